//
// Generated by NVIDIA NVVM Compiler
//
// Compiler Build ID: CL-36424714
// Cuda compilation tools, release 13.0, V13.0.88
// Based on NVVM 20.0.0
//

.version 9.0
.target sm_100
.address_size 64

	// .globl	_Z16createPopulationP10PopulationjP17curandStateXORWOW
.global .align 4 .b8 precalc_xorwow_matrix[102400];
.global .align 4 .b8 precalc_xorwow_offset_matrix[102400];
.global .align 4 .b8 mrg32k3aM1[2304];
.global .align 4 .b8 mrg32k3aM2[2304];
.global .align 4 .b8 mrg32k3aM1SubSeq[2016];
.global .align 4 .b8 mrg32k3aM2SubSeq[2016];
.global .align 4 .b8 mrg32k3aM1Seq[2304];
.global .align 4 .b8 mrg32k3aM2Seq[2304];
.const .align 8 .b8 __cr_lgamma_table[72];
// _ZZ7fitnessP10PopulationPfE1a has been demoted
// _ZZN3cub18CUB_300001_SM_10006detail10radix_sort31DeviceRadixSortSingleTileKernelINS1_5radix10policy_hubIfjyE10Policy1000ELNS0_9SortOrderE1EfjyNS1_21identity_decomposer_tEEEvPKT1_PSA_PKT2_PSE_T3_iiT4_E12temp_storage has been demoted
// _ZZN3cub18CUB_300001_SM_10006detail10radix_sort30DeviceRadixSortHistogramKernelINS1_5radix10policy_hubIfjyE10Policy1000ELNS0_9SortOrderE1EfyNS1_21identity_decomposer_tEEEvPT2_PKT1_SA_iiT3_E12temp_storage has been demoted
// _ZZN3cub18CUB_300001_SM_10006detail10radix_sort33DeviceRadixSortExclusiveSumKernelINS1_5radix10policy_hubIfjyE10Policy1000EyEEvPT0_E12temp_storage has been demoted
// _ZZN3cub18CUB_300001_SM_10006detail10radix_sort29DeviceRadixSortOnesweepKernelINS1_5radix10policy_hubIfjyE10Policy1000ELNS0_9SortOrderE1EfjyiiNS1_21identity_decomposer_tEEEvPT5_SB_PT3_PKSC_PT1_PKSG_PT2_PKSK_T4_iiT6_E1s has been demoted
// _ZZN3cub18CUB_300001_SM_10006detail10radix_sort31DeviceRadixSortSingleTileKernelINS1_5radix10policy_hubIffyE10Policy1000ELNS0_9SortOrderE1EffyNS1_21identity_decomposer_tEEEvPKT1_PSA_PKT2_PSE_T3_iiT4_E12temp_storage has been demoted
// _ZZN3cub18CUB_300001_SM_10006detail10radix_sort30DeviceRadixSortHistogramKernelINS1_5radix10policy_hubIffyE10Policy1000ELNS0_9SortOrderE1EfyNS1_21identity_decomposer_tEEEvPT2_PKT1_SA_iiT3_E12temp_storage has been demoted
// _ZZN3cub18CUB_300001_SM_10006detail10radix_sort33DeviceRadixSortExclusiveSumKernelINS1_5radix10policy_hubIffyE10Policy1000EyEEvPT0_E12temp_storage has been demoted
// _ZZN3cub18CUB_300001_SM_10006detail10radix_sort29DeviceRadixSortOnesweepKernelINS1_5radix10policy_hubIffyE10Policy1000ELNS0_9SortOrderE1EffyiiNS1_21identity_decomposer_tEEEvPT5_SB_PT3_PKSC_PT1_PKSG_PT2_PKSK_T4_iiT6_E1s has been demoted
.global .align 1 .b8 _ZN34_INTERNAL_0dcbc430_4_k_cu_95e02e424cuda3std3__45__cpo5beginE[1];
.global .align 1 .b8 _ZN34_INTERNAL_0dcbc430_4_k_cu_95e02e424cuda3std3__45__cpo3endE[1];
.global .align 1 .b8 _ZN34_INTERNAL_0dcbc430_4_k_cu_95e02e424cuda3std3__45__cpo6cbeginE[1];
.global .align 1 .b8 _ZN34_INTERNAL_0dcbc430_4_k_cu_95e02e424cuda3std3__45__cpo4cendE[1];
.global .align 1 .b8 _ZN34_INTERNAL_0dcbc430_4_k_cu_95e02e424cuda3std3__45__cpo6rbeginE[1];
.global .align 1 .b8 _ZN34_INTERNAL_0dcbc430_4_k_cu_95e02e424cuda3std3__45__cpo4rendE[1];
.global .align 1 .b8 _ZN34_INTERNAL_0dcbc430_4_k_cu_95e02e424cuda3std3__45__cpo7crbeginE[1];
.global .align 1 .b8 _ZN34_INTERNAL_0dcbc430_4_k_cu_95e02e424cuda3std3__45__cpo5crendE[1];
.global .align 1 .b8 _ZN34_INTERNAL_0dcbc430_4_k_cu_95e02e424cuda3std3__436_GLOBAL__N__0dcbc430_4_k_cu_95e02e426ignoreE[1];
.global .align 1 .b8 _ZN34_INTERNAL_0dcbc430_4_k_cu_95e02e424cuda3std3__419piecewise_constructE[1];
.global .align 1 .b8 _ZN34_INTERNAL_0dcbc430_4_k_cu_95e02e424cuda3std3__48in_placeE[1];
.global .align 1 .b8 _ZN34_INTERNAL_0dcbc430_4_k_cu_95e02e424cuda3std3__420unreachable_sentinelE[1];
.global .align 1 .b8 _ZN34_INTERNAL_0dcbc430_4_k_cu_95e02e424cuda3std3__47nulloptE[1];
.global .align 1 .b8 _ZN34_INTERNAL_0dcbc430_4_k_cu_95e02e424cuda3std3__48unexpectE[1];
.global .align 1 .b8 _ZN34_INTERNAL_0dcbc430_4_k_cu_95e02e424cuda3std6ranges3__45__cpo4swapE[1];
.global .align 1 .b8 _ZN34_INTERNAL_0dcbc430_4_k_cu_95e02e424cuda3std6ranges3__45__cpo9iter_moveE[1];
.global .align 1 .b8 _ZN34_INTERNAL_0dcbc430_4_k_cu_95e02e424cuda3std6ranges3__45__cpo5beginE[1];
.global .align 1 .b8 _ZN34_INTERNAL_0dcbc430_4_k_cu_95e02e424cuda3std6ranges3__45__cpo3endE[1];
.global .align 1 .b8 _ZN34_INTERNAL_0dcbc430_4_k_cu_95e02e424cuda3std6ranges3__45__cpo6cbeginE[1];
.global .align 1 .b8 _ZN34_INTERNAL_0dcbc430_4_k_cu_95e02e424cuda3std6ranges3__45__cpo4cendE[1];
.global .align 1 .b8 _ZN34_INTERNAL_0dcbc430_4_k_cu_95e02e424cuda3std6ranges3__45__cpo7advanceE[1];
.global .align 1 .b8 _ZN34_INTERNAL_0dcbc430_4_k_cu_95e02e424cuda3std6ranges3__45__cpo9iter_swapE[1];
.global .align 1 .b8 _ZN34_INTERNAL_0dcbc430_4_k_cu_95e02e424cuda3std6ranges3__45__cpo4nextE[1];
.global .align 1 .b8 _ZN34_INTERNAL_0dcbc430_4_k_cu_95e02e424cuda3std6ranges3__45__cpo4prevE[1];
.global .align 1 .b8 _ZN34_INTERNAL_0dcbc430_4_k_cu_95e02e424cuda3std6ranges3__45__cpo4dataE[1];
.global .align 1 .b8 _ZN34_INTERNAL_0dcbc430_4_k_cu_95e02e424cuda3std6ranges3__45__cpo5cdataE[1];
.global .align 1 .b8 _ZN34_INTERNAL_0dcbc430_4_k_cu_95e02e424cuda3std6ranges3__45__cpo4sizeE[1];
.global .align 1 .b8 _ZN34_INTERNAL_0dcbc430_4_k_cu_95e02e424cuda3std6ranges3__45__cpo5ssizeE[1];
.global .align 1 .b8 _ZN34_INTERNAL_0dcbc430_4_k_cu_95e02e424cuda3std6ranges3__45__cpo8distanceE[1];
.global .align 1 .b8 _ZN34_INTERNAL_0dcbc430_4_k_cu_95e02e426thrust24THRUST_300001_SM_1000_NS8cuda_cub3parE[1];
.global .align 1 .b8 _ZN34_INTERNAL_0dcbc430_4_k_cu_95e02e426thrust24THRUST_300001_SM_1000_NS8cuda_cub10par_nosyncE[1];
.global .align 1 .b8 _ZN34_INTERNAL_0dcbc430_4_k_cu_95e02e426thrust24THRUST_300001_SM_1000_NS6system6detail10sequential3seqE[1];
.global .align 1 .b8 _ZN34_INTERNAL_0dcbc430_4_k_cu_95e02e426thrust24THRUST_300001_SM_1000_NS6system3cpp3parE[1];
.global .align 1 .b8 _ZN34_INTERNAL_0dcbc430_4_k_cu_95e02e426thrust24THRUST_300001_SM_1000_NS12placeholders2_1E[1];
.global .align 1 .b8 _ZN34_INTERNAL_0dcbc430_4_k_cu_95e02e426thrust24THRUST_300001_SM_1000_NS12placeholders2_2E[1];
.global .align 1 .b8 _ZN34_INTERNAL_0dcbc430_4_k_cu_95e02e426thrust24THRUST_300001_SM_1000_NS12placeholders2_3E[1];
.global .align 1 .b8 _ZN34_INTERNAL_0dcbc430_4_k_cu_95e02e426thrust24THRUST_300001_SM_1000_NS12placeholders2_4E[1];
.global .align 1 .b8 _ZN34_INTERNAL_0dcbc430_4_k_cu_95e02e426thrust24THRUST_300001_SM_1000_NS12placeholders2_5E[1];
.global .align 1 .b8 _ZN34_INTERNAL_0dcbc430_4_k_cu_95e02e426thrust24THRUST_300001_SM_1000_NS12placeholders2_6E[1];
.global .align 1 .b8 _ZN34_INTERNAL_0dcbc430_4_k_cu_95e02e426thrust24THRUST_300001_SM_1000_NS12placeholders2_7E[1];
.global .align 1 .b8 _ZN34_INTERNAL_0dcbc430_4_k_cu_95e02e426thrust24THRUST_300001_SM_1000_NS12placeholders2_8E[1];
.global .align 1 .b8 _ZN34_INTERNAL_0dcbc430_4_k_cu_95e02e426thrust24THRUST_300001_SM_1000_NS12placeholders2_9E[1];
.global .align 1 .b8 _ZN34_INTERNAL_0dcbc430_4_k_cu_95e02e426thrust24THRUST_300001_SM_1000_NS12placeholders3_10E[1];
.global .align 1 .b8 _ZN34_INTERNAL_0dcbc430_4_k_cu_95e02e426thrust24THRUST_300001_SM_1000_NS3seqE[1];
.global .align 1 .b8 _ZN34_INTERNAL_0dcbc430_4_k_cu_95e02e426thrust24THRUST_300001_SM_1000_NS6deviceE[1];

.visible .entry _Z16createPopulationP10PopulationjP17curandStateXORWOW(
	.param .u64 .ptr .align 1 _Z16createPopulationP10PopulationjP17curandStateXORWOW_param_0,
	.param .u32 _Z16createPopulationP10PopulationjP17curandStateXORWOW_param_1,
	.param .u64 .ptr .align 1 _Z16createPopulationP10PopulationjP17curandStateXORWOW_param_2
)
{
	.reg .pred 	%p<24>;
	.reg .b32 	%r<424>;
	.reg .b64 	%rd<27>;

	ld.param.u64 	%rd8, [_Z16createPopulationP10PopulationjP17curandStateXORWOW_param_0];
	ld.param.u32 	%r182, [_Z16createPopulationP10PopulationjP17curandStateXORWOW_param_1];
	ld.param.u64 	%rd9, [_Z16createPopulationP10PopulationjP17curandStateXORWOW_param_2];
	cvta.to.global.u64 	%rd10, %rd9;
	mov.u32 	%r183, %ctaid.x;
	mov.u32 	%r184, %ntid.x;
	mov.u32 	%r185, %tid.x;
	mad.lo.s32 	%r186, %r183, %r184, %r185;
	cvt.s64.s32 	%rd1, %r186;
	mul.wide.s32 	%rd11, %r186, 48;
	add.s64 	%rd2, %rd10, %rd11;
	xor.b32  	%r187, %r182, -1429050551;
	mul.lo.s32 	%r188, %r187, 1099087573;
	add.s32 	%r189, %r188, -638133224;
	add.s32 	%r190, %r188, 123456789;
	st.global.v2.u32 	[%rd2], {%r189, %r190};
	xor.b32  	%r191, %r188, 362436069;
	mov.b32 	%r192, -123459836;
	st.global.v2.u32 	[%rd2+8], {%r191, %r192};
	add.s32 	%r193, %r188, 5783321;
	mov.b32 	%r194, -589760388;
	st.global.v2.u32 	[%rd2+16], {%r194, %r193};
	setp.eq.s32 	%p1, %r186, 0;
	@%p1 bra 	$L__BB0_42;
	mov.b32 	%r330, 0;
	mov.u64 	%rd26, %rd1;
$L__BB0_2:
	and.b64  	%rd4, %rd26, 3;
	setp.eq.s64 	%p2, %rd4, 0;
	@%p2 bra 	$L__BB0_41;
	mul.wide.u32 	%rd12, %r330, 3200;
	mov.u64 	%rd13, precalc_xorwow_matrix;
	add.s64 	%rd5, %rd13, %rd12;
	cvt.u32.u64 	%r2, %rd4;
	mov.b32 	%r331, 0;
$L__BB0_4:
	mov.b32 	%r344, 0;
	mov.u32 	%r345, %r344;
	mov.u32 	%r346, %r344;
	mov.u32 	%r347, %r344;
	mov.u32 	%r348, %r344;
	mov.u32 	%r337, %r344;
$L__BB0_5:
	mul.wide.u32 	%rd14, %r337, 4;
	add.s64 	%rd15, %rd2, %rd14;
	ld.global.u32 	%r10, [%rd15+4];
	shl.b32 	%r11, %r337, 5;
	mov.b32 	%r343, 0;
$L__BB0_6:
	.pragma "nounroll";
	shr.u32 	%r199, %r10, %r343;
	and.b32  	%r200, %r199, 1;
	setp.eq.b32 	%p3, %r200, 1;
	not.pred 	%p4, %p3;
	add.s32 	%r201, %r11, %r343;
	mul.lo.s32 	%r202, %r201, 5;
	mul.wide.u32 	%rd16, %r202, 4;
	add.s64 	%rd6, %rd5, %rd16;
	@%p4 bra 	$L__BB0_8;
	ld.global.u32 	%r203, [%rd6];
	xor.b32  	%r348, %r348, %r203;
	ld.global.u32 	%r204, [%rd6+4];
	xor.b32  	%r347, %r347, %r204;
	ld.global.u32 	%r205, [%rd6+8];
	xor.b32  	%r346, %r346, %r205;
	ld.global.u32 	%r206, [%rd6+12];
	xor.b32  	%r345, %r345, %r206;
	ld.global.u32 	%r207, [%rd6+16];
	xor.b32  	%r344, %r344, %r207;
$L__BB0_8:
	and.b32  	%r209, %r199, 2;
	setp.eq.s32 	%p5, %r209, 0;
	@%p5 bra 	$L__BB0_10;
	ld.global.u32 	%r210, [%rd6+20];
	xor.b32  	%r348, %r348, %r210;
	ld.global.u32 	%r211, [%rd6+24];
	xor.b32  	%r347, %r347, %r211;
	ld.global.u32 	%r212, [%rd6+28];
	xor.b32  	%r346, %r346, %r212;
	ld.global.u32 	%r213, [%rd6+32];
	xor.b32  	%r345, %r345, %r213;
	ld.global.u32 	%r214, [%rd6+36];
	xor.b32  	%r344, %r344, %r214;
$L__BB0_10:
	and.b32  	%r216, %r199, 4;
	setp.eq.s32 	%p6, %r216, 0;
	@%p6 bra 	$L__BB0_12;
	ld.global.u32 	%r217, [%rd6+40];
	xor.b32  	%r348, %r348, %r217;
	ld.global.u32 	%r218, [%rd6+44];
	xor.b32  	%r347, %r347, %r218;
	ld.global.u32 	%r219, [%rd6+48];
	xor.b32  	%r346, %r346, %r219;
	ld.global.u32 	%r220, [%rd6+52];
	xor.b32  	%r345, %r345, %r220;
	ld.global.u32 	%r221, [%rd6+56];
	xor.b32  	%r344, %r344, %r221;
$L__BB0_12:
	and.b32  	%r223, %r199, 8;
	setp.eq.s32 	%p7, %r223, 0;
	@%p7 bra 	$L__BB0_14;
	ld.global.u32 	%r224, [%rd6+60];
	xor.b32  	%r348, %r348, %r224;
	ld.global.u32 	%r225, [%rd6+64];
	xor.b32  	%r347, %r347, %r225;
	ld.global.u32 	%r226, [%rd6+68];
	xor.b32  	%r346, %r346, %r226;
	ld.global.u32 	%r227, [%rd6+72];
	xor.b32  	%r345, %r345, %r227;
	ld.global.u32 	%r228, [%rd6+76];
	xor.b32  	%r344, %r344, %r228;
$L__BB0_14:
	and.b32  	%r230, %r199, 16;
	setp.eq.s32 	%p8, %r230, 0;
	@%p8 bra 	$L__BB0_16;
	ld.global.u32 	%r231, [%rd6+80];
	xor.b32  	%r348, %r348, %r231;
	ld.global.u32 	%r232, [%rd6+84];
	xor.b32  	%r347, %r347, %r232;
	ld.global.u32 	%r233, [%rd6+88];
	xor.b32  	%r346, %r346, %r233;
	ld.global.u32 	%r234, [%rd6+92];
	xor.b32  	%r345, %r345, %r234;
	ld.global.u32 	%r235, [%rd6+96];
	xor.b32  	%r344, %r344, %r235;
$L__BB0_16:
	and.b32  	%r237, %r199, 32;
	setp.eq.s32 	%p9, %r237, 0;
	@%p9 bra 	$L__BB0_18;
	ld.global.u32 	%r238, [%rd6+100];
	xor.b32  	%r348, %r348, %r238;
	ld.global.u32 	%r239, [%rd6+104];
	xor.b32  	%r347, %r347, %r239;
	ld.global.u32 	%r240, [%rd6+108];
	xor.b32  	%r346, %r346, %r240;
	ld.global.u32 	%r241, [%rd6+112];
	xor.b32  	%r345, %r345, %r241;
	ld.global.u32 	%r242, [%rd6+116];
	xor.b32  	%r344, %r344, %r242;
$L__BB0_18:
	and.b32  	%r244, %r199, 64;
	setp.eq.s32 	%p10, %r244, 0;
	@%p10 bra 	$L__BB0_20;
	ld.global.u32 	%r245, [%rd6+120];
	xor.b32  	%r348, %r348, %r245;
	ld.global.u32 	%r246, [%rd6+124];
	xor.b32  	%r347, %r347, %r246;
	ld.global.u32 	%r247, [%rd6+128];
	xor.b32  	%r346, %r346, %r247;
	ld.global.u32 	%r248, [%rd6+132];
	xor.b32  	%r345, %r345, %r248;
	ld.global.u32 	%r249, [%rd6+136];
	xor.b32  	%r344, %r344, %r249;
$L__BB0_20:
	and.b32  	%r251, %r199, 128;
	setp.eq.s32 	%p11, %r251, 0;
	@%p11 bra 	$L__BB0_22;
	ld.global.u32 	%r252, [%rd6+140];
	xor.b32  	%r348, %r348, %r252;
	ld.global.u32 	%r253, [%rd6+144];
	xor.b32  	%r347, %r347, %r253;
	ld.global.u32 	%r254, [%rd6+148];
	xor.b32  	%r346, %r346, %r254;
	ld.global.u32 	%r255, [%rd6+152];
	xor.b32  	%r345, %r345, %r255;
	ld.global.u32 	%r256, [%rd6+156];
	xor.b32  	%r344, %r344, %r256;
$L__BB0_22:
	and.b32  	%r258, %r199, 256;
	setp.eq.s32 	%p12, %r258, 0;
	@%p12 bra 	$L__BB0_24;
	ld.global.u32 	%r259, [%rd6+160];
	xor.b32  	%r348, %r348, %r259;
	ld.global.u32 	%r260, [%rd6+164];
	xor.b32  	%r347, %r347, %r260;
	ld.global.u32 	%r261, [%rd6+168];
	xor.b32  	%r346, %r346, %r261;
	ld.global.u32 	%r262, [%rd6+172];
	xor.b32  	%r345, %r345, %r262;
	ld.global.u32 	%r263, [%rd6+176];
	xor.b32  	%r344, %r344, %r263;
$L__BB0_24:
	and.b32  	%r265, %r199, 512;
	setp.eq.s32 	%p13, %r265, 0;
	@%p13 bra 	$L__BB0_26;
	ld.global.u32 	%r266, [%rd6+180];
	xor.b32  	%r348, %r348, %r266;
	ld.global.u32 	%r267, [%rd6+184];
	xor.b32  	%r347, %r347, %r267;
	ld.global.u32 	%r268, [%rd6+188];
	xor.b32  	%r346, %r346, %r268;
	ld.global.u32 	%r269, [%rd6+192];
	xor.b32  	%r345, %r345, %r269;
	ld.global.u32 	%r270, [%rd6+196];
	xor.b32  	%r344, %r344, %r270;
$L__BB0_26:
	and.b32  	%r272, %r199, 1024;
	setp.eq.s32 	%p14, %r272, 0;
	@%p14 bra 	$L__BB0_28;
	ld.global.u32 	%r273, [%rd6+200];
	xor.b32  	%r348, %r348, %r273;
	ld.global.u32 	%r274, [%rd6+204];
	xor.b32  	%r347, %r347, %r274;
	ld.global.u32 	%r275, [%rd6+208];
	xor.b32  	%r346, %r346, %r275;
	ld.global.u32 	%r276, [%rd6+212];
	xor.b32  	%r345, %r345, %r276;
	ld.global.u32 	%r277, [%rd6+216];
	xor.b32  	%r344, %r344, %r277;
$L__BB0_28:
	and.b32  	%r279, %r199, 2048;
	setp.eq.s32 	%p15, %r279, 0;
	@%p15 bra 	$L__BB0_30;
	ld.global.u32 	%r280, [%rd6+220];
	xor.b32  	%r348, %r348, %r280;
	ld.global.u32 	%r281, [%rd6+224];
	xor.b32  	%r347, %r347, %r281;
	ld.global.u32 	%r282, [%rd6+228];
	xor.b32  	%r346, %r346, %r282;
	ld.global.u32 	%r283, [%rd6+232];
	xor.b32  	%r345, %r345, %r283;
	ld.global.u32 	%r284, [%rd6+236];
	xor.b32  	%r344, %r344, %r284;
$L__BB0_30:
	and.b32  	%r286, %r199, 4096;
	setp.eq.s32 	%p16, %r286, 0;
	@%p16 bra 	$L__BB0_32;
	ld.global.u32 	%r287, [%rd6+240];
	xor.b32  	%r348, %r348, %r287;
	ld.global.u32 	%r288, [%rd6+244];
	xor.b32  	%r347, %r347, %r288;
	ld.global.u32 	%r289, [%rd6+248];
	xor.b32  	%r346, %r346, %r289;
	ld.global.u32 	%r290, [%rd6+252];
	xor.b32  	%r345, %r345, %r290;
	ld.global.u32 	%r291, [%rd6+256];
	xor.b32  	%r344, %r344, %r291;
$L__BB0_32:
	and.b32  	%r293, %r199, 8192;
	setp.eq.s32 	%p17, %r293, 0;
	@%p17 bra 	$L__BB0_34;
	ld.global.u32 	%r294, [%rd6+260];
	xor.b32  	%r348, %r348, %r294;
	ld.global.u32 	%r295, [%rd6+264];
	xor.b32  	%r347, %r347, %r295;
	ld.global.u32 	%r296, [%rd6+268];
	xor.b32  	%r346, %r346, %r296;
	ld.global.u32 	%r297, [%rd6+272];
	xor.b32  	%r345, %r345, %r297;
	ld.global.u32 	%r298, [%rd6+276];
	xor.b32  	%r344, %r344, %r298;
$L__BB0_34:
	and.b32  	%r300, %r199, 16384;
	setp.eq.s32 	%p18, %r300, 0;
	@%p18 bra 	$L__BB0_36;
	ld.global.u32 	%r301, [%rd6+280];
	xor.b32  	%r348, %r348, %r301;
	ld.global.u32 	%r302, [%rd6+284];
	xor.b32  	%r347, %r347, %r302;
	ld.global.u32 	%r303, [%rd6+288];
	xor.b32  	%r346, %r346, %r303;
	ld.global.u32 	%r304, [%rd6+292];
	xor.b32  	%r345, %r345, %r304;
	ld.global.u32 	%r305, [%rd6+296];
	xor.b32  	%r344, %r344, %r305;
$L__BB0_36:
	and.b32  	%r307, %r199, 32768;
	setp.eq.s32 	%p19, %r307, 0;
	@%p19 bra 	$L__BB0_38;
	ld.global.u32 	%r308, [%rd6+300];
	xor.b32  	%r348, %r348, %r308;
	ld.global.u32 	%r309, [%rd6+304];
	xor.b32  	%r347, %r347, %r309;
	ld.global.u32 	%r310, [%rd6+308];
	xor.b32  	%r346, %r346, %r310;
	ld.global.u32 	%r311, [%rd6+312];
	xor.b32  	%r345, %r345, %r311;
	ld.global.u32 	%r312, [%rd6+316];
	xor.b32  	%r344, %r344, %r312;
$L__BB0_38:
	add.s32 	%r343, %r343, 16;
	setp.ne.s32 	%p20, %r343, 32;
	@%p20 bra 	$L__BB0_6;
	mad.lo.s32 	%r313, %r337, -31, %r11;
	add.s32 	%r337, %r313, 1;
	setp.ne.s32 	%p21, %r337, 5;
	@%p21 bra 	$L__BB0_5;
	st.global.u32 	[%rd2+4], %r348;
	st.global.u32 	[%rd2+8], %r347;
	st.global.u32 	[%rd2+12], %r346;
	st.global.u32 	[%rd2+16], %r345;
	st.global.u32 	[%rd2+20], %r344;
	add.s32 	%r331, %r331, 1;
	setp.lt.u32 	%p22, %r331, %r2;
	@%p22 bra 	$L__BB0_4;
$L__BB0_41:
	shr.u64 	%rd7, %rd26, 2;
	add.s32 	%r330, %r330, 1;
	setp.gt.u64 	%p23, %rd26, 3;
	mov.u64 	%rd26, %rd7;
	@%p23 bra 	$L__BB0_2;
$L__BB0_42:
	cvta.to.global.u64 	%rd17, %rd8;
	mov.b32 	%r314, 0;
	st.global.v2.u32 	[%rd2+24], {%r314, %r314};
	st.global.u32 	[%rd2+32], %r314;
	mov.b64 	%rd18, 0;
	st.global.u64 	[%rd2+40], %rd18;
	ld.global.u64 	%rd19, [%rd17];
	cvta.to.global.u64 	%rd20, %rd19;
	shl.b64 	%rd21, %rd1, 2;
	add.s64 	%rd22, %rd20, %rd21;
	st.global.u32 	[%rd22], %r314;
	ld.global.v2.u32 	{%r315, %r316}, [%rd2];
	shr.u32 	%r317, %r316, 2;
	xor.b32  	%r318, %r317, %r316;
	ld.global.v2.u32 	{%r319, %r320}, [%rd2+8];
	ld.global.v2.u32 	{%r321, %r322}, [%rd2+16];
	st.global.v2.u32 	[%rd2+8], {%r320, %r321};
	shl.b32 	%r323, %r322, 4;
	shl.b32 	%r324, %r318, 1;
	xor.b32  	%r325, %r324, %r323;
	xor.b32  	%r326, %r325, %r318;
	xor.b32  	%r327, %r326, %r322;
	st.global.v2.u32 	[%rd2+16], {%r322, %r327};
	add.s32 	%r328, %r315, 362437;
	st.global.v2.u32 	[%rd2], {%r328, %r319};
	add.s32 	%r329, %r327, %r328;
	ld.global.u64 	%rd23, [%rd17+8];
	cvta.to.global.u64 	%rd24, %rd23;
	add.s64 	%rd25, %rd24, %rd21;
	st.global.u32 	[%rd25], %r329;
	ret;

}
	// .globl	_Z7fitnessP10PopulationPf
.visible .entry _Z7fitnessP10PopulationPf(
	.param .u64 .ptr .align 1 _Z7fitnessP10PopulationPf_param_0,
	.param .u64 .ptr .align 1 _Z7fitnessP10PopulationPf_param_1
)
{
	.reg .pred 	%p<2>;
	.reg .b32 	%r<12>;
	.reg .b32 	%f<12>;
	.reg .b64 	%rd<11>;
	// demoted variable
	.shared .align 4 .b8 _ZZ7fitnessP10PopulationPfE1a[12];
	ld.param.u64 	%rd3, [_Z7fitnessP10PopulationPf_param_0];
	ld.param.u64 	%rd2, [_Z7fitnessP10PopulationPf_param_1];
	cvta.to.global.u64 	%rd1, %rd3;
	mov.u32 	%r1, %ctaid.x;
	ld.global.u64 	%rd4, [%rd1+8];
	mul.wide.u32 	%rd5, %r1, 4;
	add.s64 	%rd6, %rd4, %rd5;
	ld.u32 	%r2, [%rd6];
	mov.u32 	%r3, %tid.x;
	mul.lo.s32 	%r4, %r3, 10;
	mov.b32 	%r5, 1023;
	shl.b32 	%r6, %r5, %r4;
	and.b32  	%r7, %r2, %r6;
	shr.u32 	%r8, %r7, %r4;
	cvt.rn.f32.u32 	%f1, %r8;
	shl.b32 	%r9, %r3, 2;
	mov.u32 	%r10, _ZZ7fitnessP10PopulationPfE1a;
	add.s32 	%r11, %r10, %r9;
	add.f32 	%f2, %f1, 0fC4000000;
	div.rn.f32 	%f3, %f2, 0f42C80000;
	st.shared.f32 	[%r11], %f3;
	bar.sync 	0;
	setp.ne.s32 	%p1, %r3, 0;
	@%p1 bra 	$L__BB1_2;
	cvta.to.global.u64 	%rd7, %rd2;
	ld.shared.f32 	%f4, [_ZZ7fitnessP10PopulationPfE1a];
	fma.rn.f32 	%f5, %f4, %f4, 0f3F800000;
	ld.shared.f32 	%f6, [_ZZ7fitnessP10PopulationPfE1a+4];
	fma.rn.f32 	%f7, %f6, %f6, %f5;
	ld.shared.f32 	%f8, [_ZZ7fitnessP10PopulationPfE1a+8];
	fma.rn.f32 	%f9, %f8, %f8, %f7;
	rcp.rn.f32 	%f10, %f9;
	ld.global.u64 	%rd8, [%rd1];
	add.s64 	%rd10, %rd8, %rd5;
	st.f32 	[%rd10], %f10;
	atom.global.add.f32 	%f11, [%rd7], %f10;
$L__BB1_2:
	ret;

}
	// .globl	_Z9reproduceP10PopulationS0_iPfP17curandStateXORWOW
.visible .entry _Z9reproduceP10PopulationS0_iPfP17curandStateXORWOW(
	.param .u64 .ptr .align 1 _Z9reproduceP10PopulationS0_iPfP17curandStateXORWOW_param_0,
	.param .u64 .ptr .align 1 _Z9reproduceP10PopulationS0_iPfP17curandStateXORWOW_param_1,
	.param .u32 _Z9reproduceP10PopulationS0_iPfP17curandStateXORWOW_param_2,
	.param .u64 .ptr .align 1 _Z9reproduceP10PopulationS0_iPfP17curandStateXORWOW_param_3,
	.param .u64 .ptr .align 1 _Z9reproduceP10PopulationS0_iPfP17curandStateXORWOW_param_4
)
{
	.reg .pred 	%p<9>;
	.reg .b32 	%r<141>;
	.reg .b32 	%f<25>;
	.reg .b64 	%rd<38>;
	.reg .b64 	%fd<2>;

	ld.param.u64 	%rd6, [_Z9reproduceP10PopulationS0_iPfP17curandStateXORWOW_param_0];
	ld.param.u64 	%rd7, [_Z9reproduceP10PopulationS0_iPfP17curandStateXORWOW_param_1];
	ld.param.u32 	%r41, [_Z9reproduceP10PopulationS0_iPfP17curandStateXORWOW_param_2];
	ld.param.u64 	%rd5, [_Z9reproduceP10PopulationS0_iPfP17curandStateXORWOW_param_3];
	ld.param.u64 	%rd8, [_Z9reproduceP10PopulationS0_iPfP17curandStateXORWOW_param_4];
	cvta.to.global.u64 	%rd1, %rd6;
	cvta.to.global.u64 	%rd2, %rd7;
	cvta.to.global.u64 	%rd9, %rd8;
	mov.u32 	%r42, %ctaid.x;
	mov.u32 	%r43, %ntid.x;
	mov.u32 	%r44, %tid.x;
	mad.lo.s32 	%r1, %r42, %r43, %r44;
	mul.wide.s32 	%rd10, %r1, 48;
	add.s64 	%rd3, %rd9, %rd10;
	setp.lt.s32 	%p1, %r41, 1;
	@%p1 bra 	$L__BB2_10;
	cvta.to.global.u64 	%rd11, %rd5;
	ld.global.f32 	%f22, [%rd11];
	ld.global.v2.u32 	{%r2, %r62}, [%rd3];
	shr.u32 	%r63, %r62, 2;
	xor.b32  	%r64, %r63, %r62;
	ld.global.v2.u32 	{%r3, %r137}, [%rd3+8];
	ld.global.v2.u32 	{%r136, %r135}, [%rd3+16];
	st.global.v2.u32 	[%rd3+8], {%r137, %r136};
	shl.b32 	%r65, %r135, 4;
	shl.b32 	%r66, %r64, 1;
	xor.b32  	%r67, %r66, %r65;
	xor.b32  	%r68, %r67, %r64;
	xor.b32  	%r134, %r68, %r135;
	st.global.v2.u32 	[%rd3+16], {%r135, %r134};
	add.s32 	%r69, %r2, 362437;
	st.global.v2.u32 	[%rd3], {%r69, %r3};
	add.s32 	%r70, %r134, %r69;
	cvt.rn.f32.u32 	%f13, %r70;
	fma.rn.f32 	%f14, %f13, 0f2F800000, 0f2F000000;
	mul.f32 	%f2, %f22, %f14;
	ld.global.u64 	%rd12, [%rd1];
	cvta.to.global.u64 	%rd4, %rd12;
	mov.f32 	%f21, 0f00000000;
	mov.b32 	%r128, 0;
$L__BB2_2:
	mul.wide.u32 	%rd13, %r128, 4;
	add.s64 	%rd14, %rd4, %rd13;
	ld.global.f32 	%f4, [%rd14];
	add.f32 	%f21, %f21, %f4;
	setp.geu.f32 	%p2, %f2, %f21;
	@%p2 bra 	$L__BB2_4;
	ld.global.u64 	%rd15, [%rd1+8];
	cvta.to.global.u64 	%rd16, %rd15;
	add.s64 	%rd18, %rd16, %rd13;
	ld.global.u32 	%r139, [%rd18];
	sub.f32 	%f22, %f22, %f4;
	mov.u32 	%r130, %r128;
	bra.uni 	$L__BB2_5;
$L__BB2_4:
	add.s32 	%r128, %r128, 1;
	setp.ne.s32 	%p3, %r128, %r41;
	mov.b32 	%r130, -1;
	@%p3 bra 	$L__BB2_2;
$L__BB2_5:
	shr.u32 	%r74, %r3, 2;
	xor.b32  	%r75, %r74, %r3;
	st.global.v2.u32 	[%rd3+8], {%r136, %r135};
	shl.b32 	%r76, %r134, 4;
	shl.b32 	%r77, %r75, 1;
	xor.b32  	%r78, %r77, %r76;
	xor.b32  	%r79, %r78, %r75;
	xor.b32  	%r133, %r79, %r134;
	st.global.v2.u32 	[%rd3+16], {%r134, %r133};
	add.s32 	%r132, %r2, 724874;
	st.global.v2.u32 	[%rd3], {%r132, %r137};
	add.s32 	%r80, %r133, %r132;
	cvt.rn.f32.u32 	%f16, %r80;
	fma.rn.f32 	%f17, %f16, 0f2F800000, 0f2F000000;
	mul.f32 	%f8, %f22, %f17;
	mov.f32 	%f24, 0f00000000;
	mov.b32 	%r131, 0;
$L__BB2_6:
	setp.eq.s32 	%p4, %r131, %r130;
	@%p4 bra 	$L__BB2_9;
	ld.global.u64 	%rd19, [%rd1];
	cvta.to.global.u64 	%rd20, %rd19;
	mul.wide.u32 	%rd21, %r131, 4;
	add.s64 	%rd22, %rd20, %rd21;
	ld.global.f32 	%f18, [%rd22];
	add.f32 	%f24, %f24, %f18;
	setp.geu.f32 	%p5, %f8, %f24;
	@%p5 bra 	$L__BB2_9;
	ld.global.u64 	%rd23, [%rd1+8];
	cvta.to.global.u64 	%rd24, %rd23;
	add.s64 	%rd26, %rd24, %rd21;
	ld.global.u32 	%r138, [%rd26];
	bra.uni 	$L__BB2_11;
$L__BB2_9:
	add.s32 	%r131, %r131, 1;
	setp.eq.s32 	%p6, %r131, %r41;
	@%p6 bra 	$L__BB2_11;
	bra.uni 	$L__BB2_6;
$L__BB2_10:
	ld.global.v2.u32 	{%r46, %r47}, [%rd3];
	shr.u32 	%r48, %r47, 2;
	xor.b32  	%r49, %r48, %r47;
	ld.global.v2.u32 	{%r50, %r137}, [%rd3+8];
	ld.global.v2.u32 	{%r136, %r135}, [%rd3+16];
	shl.b32 	%r51, %r135, 4;
	shl.b32 	%r52, %r49, 1;
	xor.b32  	%r53, %r52, %r51;
	xor.b32  	%r54, %r53, %r49;
	xor.b32  	%r134, %r54, %r135;
	shr.u32 	%r55, %r50, 2;
	xor.b32  	%r56, %r55, %r50;
	shl.b32 	%r57, %r134, 4;
	shl.b32 	%r58, %r56, 1;
	xor.b32  	%r59, %r58, %r57;
	xor.b32  	%r60, %r59, %r56;
	xor.b32  	%r133, %r60, %r134;
	add.s32 	%r132, %r46, 724874;
$L__BB2_11:
	shr.u32 	%r82, %r137, 2;
	xor.b32  	%r83, %r82, %r137;
	shl.b32 	%r84, %r133, 4;
	shl.b32 	%r85, %r83, 1;
	xor.b32  	%r86, %r85, %r84;
	xor.b32  	%r87, %r86, %r83;
	xor.b32  	%r36, %r87, %r133;
	add.s32 	%r88, %r132, %r36;
	add.s32 	%r89, %r88, 362437;
	mul.hi.u32 	%r90, %r89, 138547333;
	sub.s32 	%r91, %r89, %r90;
	shr.u32 	%r92, %r91, 1;
	add.s32 	%r93, %r92, %r90;
	shr.u32 	%r94, %r93, 4;
	mul.lo.s32 	%r95, %r94, 31;
	sub.s32 	%r96, %r89, %r95;
	mov.b32 	%r97, -1;
	shl.b32 	%r98, %r97, %r96;
	sub.s32 	%r99, 32, %r96;
	shr.u32 	%r100, %r97, %r99;
	and.b32  	%r101, %r98, %r139;
	and.b32  	%r102, %r100, %r138;
	add.s32 	%r140, %r102, %r101;
	shr.u32 	%r103, %r136, 2;
	xor.b32  	%r104, %r103, %r136;
	st.global.v2.u32 	[%rd3+8], {%r134, %r133};
	shl.b32 	%r105, %r36, 4;
	shl.b32 	%r106, %r104, 1;
	xor.b32  	%r107, %r106, %r105;
	xor.b32  	%r108, %r107, %r104;
	xor.b32  	%r38, %r108, %r36;
	st.global.v2.u32 	[%rd3+16], {%r36, %r38};
	add.s32 	%r109, %r132, 724874;
	st.global.v2.u32 	[%rd3], {%r109, %r135};
	add.s32 	%r110, %r38, %r109;
	cvt.rn.f32.u32 	%f19, %r110;
	fma.rn.f32 	%f20, %f19, 0f2F800000, 0f2F000000;
	cvt.f64.f32 	%fd1, %f20;
	setp.geu.f64 	%p7, %fd1, 0d3FA999999999999A;
	@%p7 bra 	$L__BB2_13;
	shr.u32 	%r111, %r135, 2;
	xor.b32  	%r112, %r111, %r135;
	st.global.v2.u32 	[%rd3+8], {%r133, %r36};
	shl.b32 	%r113, %r38, 4;
	shl.b32 	%r114, %r112, 1;
	xor.b32  	%r115, %r114, %r113;
	xor.b32  	%r116, %r115, %r112;
	xor.b32  	%r117, %r116, %r38;
	st.global.v2.u32 	[%rd3+16], {%r38, %r117};
	add.s32 	%r118, %r132, 1087311;
	st.global.v2.u32 	[%rd3], {%r118, %r134};
	add.s32 	%r119, %r117, %r118;
	mul.hi.u32 	%r120, %r119, -2004318071;
	shr.u32 	%r121, %r120, 4;
	mul.lo.s32 	%r122, %r121, 30;
	sub.s32 	%r123, %r119, %r122;
	mov.b32 	%r124, 1;
	shl.b32 	%r125, %r124, %r123;
	xor.b32  	%r140, %r125, %r140;
$L__BB2_13:
	ld.global.u64 	%rd27, [%rd2+8];
	cvta.to.global.u64 	%rd28, %rd27;
	mul.wide.s32 	%rd29, %r1, 4;
	add.s64 	%rd30, %rd28, %rd29;
	st.global.u32 	[%rd30], %r140;
	ld.global.u64 	%rd31, [%rd2];
	cvta.to.global.u64 	%rd32, %rd31;
	add.s64 	%rd33, %rd32, %rd29;
	mov.b32 	%r126, 0;
	st.global.u32 	[%rd33], %r126;
	setp.ne.s32 	%p8, %r1, 0;
	@%p8 bra 	$L__BB2_15;
	ld.global.u64 	%rd34, [%rd1+8];
	cvta.to.global.u64 	%rd35, %rd34;
	ld.global.u32 	%r127, [%rd35];
	ld.global.u64 	%rd36, [%rd2+8];
	cvta.to.global.u64 	%rd37, %rd36;
	st.global.u32 	[%rd37], %r127;
$L__BB2_15:
	ret;

}
	// .globl	_ZN3cub18CUB_300001_SM_10006detail11EmptyKernelIvEEvv
.visible .entry _ZN3cub18CUB_300001_SM_10006detail11EmptyKernelIvEEvv()
{


	ret;

}
	// .globl	_ZN3cub18CUB_300001_SM_10006detail10radix_sort31DeviceRadixSortSingleTileKernelINS1_5radix10policy_hubIfjyE10Policy1000ELNS0_9SortOrderE1EfjyNS1_21identity_decomposer_tEEEvPKT1_PSA_PKT2_PSE_T3_iiT4_
.visible .entry _ZN3cub18CUB_300001_SM_10006detail10radix_sort31DeviceRadixSortSingleTileKernelINS1_5radix10policy_hubIfjyE10Policy1000ELNS0_9SortOrderE1EfjyNS1_21identity_decomposer_tEEEvPKT1_PSA_PKT2_PSE_T3_iiT4_(
	.param .u64 .ptr .align 1 _ZN3cub18CUB_300001_SM_10006detail10radix_sort31DeviceRadixSortSingleTileKernelINS1_5radix10policy_hubIfjyE10Policy1000ELNS0_9SortOrderE1EfjyNS1_21identity_decomposer_tEEEvPKT1_PSA_PKT2_PSE_T3_iiT4__param_0,
	.param .u64 .ptr .align 1 _ZN3cub18CUB_300001_SM_10006detail10radix_sort31DeviceRadixSortSingleTileKernelINS1_5radix10policy_hubIfjyE10Policy1000ELNS0_9SortOrderE1EfjyNS1_21identity_decomposer_tEEEvPKT1_PSA_PKT2_PSE_T3_iiT4__param_1,
	.param .u64 .ptr .align 1 _ZN3cub18CUB_300001_SM_10006detail10radix_sort31DeviceRadixSortSingleTileKernelINS1_5radix10policy_hubIfjyE10Policy1000ELNS0_9SortOrderE1EfjyNS1_21identity_decomposer_tEEEvPKT1_PSA_PKT2_PSE_T3_iiT4__param_2,
	.param .u64 .ptr .align 1 _ZN3cub18CUB_300001_SM_10006detail10radix_sort31DeviceRadixSortSingleTileKernelINS1_5radix10policy_hubIfjyE10Policy1000ELNS0_9SortOrderE1EfjyNS1_21identity_decomposer_tEEEvPKT1_PSA_PKT2_PSE_T3_iiT4__param_3,
	.param .u64 _ZN3cub18CUB_300001_SM_10006detail10radix_sort31DeviceRadixSortSingleTileKernelINS1_5radix10policy_hubIfjyE10Policy1000ELNS0_9SortOrderE1EfjyNS1_21identity_decomposer_tEEEvPKT1_PSA_PKT2_PSE_T3_iiT4__param_4,
	.param .u32 _ZN3cub18CUB_300001_SM_10006detail10radix_sort31DeviceRadixSortSingleTileKernelINS1_5radix10policy_hubIfjyE10Policy1000ELNS0_9SortOrderE1EfjyNS1_21identity_decomposer_tEEEvPKT1_PSA_PKT2_PSE_T3_iiT4__param_5,
	.param .u32 _ZN3cub18CUB_300001_SM_10006detail10radix_sort31DeviceRadixSortSingleTileKernelINS1_5radix10policy_hubIfjyE10Policy1000ELNS0_9SortOrderE1EfjyNS1_21identity_decomposer_tEEEvPKT1_PSA_PKT2_PSE_T3_iiT4__param_6,
	.param .align 1 .b8 _ZN3cub18CUB_300001_SM_10006detail10radix_sort31DeviceRadixSortSingleTileKernelINS1_5radix10policy_hubIfjyE10Policy1000ELNS0_9SortOrderE1EfjyNS1_21identity_decomposer_tEEEvPKT1_PSA_PKT2_PSE_T3_iiT4__param_7[1]
)
.maxntid 256
.minnctapersm 1
{
	.reg .pred 	%p<130>;
	.reg .b16 	%rs<39>;
	.reg .b32 	%r<957>;
	.reg .b64 	%rd<37>;
	// demoted variable
	.shared .align 16 .b8 _ZZN3cub18CUB_300001_SM_10006detail10radix_sort31DeviceRadixSortSingleTileKernelINS1_5radix10policy_hubIfjyE10Policy1000ELNS0_9SortOrderE1EfjyNS1_21identity_decomposer_tEEEvPKT1_PSA_PKT2_PSE_T3_iiT4_E12temp_storage[33856];
	ld.param.u64 	%rd10, [_ZN3cub18CUB_300001_SM_10006detail10radix_sort31DeviceRadixSortSingleTileKernelINS1_5radix10policy_hubIfjyE10Policy1000ELNS0_9SortOrderE1EfjyNS1_21identity_decomposer_tEEEvPKT1_PSA_PKT2_PSE_T3_iiT4__param_0];
	ld.param.u64 	%rd6, [_ZN3cub18CUB_300001_SM_10006detail10radix_sort31DeviceRadixSortSingleTileKernelINS1_5radix10policy_hubIfjyE10Policy1000ELNS0_9SortOrderE1EfjyNS1_21identity_decomposer_tEEEvPKT1_PSA_PKT2_PSE_T3_iiT4__param_1];
	ld.param.u64 	%rd7, [_ZN3cub18CUB_300001_SM_10006detail10radix_sort31DeviceRadixSortSingleTileKernelINS1_5radix10policy_hubIfjyE10Policy1000ELNS0_9SortOrderE1EfjyNS1_21identity_decomposer_tEEEvPKT1_PSA_PKT2_PSE_T3_iiT4__param_2];
	ld.param.u64 	%rd8, [_ZN3cub18CUB_300001_SM_10006detail10radix_sort31DeviceRadixSortSingleTileKernelINS1_5radix10policy_hubIfjyE10Policy1000ELNS0_9SortOrderE1EfjyNS1_21identity_decomposer_tEEEvPKT1_PSA_PKT2_PSE_T3_iiT4__param_3];
	ld.param.u64 	%rd9, [_ZN3cub18CUB_300001_SM_10006detail10radix_sort31DeviceRadixSortSingleTileKernelINS1_5radix10policy_hubIfjyE10Policy1000ELNS0_9SortOrderE1EfjyNS1_21identity_decomposer_tEEEvPKT1_PSA_PKT2_PSE_T3_iiT4__param_4];
	ld.param.u32 	%r322, [_ZN3cub18CUB_300001_SM_10006detail10radix_sort31DeviceRadixSortSingleTileKernelINS1_5radix10policy_hubIfjyE10Policy1000ELNS0_9SortOrderE1EfjyNS1_21identity_decomposer_tEEEvPKT1_PSA_PKT2_PSE_T3_iiT4__param_5];
	ld.param.u32 	%r323, [_ZN3cub18CUB_300001_SM_10006detail10radix_sort31DeviceRadixSortSingleTileKernelINS1_5radix10policy_hubIfjyE10Policy1000ELNS0_9SortOrderE1EfjyNS1_21identity_decomposer_tEEEvPKT1_PSA_PKT2_PSE_T3_iiT4__param_6];
	cvta.to.global.u64 	%rd11, %rd10;
	cvt.u32.u64 	%r1, %rd9;
	mov.u32 	%r2, %tid.x;
	mul.lo.s32 	%r3, %r2, 19;
	setp.ge.s32 	%p1, %r3, %r1;
	mul.wide.u32 	%rd12, %r3, 4;
	add.s64 	%rd1, %rd11, %rd12;
	mov.b32 	%r877, -1;
	@%p1 bra 	$L__BB4_2;
	ld.global.u32 	%r877, [%rd1];
$L__BB4_2:
	add.s32 	%r6, %r3, 1;
	setp.ge.s32 	%p2, %r6, %r1;
	mov.b32 	%r878, -1;
	@%p2 bra 	$L__BB4_4;
	ld.global.u32 	%r878, [%rd1+4];
$L__BB4_4:
	add.s32 	%r9, %r3, 2;
	setp.ge.s32 	%p3, %r9, %r1;
	mov.b32 	%r879, -1;
	@%p3 bra 	$L__BB4_6;
	ld.global.u32 	%r879, [%rd1+8];
$L__BB4_6:
	add.s32 	%r12, %r3, 3;
	setp.ge.s32 	%p4, %r12, %r1;
	mov.b32 	%r880, -1;
	@%p4 bra 	$L__BB4_8;
	ld.global.u32 	%r880, [%rd1+12];
$L__BB4_8:
	add.s32 	%r15, %r3, 4;
	setp.ge.s32 	%p5, %r15, %r1;
	mov.b32 	%r881, -1;
	@%p5 bra 	$L__BB4_10;
	ld.global.u32 	%r881, [%rd1+16];
$L__BB4_10:
	add.s32 	%r18, %r3, 5;
	setp.ge.s32 	%p6, %r18, %r1;
	mov.b32 	%r882, -1;
	@%p6 bra 	$L__BB4_12;
	ld.global.u32 	%r882, [%rd1+20];
$L__BB4_12:
	add.s32 	%r21, %r3, 6;
	setp.ge.s32 	%p7, %r21, %r1;
	mov.b32 	%r883, -1;
	@%p7 bra 	$L__BB4_14;
	ld.global.u32 	%r883, [%rd1+24];
$L__BB4_14:
	add.s32 	%r24, %r3, 7;
	setp.ge.s32 	%p8, %r24, %r1;
	mov.b32 	%r884, -1;
	@%p8 bra 	$L__BB4_16;
	ld.global.u32 	%r884, [%rd1+28];
$L__BB4_16:
	add.s32 	%r27, %r3, 8;
	setp.ge.s32 	%p9, %r27, %r1;
	mov.b32 	%r885, -1;
	@%p9 bra 	$L__BB4_18;
	ld.global.u32 	%r885, [%rd1+32];
$L__BB4_18:
	add.s32 	%r30, %r3, 9;
	setp.ge.s32 	%p10, %r30, %r1;
	mov.b32 	%r886, -1;
	@%p10 bra 	$L__BB4_20;
	ld.global.u32 	%r886, [%rd1+36];
$L__BB4_20:
	add.s32 	%r33, %r3, 10;
	setp.ge.s32 	%p11, %r33, %r1;
	mov.b32 	%r887, -1;
	@%p11 bra 	$L__BB4_22;
	ld.global.u32 	%r887, [%rd1+40];
$L__BB4_22:
	add.s32 	%r36, %r3, 11;
	setp.ge.s32 	%p12, %r36, %r1;
	mov.b32 	%r888, -1;
	@%p12 bra 	$L__BB4_24;
	ld.global.u32 	%r888, [%rd1+44];
$L__BB4_24:
	add.s32 	%r39, %r3, 12;
	setp.ge.s32 	%p13, %r39, %r1;
	mov.b32 	%r889, -1;
	@%p13 bra 	$L__BB4_26;
	ld.global.u32 	%r889, [%rd1+48];
$L__BB4_26:
	add.s32 	%r42, %r3, 13;
	setp.ge.s32 	%p14, %r42, %r1;
	mov.b32 	%r890, -1;
	@%p14 bra 	$L__BB4_28;
	ld.global.u32 	%r890, [%rd1+52];
$L__BB4_28:
	add.s32 	%r45, %r3, 14;
	setp.ge.s32 	%p15, %r45, %r1;
	mov.b32 	%r891, -1;
	@%p15 bra 	$L__BB4_30;
	ld.global.u32 	%r891, [%rd1+56];
$L__BB4_30:
	add.s32 	%r48, %r3, 15;
	setp.ge.s32 	%p16, %r48, %r1;
	mov.b32 	%r892, -1;
	@%p16 bra 	$L__BB4_32;
	ld.global.u32 	%r892, [%rd1+60];
$L__BB4_32:
	add.s32 	%r51, %r3, 16;
	setp.ge.s32 	%p17, %r51, %r1;
	mov.b32 	%r893, -1;
	@%p17 bra 	$L__BB4_34;
	ld.global.u32 	%r893, [%rd1+64];
$L__BB4_34:
	add.s32 	%r54, %r3, 17;
	setp.ge.s32 	%p18, %r54, %r1;
	mov.b32 	%r894, -1;
	@%p18 bra 	$L__BB4_36;
	ld.global.u32 	%r894, [%rd1+68];
$L__BB4_36:
	add.s32 	%r57, %r3, 18;
	setp.ge.s32 	%p19, %r57, %r1;
	mov.b32 	%r895, -1;
	@%p19 bra 	$L__BB4_38;
	ld.global.u32 	%r895, [%rd1+72];
$L__BB4_38:
	bar.sync 	0;
	mov.b64 	{%r344, %r345}, %rd9;
	shfl.sync.idx.b32	%r60|%p20, %r344, 0, 31, -1;
	shfl.sync.idx.b32	%r346|%p21, %r345, 0, 31, -1;
	mov.b64 	%rd2, {%r60, %r346};
	setp.ge.s32 	%p22, %r3, %r60;
	cvta.to.global.u64 	%rd13, %rd7;
	add.s64 	%rd3, %rd13, %rd12;
	@%p22 bra 	$L__BB4_40;
	ld.global.u32 	%r954, [%rd3];
$L__BB4_40:
	setp.ge.s32 	%p23, %r6, %r60;
	@%p23 bra 	$L__BB4_42;
	ld.global.u32 	%r953, [%rd3+4];
$L__BB4_42:
	setp.ge.s32 	%p24, %r9, %r60;
	@%p24 bra 	$L__BB4_44;
	ld.global.u32 	%r952, [%rd3+8];
$L__BB4_44:
	setp.ge.s32 	%p25, %r12, %r60;
	@%p25 bra 	$L__BB4_46;
	ld.global.u32 	%r951, [%rd3+12];
$L__BB4_46:
	setp.ge.s32 	%p26, %r15, %r60;
	@%p26 bra 	$L__BB4_48;
	ld.global.u32 	%r950, [%rd3+16];
$L__BB4_48:
	setp.ge.s32 	%p27, %r18, %r60;
	@%p27 bra 	$L__BB4_50;
	ld.global.u32 	%r949, [%rd3+20];
$L__BB4_50:
	setp.ge.s32 	%p28, %r21, %r60;
	@%p28 bra 	$L__BB4_52;
	ld.global.u32 	%r948, [%rd3+24];
$L__BB4_52:
	setp.ge.s32 	%p29, %r24, %r60;
	@%p29 bra 	$L__BB4_54;
	ld.global.u32 	%r947, [%rd3+28];
$L__BB4_54:
	setp.ge.s32 	%p30, %r27, %r60;
	@%p30 bra 	$L__BB4_56;
	ld.global.u32 	%r946, [%rd3+32];
$L__BB4_56:
	setp.ge.s32 	%p31, %r30, %r60;
	@%p31 bra 	$L__BB4_58;
	ld.global.u32 	%r945, [%rd3+36];
$L__BB4_58:
	setp.ge.s32 	%p32, %r33, %r60;
	@%p32 bra 	$L__BB4_60;
	ld.global.u32 	%r944, [%rd3+40];
$L__BB4_60:
	setp.ge.s32 	%p33, %r36, %r60;
	@%p33 bra 	$L__BB4_62;
	ld.global.u32 	%r943, [%rd3+44];
$L__BB4_62:
	setp.ge.s32 	%p34, %r39, %r60;
	@%p34 bra 	$L__BB4_64;
	ld.global.u32 	%r942, [%rd3+48];
$L__BB4_64:
	setp.ge.s32 	%p35, %r42, %r60;
	@%p35 bra 	$L__BB4_66;
	ld.global.u32 	%r941, [%rd3+52];
$L__BB4_66:
	setp.ge.s32 	%p36, %r45, %r60;
	@%p36 bra 	$L__BB4_68;
	ld.global.u32 	%r940, [%rd3+56];
$L__BB4_68:
	setp.ge.s32 	%p37, %r48, %r60;
	@%p37 bra 	$L__BB4_70;
	ld.global.u32 	%r939, [%rd3+60];
$L__BB4_70:
	setp.ge.s32 	%p38, %r51, %r60;
	@%p38 bra 	$L__BB4_72;
	ld.global.u32 	%r938, [%rd3+64];
$L__BB4_72:
	setp.ge.s32 	%p39, %r54, %r60;
	@%p39 bra 	$L__BB4_74;
	ld.global.u32 	%r937, [%rd3+68];
$L__BB4_74:
	setp.ge.s32 	%p40, %r57, %r60;
	@%p40 bra 	$L__BB4_76;
	ld.global.u32 	%r936, [%rd3+72];
$L__BB4_76:
	bar.sync 	0;
	setp.gt.s32 	%p41, %r877, -1;
	selp.b32 	%r366, -2147483648, -1, %p41;
	xor.b32  	%r935, %r366, %r877;
	setp.gt.s32 	%p42, %r878, -1;
	selp.b32 	%r367, -2147483648, -1, %p42;
	xor.b32  	%r934, %r367, %r878;
	setp.gt.s32 	%p43, %r879, -1;
	selp.b32 	%r368, -2147483648, -1, %p43;
	xor.b32  	%r933, %r368, %r879;
	setp.gt.s32 	%p44, %r880, -1;
	selp.b32 	%r369, -2147483648, -1, %p44;
	xor.b32  	%r932, %r369, %r880;
	setp.gt.s32 	%p45, %r881, -1;
	selp.b32 	%r370, -2147483648, -1, %p45;
	xor.b32  	%r931, %r370, %r881;
	setp.gt.s32 	%p46, %r882, -1;
	selp.b32 	%r371, -2147483648, -1, %p46;
	xor.b32  	%r930, %r371, %r882;
	setp.gt.s32 	%p47, %r883, -1;
	selp.b32 	%r372, -2147483648, -1, %p47;
	xor.b32  	%r929, %r372, %r883;
	setp.gt.s32 	%p48, %r884, -1;
	selp.b32 	%r373, -2147483648, -1, %p48;
	xor.b32  	%r928, %r373, %r884;
	setp.gt.s32 	%p49, %r885, -1;
	selp.b32 	%r374, -2147483648, -1, %p49;
	xor.b32  	%r927, %r374, %r885;
	setp.gt.s32 	%p50, %r886, -1;
	selp.b32 	%r375, -2147483648, -1, %p50;
	xor.b32  	%r926, %r375, %r886;
	setp.gt.s32 	%p51, %r887, -1;
	selp.b32 	%r376, -2147483648, -1, %p51;
	xor.b32  	%r925, %r376, %r887;
	setp.gt.s32 	%p52, %r888, -1;
	selp.b32 	%r377, -2147483648, -1, %p52;
	xor.b32  	%r924, %r377, %r888;
	setp.gt.s32 	%p53, %r889, -1;
	selp.b32 	%r378, -2147483648, -1, %p53;
	xor.b32  	%r923, %r378, %r889;
	setp.gt.s32 	%p54, %r890, -1;
	selp.b32 	%r379, -2147483648, -1, %p54;
	xor.b32  	%r922, %r379, %r890;
	setp.gt.s32 	%p55, %r891, -1;
	selp.b32 	%r380, -2147483648, -1, %p55;
	xor.b32  	%r921, %r380, %r891;
	setp.gt.s32 	%p56, %r892, -1;
	selp.b32 	%r381, -2147483648, -1, %p56;
	xor.b32  	%r920, %r381, %r892;
	setp.gt.s32 	%p57, %r893, -1;
	selp.b32 	%r382, -2147483648, -1, %p57;
	xor.b32  	%r919, %r382, %r893;
	setp.gt.s32 	%p58, %r894, -1;
	selp.b32 	%r383, -2147483648, -1, %p58;
	xor.b32  	%r918, %r383, %r894;
	setp.gt.s32 	%p59, %r895, -1;
	selp.b32 	%r384, -2147483648, -1, %p59;
	xor.b32  	%r917, %r384, %r895;
	shr.u32 	%r118, %r2, 5;
	shl.b32 	%r385, %r2, 2;
	mov.u32 	%r386, _ZZN3cub18CUB_300001_SM_10006detail10radix_sort31DeviceRadixSortSingleTileKernelINS1_5radix10policy_hubIfjyE10Policy1000ELNS0_9SortOrderE1EfjyNS1_21identity_decomposer_tEEEvPKT1_PSA_PKT2_PSE_T3_iiT4_E12temp_storage;
	add.s32 	%r119, %r386, %r385;
	shl.b32 	%r387, %r2, 7;
	add.s32 	%r120, %r119, %r387;
	shl.b32 	%r388, %r118, 2;
	add.s32 	%r389, %r386, %r388;
	add.s32 	%r121, %r389, 33792;
	mad.lo.s32 	%r122, %r2, -56, %r120;
	add.s32 	%r916, %r322, 6;
	sub.s32 	%r915, %r323, %r322;
$L__BB4_77:
	add.s32 	%r449, %r916, -6;
	min.s32 	%r392, %r915, 6;
	mov.b32 	%r478, 0;
	st.shared.u32 	[%r119], %r478;
	st.shared.u32 	[%r119+1024], %r478;
	st.shared.u32 	[%r119+2048], %r478;
	st.shared.u32 	[%r119+3072], %r478;
	st.shared.u32 	[%r119+4096], %r478;
	st.shared.u32 	[%r119+5120], %r478;
	st.shared.u32 	[%r119+6144], %r478;
	st.shared.u32 	[%r119+7168], %r478;
	st.shared.u32 	[%r119+8192], %r478;
	st.shared.u32 	[%r119+9216], %r478;
	st.shared.u32 	[%r119+10240], %r478;
	st.shared.u32 	[%r119+11264], %r478;
	st.shared.u32 	[%r119+12288], %r478;
	st.shared.u32 	[%r119+13312], %r478;
	st.shared.u32 	[%r119+14336], %r478;
	st.shared.u32 	[%r119+15360], %r478;
	st.shared.u32 	[%r119+16384], %r478;
	st.shared.u32 	[%r119+17408], %r478;
	st.shared.u32 	[%r119+18432], %r478;
	st.shared.u32 	[%r119+19456], %r478;
	st.shared.u32 	[%r119+20480], %r478;
	st.shared.u32 	[%r119+21504], %r478;
	st.shared.u32 	[%r119+22528], %r478;
	st.shared.u32 	[%r119+23552], %r478;
	st.shared.u32 	[%r119+24576], %r478;
	st.shared.u32 	[%r119+25600], %r478;
	st.shared.u32 	[%r119+26624], %r478;
	st.shared.u32 	[%r119+27648], %r478;
	st.shared.u32 	[%r119+28672], %r478;
	st.shared.u32 	[%r119+29696], %r478;
	st.shared.u32 	[%r119+30720], %r478;
	st.shared.u32 	[%r119+31744], %r478;
	st.shared.u32 	[%r119+32768], %r478;
	// begin inline asm
	bmsk.clamp.b32 %r390, %r478, %r392;
	// end inline asm
	setp.eq.s32 	%p60, %r935, 2147483647;
	selp.b32 	%r394, -2147483648, %r935, %p60;
	// begin inline asm
	shr.b32 %r393, %r394, %r449;
	// end inline asm
	and.b32  	%r481, %r390, %r393;
	shl.b32 	%r482, %r481, 10;
	not.b32 	%r483, %r482;
	and.b32  	%r484, %r483, 31744;
	add.s32 	%r485, %r119, %r484;
	shr.u32 	%r486, %r481, 4;
	and.b32  	%r487, %r486, 268435454;
	sub.s32 	%r166, %r485, %r487;
	ld.shared.u16 	%rs1, [%r166+2];
	add.s16 	%rs20, %rs1, 1;
	st.shared.u16 	[%r166+2], %rs20;
	setp.eq.s32 	%p61, %r934, 2147483647;
	selp.b32 	%r397, -2147483648, %r934, %p61;
	// begin inline asm
	shr.b32 %r396, %r397, %r449;
	// end inline asm
	and.b32  	%r488, %r390, %r396;
	shl.b32 	%r489, %r488, 10;
	not.b32 	%r490, %r489;
	and.b32  	%r491, %r490, 31744;
	add.s32 	%r492, %r119, %r491;
	shr.u32 	%r493, %r488, 4;
	and.b32  	%r494, %r493, 268435454;
	sub.s32 	%r167, %r492, %r494;
	ld.shared.u16 	%rs2, [%r167+2];
	add.s16 	%rs21, %rs2, 1;
	st.shared.u16 	[%r167+2], %rs21;
	setp.eq.s32 	%p62, %r933, 2147483647;
	selp.b32 	%r400, -2147483648, %r933, %p62;
	// begin inline asm
	shr.b32 %r399, %r400, %r449;
	// end inline asm
	and.b32  	%r495, %r390, %r399;
	shl.b32 	%r496, %r495, 10;
	not.b32 	%r497, %r496;
	and.b32  	%r498, %r497, 31744;
	add.s32 	%r499, %r119, %r498;
	shr.u32 	%r500, %r495, 4;
	and.b32  	%r501, %r500, 268435454;
	sub.s32 	%r168, %r499, %r501;
	ld.shared.u16 	%rs3, [%r168+2];
	add.s16 	%rs22, %rs3, 1;
	st.shared.u16 	[%r168+2], %rs22;
	setp.eq.s32 	%p63, %r932, 2147483647;
	selp.b32 	%r403, -2147483648, %r932, %p63;
	// begin inline asm
	shr.b32 %r402, %r403, %r449;
	// end inline asm
	and.b32  	%r502, %r390, %r402;
	shl.b32 	%r503, %r502, 10;
	not.b32 	%r504, %r503;
	and.b32  	%r505, %r504, 31744;
	add.s32 	%r506, %r119, %r505;
	shr.u32 	%r507, %r502, 4;
	and.b32  	%r508, %r507, 268435454;
	sub.s32 	%r169, %r506, %r508;
	ld.shared.u16 	%rs4, [%r169+2];
	add.s16 	%rs23, %rs4, 1;
	st.shared.u16 	[%r169+2], %rs23;
	setp.eq.s32 	%p64, %r931, 2147483647;
	selp.b32 	%r406, -2147483648, %r931, %p64;
	// begin inline asm
	shr.b32 %r405, %r406, %r449;
	// end inline asm
	and.b32  	%r509, %r390, %r405;
	shl.b32 	%r510, %r509, 10;
	not.b32 	%r511, %r510;
	and.b32  	%r512, %r511, 31744;
	add.s32 	%r513, %r119, %r512;
	shr.u32 	%r514, %r509, 4;
	and.b32  	%r515, %r514, 268435454;
	sub.s32 	%r170, %r513, %r515;
	ld.shared.u16 	%rs5, [%r170+2];
	add.s16 	%rs24, %rs5, 1;
	st.shared.u16 	[%r170+2], %rs24;
	setp.eq.s32 	%p65, %r930, 2147483647;
	selp.b32 	%r409, -2147483648, %r930, %p65;
	// begin inline asm
	shr.b32 %r408, %r409, %r449;
	// end inline asm
	and.b32  	%r516, %r390, %r408;
	shl.b32 	%r517, %r516, 10;
	not.b32 	%r518, %r517;
	and.b32  	%r519, %r518, 31744;
	add.s32 	%r520, %r119, %r519;
	shr.u32 	%r521, %r516, 4;
	and.b32  	%r522, %r521, 268435454;
	sub.s32 	%r171, %r520, %r522;
	ld.shared.u16 	%rs6, [%r171+2];
	add.s16 	%rs25, %rs6, 1;
	st.shared.u16 	[%r171+2], %rs25;
	setp.eq.s32 	%p66, %r929, 2147483647;
	selp.b32 	%r412, -2147483648, %r929, %p66;
	// begin inline asm
	shr.b32 %r411, %r412, %r449;
	// end inline asm
	and.b32  	%r523, %r390, %r411;
	shl.b32 	%r524, %r523, 10;
	not.b32 	%r525, %r524;
	and.b32  	%r526, %r525, 31744;
	add.s32 	%r527, %r119, %r526;
	shr.u32 	%r528, %r523, 4;
	and.b32  	%r529, %r528, 268435454;
	sub.s32 	%r172, %r527, %r529;
	ld.shared.u16 	%rs7, [%r172+2];
	add.s16 	%rs26, %rs7, 1;
	st.shared.u16 	[%r172+2], %rs26;
	setp.eq.s32 	%p67, %r928, 2147483647;
	selp.b32 	%r415, -2147483648, %r928, %p67;
	// begin inline asm
	shr.b32 %r414, %r415, %r449;
	// end inline asm
	and.b32  	%r530, %r390, %r414;
	shl.b32 	%r531, %r530, 10;
	not.b32 	%r532, %r531;
	and.b32  	%r533, %r532, 31744;
	add.s32 	%r534, %r119, %r533;
	shr.u32 	%r535, %r530, 4;
	and.b32  	%r536, %r535, 268435454;
	sub.s32 	%r173, %r534, %r536;
	ld.shared.u16 	%rs8, [%r173+2];
	add.s16 	%rs27, %rs8, 1;
	st.shared.u16 	[%r173+2], %rs27;
	setp.eq.s32 	%p68, %r927, 2147483647;
	selp.b32 	%r418, -2147483648, %r927, %p68;
	// begin inline asm
	shr.b32 %r417, %r418, %r449;
	// end inline asm
	and.b32  	%r537, %r390, %r417;
	shl.b32 	%r538, %r537, 10;
	not.b32 	%r539, %r538;
	and.b32  	%r540, %r539, 31744;
	add.s32 	%r541, %r119, %r540;
	shr.u32 	%r542, %r537, 4;
	and.b32  	%r543, %r542, 268435454;
	sub.s32 	%r174, %r541, %r543;
	ld.shared.u16 	%rs9, [%r174+2];
	add.s16 	%rs28, %rs9, 1;
	st.shared.u16 	[%r174+2], %rs28;
	setp.eq.s32 	%p69, %r926, 2147483647;
	selp.b32 	%r421, -2147483648, %r926, %p69;
	// begin inline asm
	shr.b32 %r420, %r421, %r449;
	// end inline asm
	and.b32  	%r544, %r390, %r420;
	shl.b32 	%r545, %r544, 10;
	not.b32 	%r546, %r545;
	and.b32  	%r547, %r546, 31744;
	add.s32 	%r548, %r119, %r547;
	shr.u32 	%r549, %r544, 4;
	and.b32  	%r550, %r549, 268435454;
	sub.s32 	%r175, %r548, %r550;
	ld.shared.u16 	%rs10, [%r175+2];
	add.s16 	%rs29, %rs10, 1;
	st.shared.u16 	[%r175+2], %rs29;
	setp.eq.s32 	%p70, %r925, 2147483647;
	selp.b32 	%r424, -2147483648, %r925, %p70;
	// begin inline asm
	shr.b32 %r423, %r424, %r449;
	// end inline asm
	and.b32  	%r551, %r390, %r423;
	shl.b32 	%r552, %r551, 10;
	not.b32 	%r553, %r552;
	and.b32  	%r554, %r553, 31744;
	add.s32 	%r555, %r119, %r554;
	shr.u32 	%r556, %r551, 4;
	and.b32  	%r557, %r556, 268435454;
	sub.s32 	%r176, %r555, %r557;
	ld.shared.u16 	%rs11, [%r176+2];
	add.s16 	%rs30, %rs11, 1;
	st.shared.u16 	[%r176+2], %rs30;
	setp.eq.s32 	%p71, %r924, 2147483647;
	selp.b32 	%r427, -2147483648, %r924, %p71;
	// begin inline asm
	shr.b32 %r426, %r427, %r449;
	// end inline asm
	and.b32  	%r558, %r390, %r426;
	shl.b32 	%r559, %r558, 10;
	not.b32 	%r560, %r559;
	and.b32  	%r561, %r560, 31744;
	add.s32 	%r562, %r119, %r561;
	shr.u32 	%r563, %r558, 4;
	and.b32  	%r564, %r563, 268435454;
	sub.s32 	%r177, %r562, %r564;
	ld.shared.u16 	%rs12, [%r177+2];
	add.s16 	%rs31, %rs12, 1;
	st.shared.u16 	[%r177+2], %rs31;
	setp.eq.s32 	%p72, %r923, 2147483647;
	selp.b32 	%r430, -2147483648, %r923, %p72;
	// begin inline asm
	shr.b32 %r429, %r430, %r449;
	// end inline asm
	and.b32  	%r565, %r390, %r429;
	shl.b32 	%r566, %r565, 10;
	not.b32 	%r567, %r566;
	and.b32  	%r568, %r567, 31744;
	add.s32 	%r569, %r119, %r568;
	shr.u32 	%r570, %r565, 4;
	and.b32  	%r571, %r570, 268435454;
	sub.s32 	%r178, %r569, %r571;
	ld.shared.u16 	%rs13, [%r178+2];
	add.s16 	%rs32, %rs13, 1;
	st.shared.u16 	[%r178+2], %rs32;
	setp.eq.s32 	%p73, %r922, 2147483647;
	selp.b32 	%r433, -2147483648, %r922, %p73;
	// begin inline asm
	shr.b32 %r432, %r433, %r449;
	// end inline asm
	and.b32  	%r572, %r390, %r432;
	shl.b32 	%r573, %r572, 10;
	not.b32 	%r574, %r573;
	and.b32  	%r575, %r574, 31744;
	add.s32 	%r576, %r119, %r575;
	shr.u32 	%r577, %r572, 4;
	and.b32  	%r578, %r577, 268435454;
	sub.s32 	%r179, %r576, %r578;
	ld.shared.u16 	%rs14, [%r179+2];
	add.s16 	%rs33, %rs14, 1;
	st.shared.u16 	[%r179+2], %rs33;
	setp.eq.s32 	%p74, %r921, 2147483647;
	selp.b32 	%r436, -2147483648, %r921, %p74;
	// begin inline asm
	shr.b32 %r435, %r436, %r449;
	// end inline asm
	and.b32  	%r579, %r390, %r435;
	shl.b32 	%r580, %r579, 10;
	not.b32 	%r581, %r580;
	and.b32  	%r582, %r581, 31744;
	add.s32 	%r583, %r119, %r582;
	shr.u32 	%r584, %r579, 4;
	and.b32  	%r585, %r584, 268435454;
	sub.s32 	%r180, %r583, %r585;
	ld.shared.u16 	%rs15, [%r180+2];
	add.s16 	%rs34, %rs15, 1;
	st.shared.u16 	[%r180+2], %rs34;
	setp.eq.s32 	%p75, %r920, 2147483647;
	selp.b32 	%r439, -2147483648, %r920, %p75;
	// begin inline asm
	shr.b32 %r438, %r439, %r449;
	// end inline asm
	and.b32  	%r586, %r390, %r438;
	shl.b32 	%r587, %r586, 10;
	not.b32 	%r588, %r587;
	and.b32  	%r589, %r588, 31744;
	add.s32 	%r590, %r119, %r589;
	shr.u32 	%r591, %r586, 4;
	and.b32  	%r592, %r591, 268435454;
	sub.s32 	%r181, %r590, %r592;
	ld.shared.u16 	%rs16, [%r181+2];
	add.s16 	%rs35, %rs16, 1;
	st.shared.u16 	[%r181+2], %rs35;
	setp.eq.s32 	%p76, %r919, 2147483647;
	selp.b32 	%r442, -2147483648, %r919, %p76;
	// begin inline asm
	shr.b32 %r441, %r442, %r449;
	// end inline asm
	and.b32  	%r593, %r390, %r441;
	shl.b32 	%r594, %r593, 10;
	not.b32 	%r595, %r594;
	and.b32  	%r596, %r595, 31744;
	add.s32 	%r597, %r119, %r596;
	shr.u32 	%r598, %r593, 4;
	and.b32  	%r599, %r598, 268435454;
	sub.s32 	%r182, %r597, %r599;
	ld.shared.u16 	%rs17, [%r182+2];
	add.s16 	%rs36, %rs17, 1;
	st.shared.u16 	[%r182+2], %rs36;
	setp.eq.s32 	%p77, %r918, 2147483647;
	selp.b32 	%r445, -2147483648, %r918, %p77;
	// begin inline asm
	shr.b32 %r444, %r445, %r449;
	// end inline asm
	and.b32  	%r600, %r390, %r444;
	shl.b32 	%r601, %r600, 10;
	not.b32 	%r602, %r601;
	and.b32  	%r603, %r602, 31744;
	add.s32 	%r604, %r119, %r603;
	shr.u32 	%r605, %r600, 4;
	and.b32  	%r606, %r605, 268435454;
	sub.s32 	%r183, %r604, %r606;
	ld.shared.u16 	%rs18, [%r183+2];
	add.s16 	%rs37, %rs18, 1;
	st.shared.u16 	[%r183+2], %rs37;
	setp.eq.s32 	%p78, %r917, 2147483647;
	selp.b32 	%r448, -2147483648, %r917, %p78;
	// begin inline asm
	shr.b32 %r447, %r448, %r449;
	// end inline asm
	and.b32  	%r607, %r390, %r447;
	shl.b32 	%r608, %r607, 10;
	not.b32 	%r609, %r608;
	and.b32  	%r610, %r609, 31744;
	add.s32 	%r611, %r119, %r610;
	shr.u32 	%r612, %r607, 4;
	and.b32  	%r613, %r612, 268435454;
	sub.s32 	%r184, %r611, %r613;
	ld.shared.u16 	%rs19, [%r184+2];
	add.s16 	%rs38, %rs19, 1;
	st.shared.u16 	[%r184+2], %rs38;
	bar.sync 	0;
	ld.shared.u32 	%r185, [%r120];
	ld.shared.u32 	%r614, [%r120+4];
	ld.shared.u32 	%r615, [%r120+8];
	ld.shared.u32 	%r616, [%r120+12];
	ld.shared.u32 	%r617, [%r120+16];
	ld.shared.u32 	%r618, [%r120+20];
	ld.shared.u32 	%r619, [%r120+24];
	ld.shared.u32 	%r620, [%r120+28];
	ld.shared.u32 	%r621, [%r120+32];
	ld.shared.u32 	%r622, [%r120+36];
	ld.shared.u32 	%r623, [%r120+40];
	ld.shared.u32 	%r624, [%r120+44];
	ld.shared.u32 	%r625, [%r120+48];
	ld.shared.u32 	%r626, [%r120+52];
	ld.shared.u32 	%r627, [%r120+56];
	ld.shared.u32 	%r628, [%r120+60];
	ld.shared.u32 	%r629, [%r120+64];
	ld.shared.u32 	%r630, [%r120+68];
	ld.shared.u32 	%r631, [%r120+72];
	ld.shared.u32 	%r632, [%r120+76];
	ld.shared.u32 	%r633, [%r120+80];
	ld.shared.u32 	%r634, [%r120+84];
	ld.shared.u32 	%r635, [%r120+88];
	ld.shared.u32 	%r636, [%r120+92];
	ld.shared.u32 	%r637, [%r120+96];
	ld.shared.u32 	%r638, [%r120+100];
	ld.shared.u32 	%r639, [%r120+104];
	ld.shared.u32 	%r640, [%r120+108];
	ld.shared.u32 	%r641, [%r120+112];
	ld.shared.u32 	%r642, [%r120+116];
	ld.shared.u32 	%r643, [%r120+120];
	ld.shared.u32 	%r644, [%r120+124];
	ld.shared.u32 	%r645, [%r120+128];
	add.s32 	%r186, %r614, %r185;
	add.s32 	%r187, %r615, %r186;
	add.s32 	%r188, %r616, %r187;
	add.s32 	%r189, %r617, %r188;
	add.s32 	%r190, %r618, %r189;
	add.s32 	%r191, %r619, %r190;
	add.s32 	%r192, %r620, %r191;
	add.s32 	%r193, %r621, %r192;
	add.s32 	%r194, %r622, %r193;
	add.s32 	%r195, %r623, %r194;
	add.s32 	%r196, %r624, %r195;
	add.s32 	%r197, %r625, %r196;
	add.s32 	%r198, %r626, %r197;
	add.s32 	%r199, %r627, %r198;
	add.s32 	%r200, %r628, %r199;
	add.s32 	%r201, %r629, %r200;
	add.s32 	%r202, %r630, %r201;
	add.s32 	%r203, %r631, %r202;
	add.s32 	%r204, %r632, %r203;
	add.s32 	%r205, %r633, %r204;
	add.s32 	%r206, %r634, %r205;
	add.s32 	%r207, %r635, %r206;
	add.s32 	%r208, %r636, %r207;
	add.s32 	%r209, %r637, %r208;
	add.s32 	%r210, %r638, %r209;
	add.s32 	%r211, %r639, %r210;
	add.s32 	%r212, %r640, %r211;
	add.s32 	%r213, %r641, %r212;
	add.s32 	%r214, %r642, %r213;
	add.s32 	%r215, %r643, %r214;
	add.s32 	%r216, %r644, %r215;
	add.s32 	%r455, %r645, %r216;
	// begin inline asm
	mov.u32 %r450, %laneid;
	// end inline asm
	mov.b32 	%r453, 1;
	mov.b32 	%r480, -1;
	// begin inline asm
	{  .reg .u32 r0;  .reg .pred p;  shfl.sync.up.b32 r0|p, %r455, %r453, %r478, %r480;  @p add.u32 r0, r0, %r455;  mov.u32 %r451, r0;}
	// end inline asm
	mov.b32 	%r459, 2;
	// begin inline asm
	{  .reg .u32 r0;  .reg .pred p;  shfl.sync.up.b32 r0|p, %r451, %r459, %r478, %r480;  @p add.u32 r0, r0, %r451;  mov.u32 %r457, r0;}
	// end inline asm
	mov.b32 	%r465, 4;
	// begin inline asm
	{  .reg .u32 r0;  .reg .pred p;  shfl.sync.up.b32 r0|p, %r457, %r465, %r478, %r480;  @p add.u32 r0, r0, %r457;  mov.u32 %r463, r0;}
	// end inline asm
	mov.b32 	%r471, 8;
	// begin inline asm
	{  .reg .u32 r0;  .reg .pred p;  shfl.sync.up.b32 r0|p, %r463, %r471, %r478, %r480;  @p add.u32 r0, r0, %r463;  mov.u32 %r469, r0;}
	// end inline asm
	mov.b32 	%r477, 16;
	// begin inline asm
	{  .reg .u32 r0;  .reg .pred p;  shfl.sync.up.b32 r0|p, %r469, %r477, %r478, %r480;  @p add.u32 r0, r0, %r469;  mov.u32 %r475, r0;}
	// end inline asm
	setp.ne.s32 	%p79, %r450, 31;
	@%p79 bra 	$L__BB4_79;
	st.shared.u32 	[%r121], %r475;
$L__BB4_79:
	sub.s32 	%r646, %r475, %r455;
	setp.gt.u32 	%p80, %r2, 31;
	setp.eq.s32 	%p81, %r118, 7;
	setp.eq.s32 	%p82, %r118, 6;
	setp.eq.s32 	%p83, %r118, 5;
	setp.eq.s32 	%p84, %r118, 4;
	setp.eq.s32 	%p85, %r118, 3;
	setp.eq.s32 	%p86, %r118, 2;
	setp.eq.s32 	%p87, %r118, 1;
	bar.sync 	0;
	ld.shared.v4.u32 	{%r647, %r648, %r649, %r650}, [_ZZN3cub18CUB_300001_SM_10006detail10radix_sort31DeviceRadixSortSingleTileKernelINS1_5radix10policy_hubIfjyE10Policy1000ELNS0_9SortOrderE1EfjyNS1_21identity_decomposer_tEEEvPKT1_PSA_PKT2_PSE_T3_iiT4_E12temp_storage+33792];
	selp.b32 	%r651, %r647, %r955, %p87;
	add.s32 	%r652, %r648, %r647;
	selp.b32 	%r653, %r652, %r651, %p86;
	add.s32 	%r654, %r652, %r649;
	selp.b32 	%r655, %r654, %r653, %p85;
	add.s32 	%r656, %r654, %r650;
	selp.b32 	%r657, %r656, %r655, %p84;
	ld.shared.v4.u32 	{%r658, %r659, %r660, %r661}, [_ZZN3cub18CUB_300001_SM_10006detail10radix_sort31DeviceRadixSortSingleTileKernelINS1_5radix10policy_hubIfjyE10Policy1000ELNS0_9SortOrderE1EfjyNS1_21identity_decomposer_tEEEvPKT1_PSA_PKT2_PSE_T3_iiT4_E12temp_storage+33808];
	add.s32 	%r662, %r656, %r658;
	selp.b32 	%r663, %r662, %r657, %p83;
	add.s32 	%r664, %r662, %r659;
	selp.b32 	%r665, %r664, %r663, %p82;
	add.s32 	%r666, %r664, %r660;
	selp.b32 	%r955, %r666, %r665, %p81;
	add.s32 	%r221, %r666, %r661;
	setp.ne.s32 	%p88, %r450, 0;
	selp.b32 	%r667, %r646, 0, %p88;
	add.s32 	%r668, %r955, %r667;
	or.pred  	%p89, %p80, %p88;
	selp.b32 	%r956, %r668, %r646, %p80;
	@%p89 bra 	$L__BB4_81;
	shl.b32 	%r956, %r221, 16;
	st.shared.u32 	[_ZZN3cub18CUB_300001_SM_10006detail10radix_sort31DeviceRadixSortSingleTileKernelINS1_5radix10policy_hubIfjyE10Policy1000ELNS0_9SortOrderE1EfjyNS1_21identity_decomposer_tEEEvPKT1_PSA_PKT2_PSE_T3_iiT4_E12temp_storage+33832], %r956;
$L__BB4_81:
	setp.eq.s32 	%p90, %r2, 0;
	bar.sync 	0;
	ld.shared.u32 	%r669, [_ZZN3cub18CUB_300001_SM_10006detail10radix_sort31DeviceRadixSortSingleTileKernelINS1_5radix10policy_hubIfjyE10Policy1000ELNS0_9SortOrderE1EfjyNS1_21identity_decomposer_tEEEvPKT1_PSA_PKT2_PSE_T3_iiT4_E12temp_storage+33832];
	selp.b32 	%r670, 0, %r669, %p90;
	add.s32 	%r671, %r956, %r670;
	add.s32 	%r672, %r185, %r671;
	add.s32 	%r673, %r186, %r671;
	add.s32 	%r674, %r187, %r671;
	add.s32 	%r675, %r188, %r671;
	add.s32 	%r676, %r189, %r671;
	add.s32 	%r677, %r190, %r671;
	add.s32 	%r678, %r191, %r671;
	add.s32 	%r679, %r192, %r671;
	add.s32 	%r680, %r193, %r671;
	add.s32 	%r681, %r194, %r671;
	add.s32 	%r682, %r195, %r671;
	add.s32 	%r683, %r196, %r671;
	add.s32 	%r684, %r197, %r671;
	add.s32 	%r685, %r198, %r671;
	add.s32 	%r686, %r199, %r671;
	add.s32 	%r687, %r200, %r671;
	add.s32 	%r688, %r201, %r671;
	add.s32 	%r689, %r202, %r671;
	add.s32 	%r690, %r203, %r671;
	add.s32 	%r691, %r204, %r671;
	add.s32 	%r692, %r205, %r671;
	add.s32 	%r693, %r206, %r671;
	add.s32 	%r694, %r207, %r671;
	add.s32 	%r695, %r208, %r671;
	add.s32 	%r696, %r209, %r671;
	add.s32 	%r697, %r210, %r671;
	add.s32 	%r698, %r211, %r671;
	add.s32 	%r699, %r212, %r671;
	add.s32 	%r700, %r213, %r671;
	add.s32 	%r701, %r214, %r671;
	add.s32 	%r702, %r215, %r671;
	add.s32 	%r703, %r216, %r671;
	st.shared.u32 	[%r120], %r671;
	st.shared.u32 	[%r120+4], %r672;
	st.shared.u32 	[%r120+8], %r673;
	st.shared.u32 	[%r120+12], %r674;
	st.shared.u32 	[%r120+16], %r675;
	st.shared.u32 	[%r120+20], %r676;
	st.shared.u32 	[%r120+24], %r677;
	st.shared.u32 	[%r120+28], %r678;
	st.shared.u32 	[%r120+32], %r679;
	st.shared.u32 	[%r120+36], %r680;
	st.shared.u32 	[%r120+40], %r681;
	st.shared.u32 	[%r120+44], %r682;
	st.shared.u32 	[%r120+48], %r683;
	st.shared.u32 	[%r120+52], %r684;
	st.shared.u32 	[%r120+56], %r685;
	st.shared.u32 	[%r120+60], %r686;
	st.shared.u32 	[%r120+64], %r687;
	st.shared.u32 	[%r120+68], %r688;
	st.shared.u32 	[%r120+72], %r689;
	st.shared.u32 	[%r120+76], %r690;
	st.shared.u32 	[%r120+80], %r691;
	st.shared.u32 	[%r120+84], %r692;
	st.shared.u32 	[%r120+88], %r693;
	st.shared.u32 	[%r120+92], %r694;
	st.shared.u32 	[%r120+96], %r695;
	st.shared.u32 	[%r120+100], %r696;
	st.shared.u32 	[%r120+104], %r697;
	st.shared.u32 	[%r120+108], %r698;
	st.shared.u32 	[%r120+112], %r699;
	st.shared.u32 	[%r120+116], %r700;
	st.shared.u32 	[%r120+120], %r701;
	st.shared.u32 	[%r120+124], %r702;
	st.shared.u32 	[%r120+128], %r703;
	bar.sync 	0;
	cvt.u32.u16 	%r704, %rs1;
	ld.shared.u16 	%r705, [%r166+2];
	add.s32 	%r225, %r705, %r704;
	cvt.u32.u16 	%r706, %rs2;
	ld.shared.u16 	%r707, [%r167+2];
	add.s32 	%r226, %r707, %r706;
	cvt.u32.u16 	%r708, %rs3;
	ld.shared.u16 	%r709, [%r168+2];
	add.s32 	%r227, %r709, %r708;
	cvt.u32.u16 	%r710, %rs4;
	ld.shared.u16 	%r711, [%r169+2];
	add.s32 	%r228, %r711, %r710;
	cvt.u32.u16 	%r712, %rs5;
	ld.shared.u16 	%r713, [%r170+2];
	add.s32 	%r229, %r713, %r712;
	cvt.u32.u16 	%r714, %rs6;
	ld.shared.u16 	%r715, [%r171+2];
	add.s32 	%r230, %r715, %r714;
	cvt.u32.u16 	%r716, %rs7;
	ld.shared.u16 	%r717, [%r172+2];
	add.s32 	%r231, %r717, %r716;
	cvt.u32.u16 	%r718, %rs8;
	ld.shared.u16 	%r719, [%r173+2];
	add.s32 	%r232, %r719, %r718;
	cvt.u32.u16 	%r720, %rs9;
	ld.shared.u16 	%r721, [%r174+2];
	add.s32 	%r233, %r721, %r720;
	cvt.u32.u16 	%r722, %rs10;
	ld.shared.u16 	%r723, [%r175+2];
	add.s32 	%r234, %r723, %r722;
	cvt.u32.u16 	%r724, %rs11;
	ld.shared.u16 	%r725, [%r176+2];
	add.s32 	%r235, %r725, %r724;
	cvt.u32.u16 	%r726, %rs12;
	ld.shared.u16 	%r727, [%r177+2];
	add.s32 	%r236, %r727, %r726;
	cvt.u32.u16 	%r728, %rs13;
	ld.shared.u16 	%r729, [%r178+2];
	add.s32 	%r237, %r729, %r728;
	cvt.u32.u16 	%r730, %rs14;
	ld.shared.u16 	%r731, [%r179+2];
	add.s32 	%r238, %r731, %r730;
	cvt.u32.u16 	%r732, %rs15;
	ld.shared.u16 	%r733, [%r180+2];
	add.s32 	%r239, %r733, %r732;
	cvt.u32.u16 	%r734, %rs16;
	ld.shared.u16 	%r735, [%r181+2];
	add.s32 	%r240, %r735, %r734;
	cvt.u32.u16 	%r736, %rs17;
	ld.shared.u16 	%r737, [%r182+2];
	add.s32 	%r241, %r737, %r736;
	cvt.u32.u16 	%r738, %rs18;
	ld.shared.u16 	%r739, [%r183+2];
	add.s32 	%r242, %r739, %r738;
	cvt.u32.u16 	%r740, %rs19;
	ld.shared.u16 	%r741, [%r184+2];
	add.s32 	%r243, %r741, %r740;
	bar.sync 	0;
	setp.lt.s32 	%p91, %r916, %r323;
	@%p91 bra 	$L__BB4_121;
	cvt.u64.u32 	%rd15, %r2;
	shl.b32 	%r742, %r225, 2;
	mov.u32 	%r743, _ZZN3cub18CUB_300001_SM_10006detail10radix_sort31DeviceRadixSortSingleTileKernelINS1_5radix10policy_hubIfjyE10Policy1000ELNS0_9SortOrderE1EfjyNS1_21identity_decomposer_tEEEvPKT1_PSA_PKT2_PSE_T3_iiT4_E12temp_storage;
	add.s32 	%r744, %r743, %r742;
	st.shared.u32 	[%r744], %r935;
	shl.b32 	%r745, %r226, 2;
	add.s32 	%r746, %r743, %r745;
	st.shared.u32 	[%r746], %r934;
	shl.b32 	%r747, %r227, 2;
	add.s32 	%r748, %r743, %r747;
	st.shared.u32 	[%r748], %r933;
	shl.b32 	%r749, %r228, 2;
	add.s32 	%r750, %r743, %r749;
	st.shared.u32 	[%r750], %r932;
	shl.b32 	%r751, %r229, 2;
	add.s32 	%r752, %r743, %r751;
	st.shared.u32 	[%r752], %r931;
	shl.b32 	%r753, %r230, 2;
	add.s32 	%r754, %r743, %r753;
	st.shared.u32 	[%r754], %r930;
	shl.b32 	%r755, %r231, 2;
	add.s32 	%r756, %r743, %r755;
	st.shared.u32 	[%r756], %r929;
	shl.b32 	%r757, %r232, 2;
	add.s32 	%r758, %r743, %r757;
	st.shared.u32 	[%r758], %r928;
	shl.b32 	%r759, %r233, 2;
	add.s32 	%r760, %r743, %r759;
	st.shared.u32 	[%r760], %r927;
	shl.b32 	%r761, %r234, 2;
	add.s32 	%r762, %r743, %r761;
	st.shared.u32 	[%r762], %r926;
	shl.b32 	%r763, %r235, 2;
	add.s32 	%r764, %r743, %r763;
	st.shared.u32 	[%r764], %r925;
	shl.b32 	%r765, %r236, 2;
	add.s32 	%r766, %r743, %r765;
	st.shared.u32 	[%r766], %r924;
	shl.b32 	%r767, %r237, 2;
	add.s32 	%r768, %r743, %r767;
	st.shared.u32 	[%r768], %r923;
	shl.b32 	%r769, %r238, 2;
	add.s32 	%r770, %r743, %r769;
	st.shared.u32 	[%r770], %r922;
	shl.b32 	%r771, %r239, 2;
	add.s32 	%r772, %r743, %r771;
	st.shared.u32 	[%r772], %r921;
	shl.b32 	%r773, %r240, 2;
	add.s32 	%r774, %r743, %r773;
	st.shared.u32 	[%r774], %r920;
	shl.b32 	%r775, %r241, 2;
	add.s32 	%r776, %r743, %r775;
	st.shared.u32 	[%r776], %r919;
	shl.b32 	%r777, %r242, 2;
	add.s32 	%r778, %r743, %r777;
	st.shared.u32 	[%r778], %r918;
	shl.b32 	%r779, %r243, 2;
	add.s32 	%r780, %r743, %r779;
	st.shared.u32 	[%r780], %r917;
	bar.sync 	0;
	mad.lo.s32 	%r244, %r2, -72, %r122;
	ld.shared.u32 	%r245, [%r244];
	ld.shared.u32 	%r246, [%r244+1024];
	ld.shared.u32 	%r247, [%r244+2048];
	ld.shared.u32 	%r248, [%r244+3072];
	ld.shared.u32 	%r249, [%r244+4096];
	ld.shared.u32 	%r250, [%r244+5120];
	ld.shared.u32 	%r251, [%r244+6144];
	ld.shared.u32 	%r252, [%r244+7168];
	ld.shared.u32 	%r253, [%r244+8192];
	ld.shared.u32 	%r254, [%r244+9216];
	ld.shared.u32 	%r255, [%r244+10240];
	ld.shared.u32 	%r256, [%r244+11264];
	ld.shared.u32 	%r257, [%r244+12288];
	ld.shared.u32 	%r258, [%r244+13312];
	ld.shared.u32 	%r259, [%r244+14336];
	ld.shared.u32 	%r260, [%r244+15360];
	ld.shared.u32 	%r261, [%r244+16384];
	ld.shared.u32 	%r262, [%r244+17408];
	ld.shared.u32 	%r263, [%r244+18432];
	bar.sync 	0;
	st.shared.u32 	[%r744], %r954;
	st.shared.u32 	[%r746], %r953;
	st.shared.u32 	[%r748], %r952;
	st.shared.u32 	[%r750], %r951;
	st.shared.u32 	[%r752], %r950;
	st.shared.u32 	[%r754], %r949;
	st.shared.u32 	[%r756], %r948;
	st.shared.u32 	[%r758], %r947;
	st.shared.u32 	[%r760], %r946;
	st.shared.u32 	[%r762], %r945;
	st.shared.u32 	[%r764], %r944;
	st.shared.u32 	[%r766], %r943;
	st.shared.u32 	[%r768], %r942;
	st.shared.u32 	[%r770], %r941;
	st.shared.u32 	[%r772], %r940;
	st.shared.u32 	[%r774], %r939;
	st.shared.u32 	[%r776], %r938;
	st.shared.u32 	[%r778], %r937;
	st.shared.u32 	[%r780], %r936;
	bar.sync 	0;
	ld.shared.u32 	%r264, [%r244+1024];
	ld.shared.u32 	%r265, [%r244+2048];
	ld.shared.u32 	%r266, [%r244+3072];
	ld.shared.u32 	%r267, [%r244+4096];
	ld.shared.u32 	%r268, [%r244+5120];
	ld.shared.u32 	%r269, [%r244+6144];
	ld.shared.u32 	%r270, [%r244+7168];
	ld.shared.u32 	%r271, [%r244+8192];
	ld.shared.u32 	%r272, [%r244+9216];
	ld.shared.u32 	%r273, [%r244+10240];
	ld.shared.u32 	%r274, [%r244+11264];
	ld.shared.u32 	%r275, [%r244+12288];
	ld.shared.u32 	%r276, [%r244+13312];
	ld.shared.u32 	%r277, [%r244+14336];
	ld.shared.u32 	%r278, [%r244+15360];
	ld.shared.u32 	%r279, [%r244+16384];
	ld.shared.u32 	%r280, [%r244+17408];
	ld.shared.u32 	%r281, [%r244+18432];
	setp.gt.u64 	%p92, %rd2, %rd15;
	cvta.to.global.u64 	%rd16, %rd6;
	mul.wide.u32 	%rd17, %r2, 4;
	add.s64 	%rd4, %rd16, %rd17;
	cvta.to.global.u64 	%rd18, %rd8;
	add.s64 	%rd5, %rd18, %rd17;
	@%p92 bra 	$L__BB4_83;
	bra.uni 	$L__BB4_84;
$L__BB4_83:
	ld.shared.u32 	%r781, [%r244];
	setp.gt.s32 	%p93, %r245, -1;
	selp.b32 	%r782, -1, -2147483648, %p93;
	xor.b32  	%r783, %r782, %r245;
	st.global.u32 	[%rd4], %r783;
	st.global.u32 	[%rd5], %r781;
$L__BB4_84:
	add.s32 	%r784, %r2, 256;
	cvt.u64.u32 	%rd19, %r784;
	setp.le.u64 	%p94, %rd2, %rd19;
	@%p94 bra 	$L__BB4_86;
	setp.gt.s32 	%p95, %r246, -1;
	selp.b32 	%r785, -1, -2147483648, %p95;
	xor.b32  	%r786, %r785, %r246;
	st.global.u32 	[%rd4+1024], %r786;
	st.global.u32 	[%rd5+1024], %r264;
$L__BB4_86:
	add.s32 	%r787, %r2, 512;
	cvt.u64.u32 	%rd20, %r787;
	setp.le.u64 	%p96, %rd2, %rd20;
	@%p96 bra 	$L__BB4_88;
	setp.gt.s32 	%p97, %r247, -1;
	selp.b32 	%r788, -1, -2147483648, %p97;
	xor.b32  	%r789, %r788, %r247;
	st.global.u32 	[%rd4+2048], %r789;
	st.global.u32 	[%rd5+2048], %r265;
$L__BB4_88:
	add.s32 	%r790, %r2, 768;
	cvt.u64.u32 	%rd21, %r790;
	setp.le.u64 	%p98, %rd2, %rd21;
	@%p98 bra 	$L__BB4_90;
	setp.gt.s32 	%p99, %r248, -1;
	selp.b32 	%r791, -1, -2147483648, %p99;
	xor.b32  	%r792, %r791, %r248;
	st.global.u32 	[%rd4+3072], %r792;
	st.global.u32 	[%rd5+3072], %r266;
$L__BB4_90:
	or.b32  	%r793, %r2, 1024;
	cvt.u64.u32 	%rd22, %r793;
	setp.le.u64 	%p100, %rd2, %rd22;
	@%p100 bra 	$L__BB4_92;
	setp.gt.s32 	%p101, %r249, -1;
	selp.b32 	%r794, -1, -2147483648, %p101;
	xor.b32  	%r795, %r794, %r249;
	st.global.u32 	[%rd4+4096], %r795;
	st.global.u32 	[%rd5+4096], %r267;
$L__BB4_92:
	add.s32 	%r796, %r2, 1280;
	cvt.u64.u32 	%rd23, %r796;
	setp.le.u64 	%p102, %rd2, %rd23;
	@%p102 bra 	$L__BB4_94;
	setp.gt.s32 	%p103, %r250, -1;
	selp.b32 	%r797, -1, -2147483648, %p103;
	xor.b32  	%r798, %r797, %r250;
	st.global.u32 	[%rd4+5120], %r798;
	st.global.u32 	[%rd5+5120], %r268;
$L__BB4_94:
	add.s32 	%r799, %r2, 1536;
	cvt.u64.u32 	%rd24, %r799;
	setp.le.u64 	%p104, %rd2, %rd24;
	@%p104 bra 	$L__BB4_96;
	setp.gt.s32 	%p105, %r251, -1;
	selp.b32 	%r800, -1, -2147483648, %p105;
	xor.b32  	%r801, %r800, %r251;
	st.global.u32 	[%rd4+6144], %r801;
	st.global.u32 	[%rd5+6144], %r269;
$L__BB4_96:
	add.s32 	%r802, %r2, 1792;
	cvt.u64.u32 	%rd25, %r802;
	setp.le.u64 	%p106, %rd2, %rd25;
	@%p106 bra 	$L__BB4_98;
	setp.gt.s32 	%p107, %r252, -1;
	selp.b32 	%r803, -1, -2147483648, %p107;
	xor.b32  	%r804, %r803, %r252;
	st.global.u32 	[%rd4+7168], %r804;
	st.global.u32 	[%rd5+7168], %r270;
$L__BB4_98:
	or.b32  	%r805, %r2, 2048;
	cvt.u64.u32 	%rd26, %r805;
	setp.le.u64 	%p108, %rd2, %rd26;
	@%p108 bra 	$L__BB4_100;
	setp.gt.s32 	%p109, %r253, -1;
	selp.b32 	%r806, -1, -2147483648, %p109;
	xor.b32  	%r807, %r806, %r253;
	st.global.u32 	[%rd4+8192], %r807;
	st.global.u32 	[%rd5+8192], %r271;
$L__BB4_100:
	add.s32 	%r808, %r2, 2304;
	cvt.u64.u32 	%rd27, %r808;
	setp.le.u64 	%p110, %rd2, %rd27;
	@%p110 bra 	$L__BB4_102;
	setp.gt.s32 	%p111, %r254, -1;
	selp.b32 	%r809, -1, -2147483648, %p111;
	xor.b32  	%r810, %r809, %r254;
	st.global.u32 	[%rd4+9216], %r810;
	st.global.u32 	[%rd5+9216], %r272;
$L__BB4_102:
	add.s32 	%r811, %r2, 2560;
	cvt.u64.u32 	%rd28, %r811;
	setp.le.u64 	%p112, %rd2, %rd28;
	@%p112 bra 	$L__BB4_104;
	setp.gt.s32 	%p113, %r255, -1;
	selp.b32 	%r812, -1, -2147483648, %p113;
	xor.b32  	%r813, %r812, %r255;
	st.global.u32 	[%rd4+10240], %r813;
	st.global.u32 	[%rd5+10240], %r273;
$L__BB4_104:
	add.s32 	%r814, %r2, 2816;
	cvt.u64.u32 	%rd29, %r814;
	setp.le.u64 	%p114, %rd2, %rd29;
	@%p114 bra 	$L__BB4_106;
	setp.gt.s32 	%p115, %r256, -1;
	selp.b32 	%r815, -1, -2147483648, %p115;
	xor.b32  	%r816, %r815, %r256;
	st.global.u32 	[%rd4+11264], %r816;
	st.global.u32 	[%rd5+11264], %r274;
$L__BB4_106:
	or.b32  	%r817, %r2, 3072;
	cvt.u64.u32 	%rd30, %r817;
	setp.le.u64 	%p116, %rd2, %rd30;
	@%p116 bra 	$L__BB4_108;
	setp.gt.s32 	%p117, %r257, -1;
	selp.b32 	%r818, -1, -2147483648, %p117;
	xor.b32  	%r819, %r818, %r257;
	st.global.u32 	[%rd4+12288], %r819;
	st.global.u32 	[%rd5+12288], %r275;
$L__BB4_108:
	add.s32 	%r820, %r2, 3328;
	cvt.u64.u32 	%rd31, %r820;
	setp.le.u64 	%p118, %rd2, %rd31;
	@%p118 bra 	$L__BB4_110;
	setp.gt.s32 	%p119, %r258, -1;
	selp.b32 	%r821, -1, -2147483648, %p119;
	xor.b32  	%r822, %r821, %r258;
	st.global.u32 	[%rd4+13312], %r822;
	st.global.u32 	[%rd5+13312], %r276;
$L__BB4_110:
	add.s32 	%r823, %r2, 3584;
	cvt.u64.u32 	%rd32, %r823;
	setp.le.u64 	%p120, %rd2, %rd32;
	@%p120 bra 	$L__BB4_112;
	setp.gt.s32 	%p121, %r259, -1;
	selp.b32 	%r824, -1, -2147483648, %p121;
	xor.b32  	%r825, %r824, %r259;
	st.global.u32 	[%rd4+14336], %r825;
	st.global.u32 	[%rd5+14336], %r277;
$L__BB4_112:
	add.s32 	%r826, %r2, 3840;
	cvt.u64.u32 	%rd33, %r826;
	setp.le.u64 	%p122, %rd2, %rd33;
	@%p122 bra 	$L__BB4_114;
	setp.gt.s32 	%p123, %r260, -1;
	selp.b32 	%r827, -1, -2147483648, %p123;
	xor.b32  	%r828, %r827, %r260;
	st.global.u32 	[%rd4+15360], %r828;
	st.global.u32 	[%rd5+15360], %r278;
$L__BB4_114:
	or.b32  	%r829, %r2, 4096;
	cvt.u64.u32 	%rd34, %r829;
	setp.le.u64 	%p124, %rd2, %rd34;
	@%p124 bra 	$L__BB4_116;
	setp.gt.s32 	%p125, %r261, -1;
	selp.b32 	%r830, -1, -2147483648, %p125;
	xor.b32  	%r831, %r830, %r261;
	st.global.u32 	[%rd4+16384], %r831;
	st.global.u32 	[%rd5+16384], %r279;
$L__BB4_116:
	add.s32 	%r832, %r2, 4352;
	cvt.u64.u32 	%rd35, %r832;
	setp.le.u64 	%p126, %rd2, %rd35;
	@%p126 bra 	$L__BB4_118;
	setp.gt.s32 	%p127, %r262, -1;
	selp.b32 	%r833, -1, -2147483648, %p127;
	xor.b32  	%r834, %r833, %r262;
	st.global.u32 	[%rd4+17408], %r834;
	st.global.u32 	[%rd5+17408], %r280;
$L__BB4_118:
	add.s32 	%r835, %r2, 4608;
	cvt.u64.u32 	%rd36, %r835;
	setp.le.u64 	%p128, %rd2, %rd36;
	@%p128 bra 	$L__BB4_120;
	setp.gt.s32 	%p129, %r263, -1;
	selp.b32 	%r836, -1, -2147483648, %p129;
	xor.b32  	%r837, %r836, %r263;
	st.global.u32 	[%rd4+18432], %r837;
	st.global.u32 	[%rd5+18432], %r281;
$L__BB4_120:
	ret;
$L__BB4_121:
	shl.b32 	%r838, %r225, 2;
	mov.u32 	%r839, _ZZN3cub18CUB_300001_SM_10006detail10radix_sort31DeviceRadixSortSingleTileKernelINS1_5radix10policy_hubIfjyE10Policy1000ELNS0_9SortOrderE1EfjyNS1_21identity_decomposer_tEEEvPKT1_PSA_PKT2_PSE_T3_iiT4_E12temp_storage;
	add.s32 	%r840, %r839, %r838;
	st.shared.u32 	[%r840], %r935;
	shl.b32 	%r841, %r226, 2;
	add.s32 	%r842, %r839, %r841;
	st.shared.u32 	[%r842], %r934;
	shl.b32 	%r843, %r227, 2;
	add.s32 	%r844, %r839, %r843;
	st.shared.u32 	[%r844], %r933;
	shl.b32 	%r845, %r228, 2;
	add.s32 	%r846, %r839, %r845;
	st.shared.u32 	[%r846], %r932;
	shl.b32 	%r847, %r229, 2;
	add.s32 	%r848, %r839, %r847;
	st.shared.u32 	[%r848], %r931;
	shl.b32 	%r849, %r230, 2;
	add.s32 	%r850, %r839, %r849;
	st.shared.u32 	[%r850], %r930;
	shl.b32 	%r851, %r231, 2;
	add.s32 	%r852, %r839, %r851;
	st.shared.u32 	[%r852], %r929;
	shl.b32 	%r853, %r232, 2;
	add.s32 	%r854, %r839, %r853;
	st.shared.u32 	[%r854], %r928;
	shl.b32 	%r855, %r233, 2;
	add.s32 	%r856, %r839, %r855;
	st.shared.u32 	[%r856], %r927;
	shl.b32 	%r857, %r234, 2;
	add.s32 	%r858, %r839, %r857;
	st.shared.u32 	[%r858], %r926;
	shl.b32 	%r859, %r235, 2;
	add.s32 	%r860, %r839, %r859;
	st.shared.u32 	[%r860], %r925;
	shl.b32 	%r861, %r236, 2;
	add.s32 	%r862, %r839, %r861;
	st.shared.u32 	[%r862], %r924;
	shl.b32 	%r863, %r237, 2;
	add.s32 	%r864, %r839, %r863;
	st.shared.u32 	[%r864], %r923;
	shl.b32 	%r865, %r238, 2;
	add.s32 	%r866, %r839, %r865;
	st.shared.u32 	[%r866], %r922;
	shl.b32 	%r867, %r239, 2;
	add.s32 	%r868, %r839, %r867;
	st.shared.u32 	[%r868], %r921;
	shl.b32 	%r869, %r240, 2;
	add.s32 	%r870, %r839, %r869;
	st.shared.u32 	[%r870], %r920;
	shl.b32 	%r871, %r241, 2;
	add.s32 	%r872, %r839, %r871;
	st.shared.u32 	[%r872], %r919;
	shl.b32 	%r873, %r242, 2;
	add.s32 	%r874, %r839, %r873;
	st.shared.u32 	[%r874], %r918;
	shl.b32 	%r875, %r243, 2;
	add.s32 	%r876, %r839, %r875;
	st.shared.u32 	[%r876], %r917;
	bar.sync 	0;
	ld.shared.u32 	%r935, [%r122];
	ld.shared.u32 	%r934, [%r122+4];
	ld.shared.u32 	%r933, [%r122+8];
	ld.shared.u32 	%r932, [%r122+12];
	ld.shared.u32 	%r931, [%r122+16];
	ld.shared.u32 	%r930, [%r122+20];
	ld.shared.u32 	%r929, [%r122+24];
	ld.shared.u32 	%r928, [%r122+28];
	ld.shared.u32 	%r927, [%r122+32];
	ld.shared.u32 	%r926, [%r122+36];
	ld.shared.u32 	%r925, [%r122+40];
	ld.shared.u32 	%r924, [%r122+44];
	ld.shared.u32 	%r923, [%r122+48];
	ld.shared.u32 	%r922, [%r122+52];
	ld.shared.u32 	%r921, [%r122+56];
	ld.shared.u32 	%r920, [%r122+60];
	ld.shared.u32 	%r919, [%r122+64];
	ld.shared.u32 	%r918, [%r122+68];
	ld.shared.u32 	%r917, [%r122+72];
	bar.sync 	0;
	st.shared.u32 	[%r840], %r954;
	st.shared.u32 	[%r842], %r953;
	st.shared.u32 	[%r844], %r952;
	st.shared.u32 	[%r846], %r951;
	st.shared.u32 	[%r848], %r950;
	st.shared.u32 	[%r850], %r949;
	st.shared.u32 	[%r852], %r948;
	st.shared.u32 	[%r854], %r947;
	st.shared.u32 	[%r856], %r946;
	st.shared.u32 	[%r858], %r945;
	st.shared.u32 	[%r860], %r944;
	st.shared.u32 	[%r862], %r943;
	st.shared.u32 	[%r864], %r942;
	st.shared.u32 	[%r866], %r941;
	st.shared.u32 	[%r868], %r940;
	st.shared.u32 	[%r870], %r939;
	st.shared.u32 	[%r872], %r938;
	st.shared.u32 	[%r874], %r937;
	st.shared.u32 	[%r876], %r936;
	bar.sync 	0;
	ld.shared.u32 	%r954, [%r122];
	ld.shared.u32 	%r953, [%r122+4];
	ld.shared.u32 	%r952, [%r122+8];
	ld.shared.u32 	%r951, [%r122+12];
	ld.shared.u32 	%r950, [%r122+16];
	ld.shared.u32 	%r949, [%r122+20];
	ld.shared.u32 	%r948, [%r122+24];
	ld.shared.u32 	%r947, [%r122+28];
	ld.shared.u32 	%r946, [%r122+32];
	ld.shared.u32 	%r945, [%r122+36];
	ld.shared.u32 	%r944, [%r122+40];
	ld.shared.u32 	%r943, [%r122+44];
	ld.shared.u32 	%r942, [%r122+48];
	ld.shared.u32 	%r941, [%r122+52];
	ld.shared.u32 	%r940, [%r122+56];
	ld.shared.u32 	%r939, [%r122+60];
	ld.shared.u32 	%r938, [%r122+64];
	ld.shared.u32 	%r937, [%r122+68];
	ld.shared.u32 	%r936, [%r122+72];
	bar.sync 	0;
	add.s32 	%r916, %r916, 6;
	add.s32 	%r915, %r915, -6;
	bra.uni 	$L__BB4_77;

}
	// .globl	_ZN3cub18CUB_300001_SM_10006detail10radix_sort30DeviceRadixSortHistogramKernelINS1_5radix10policy_hubIfjyE10Policy1000ELNS0_9SortOrderE1EfyNS1_21identity_decomposer_tEEEvPT2_PKT1_SA_iiT3_
.visible .entry _ZN3cub18CUB_300001_SM_10006detail10radix_sort30DeviceRadixSortHistogramKernelINS1_5radix10policy_hubIfjyE10Policy1000ELNS0_9SortOrderE1EfyNS1_21identity_decomposer_tEEEvPT2_PKT1_SA_iiT3_(
	.param .u64 .ptr .align 1 _ZN3cub18CUB_300001_SM_10006detail10radix_sort30DeviceRadixSortHistogramKernelINS1_5radix10policy_hubIfjyE10Policy1000ELNS0_9SortOrderE1EfyNS1_21identity_decomposer_tEEEvPT2_PKT1_SA_iiT3__param_0,
	.param .u64 .ptr .align 1 _ZN3cub18CUB_300001_SM_10006detail10radix_sort30DeviceRadixSortHistogramKernelINS1_5radix10policy_hubIfjyE10Policy1000ELNS0_9SortOrderE1EfyNS1_21identity_decomposer_tEEEvPT2_PKT1_SA_iiT3__param_1,
	.param .u64 _ZN3cub18CUB_300001_SM_10006detail10radix_sort30DeviceRadixSortHistogramKernelINS1_5radix10policy_hubIfjyE10Policy1000ELNS0_9SortOrderE1EfyNS1_21identity_decomposer_tEEEvPT2_PKT1_SA_iiT3__param_2,
	.param .u32 _ZN3cub18CUB_300001_SM_10006detail10radix_sort30DeviceRadixSortHistogramKernelINS1_5radix10policy_hubIfjyE10Policy1000ELNS0_9SortOrderE1EfyNS1_21identity_decomposer_tEEEvPT2_PKT1_SA_iiT3__param_3,
	.param .u32 _ZN3cub18CUB_300001_SM_10006detail10radix_sort30DeviceRadixSortHistogramKernelINS1_5radix10policy_hubIfjyE10Policy1000ELNS0_9SortOrderE1EfyNS1_21identity_decomposer_tEEEvPT2_PKT1_SA_iiT3__param_4,
	.param .align 1 .b8 _ZN3cub18CUB_300001_SM_10006detail10radix_sort30DeviceRadixSortHistogramKernelINS1_5radix10policy_hubIfjyE10Policy1000ELNS0_9SortOrderE1EfyNS1_21identity_decomposer_tEEEvPT2_PKT1_SA_iiT3__param_5[1]
)
.maxntid 128
{
	.reg .pred 	%p<123>;
	.reg .b32 	%r<518>;
	.reg .b64 	%rd<137>;
	// demoted variable
	.shared .align 4 .b8 _ZZN3cub18CUB_300001_SM_10006detail10radix_sort30DeviceRadixSortHistogramKernelINS1_5radix10policy_hubIfjyE10Policy1000ELNS0_9SortOrderE1EfyNS1_21identity_decomposer_tEEEvPT2_PKT1_SA_iiT3_E12temp_storage[4096];
	ld.param.u64 	%rd18, [_ZN3cub18CUB_300001_SM_10006detail10radix_sort30DeviceRadixSortHistogramKernelINS1_5radix10policy_hubIfjyE10Policy1000ELNS0_9SortOrderE1EfyNS1_21identity_decomposer_tEEEvPT2_PKT1_SA_iiT3__param_0];
	ld.param.u64 	%rd19, [_ZN3cub18CUB_300001_SM_10006detail10radix_sort30DeviceRadixSortHistogramKernelINS1_5radix10policy_hubIfjyE10Policy1000ELNS0_9SortOrderE1EfyNS1_21identity_decomposer_tEEEvPT2_PKT1_SA_iiT3__param_1];
	ld.param.u64 	%rd17, [_ZN3cub18CUB_300001_SM_10006detail10radix_sort30DeviceRadixSortHistogramKernelINS1_5radix10policy_hubIfjyE10Policy1000ELNS0_9SortOrderE1EfyNS1_21identity_decomposer_tEEEvPT2_PKT1_SA_iiT3__param_2];
	ld.param.u32 	%r174, [_ZN3cub18CUB_300001_SM_10006detail10radix_sort30DeviceRadixSortHistogramKernelINS1_5radix10policy_hubIfjyE10Policy1000ELNS0_9SortOrderE1EfyNS1_21identity_decomposer_tEEEvPT2_PKT1_SA_iiT3__param_3];
	ld.param.u32 	%r175, [_ZN3cub18CUB_300001_SM_10006detail10radix_sort30DeviceRadixSortHistogramKernelINS1_5radix10policy_hubIfjyE10Policy1000ELNS0_9SortOrderE1EfyNS1_21identity_decomposer_tEEEvPT2_PKT1_SA_iiT3__param_4];
	cvta.to.global.u64 	%rd1, %rd19;
	cvta.to.global.u64 	%rd2, %rd18;
	setp.eq.s64 	%p2, %rd17, 0;
	@%p2 bra 	$L__BB5_153;
	sub.s32 	%r176, %r175, %r174;
	add.s32 	%r177, %r176, 7;
	shr.s32 	%r178, %r177, 31;
	shr.u32 	%r179, %r178, 29;
	add.s32 	%r180, %r177, %r179;
	shr.s32 	%r181, %r180, 3;
	mov.u32 	%r182, %tid.x;
	setp.gt.u32 	%p3, %r182, 255;
	setp.lt.s32 	%p4, %r177, 8;
	mov.u32 	%r183, %ctaid.x;
	shl.b32 	%r184, %r183, 11;
	cvt.u64.u32 	%rd3, %r184;
	mov.u32 	%r185, %nctaid.x;
	shl.b32 	%r186, %r185, 11;
	cvt.u64.u32 	%rd4, %r186;
	add.s32 	%r1, %r181, -1;
	and.b32  	%r2, %r181, 15;
	and.b32  	%r3, %r181, 7;
	add.s32 	%r4, %r3, -1;
	and.b32  	%r5, %r181, 3;
	or.pred  	%p1, %p3, %p4;
	shl.b32 	%r187, %r182, 2;
	mov.u32 	%r188, _ZZN3cub18CUB_300001_SM_10006detail10radix_sort30DeviceRadixSortHistogramKernelINS1_5radix10policy_hubIfjyE10Policy1000ELNS0_9SortOrderE1EfyNS1_21identity_decomposer_tEEEvPT2_PKT1_SA_iiT3_E12temp_storage;
	add.s32 	%r6, %r188, %r187;
	and.b32  	%r7, %r181, 268435440;
	cvt.u64.u32 	%rd5, %r182;
	add.s32 	%r8, %r182, 128;
	add.s32 	%r9, %r182, 256;
	add.s32 	%r10, %r182, 384;
	add.s32 	%r11, %r182, 512;
	add.s32 	%r12, %r182, 640;
	add.s32 	%r13, %r182, 768;
	or.b32  	%r14, %r182, 1024;
	add.s32 	%r15, %r182, 1920;
	and.b32  	%r16, %r181, 268435448;
	and.b32  	%r17, %r181, 1;
	neg.s32 	%r18, %r7;
	add.s32 	%r19, %r6, 8192;
	add.s64 	%rd21, %rd17, -1;
	shr.u64 	%rd22, %rd21, 30;
	add.s64 	%rd23, %rd22, 1;
	min.u64 	%rd6, %rd23, %rd17;
	mov.b64 	%rd135, 0;
$L__BB5_2:
	@%p1 bra 	$L__BB5_30;
	setp.lt.u32 	%p5, %r1, 15;
	mov.b32 	%r471, 0;
	@%p5 bra 	$L__BB5_6;
	mov.u32 	%r468, %r19;
	mov.u32 	%r469, %r18;
$L__BB5_5:
	.pragma "nounroll";
	mov.b32 	%r190, 0;
	st.shared.u32 	[%r468+-8192], %r190;
	st.shared.u32 	[%r468+-7168], %r190;
	st.shared.u32 	[%r468+-6144], %r190;
	st.shared.u32 	[%r468+-5120], %r190;
	st.shared.u32 	[%r468+-4096], %r190;
	st.shared.u32 	[%r468+-3072], %r190;
	st.shared.u32 	[%r468+-2048], %r190;
	st.shared.u32 	[%r468+-1024], %r190;
	st.shared.u32 	[%r468], %r190;
	st.shared.u32 	[%r468+1024], %r190;
	st.shared.u32 	[%r468+2048], %r190;
	st.shared.u32 	[%r468+3072], %r190;
	st.shared.u32 	[%r468+4096], %r190;
	st.shared.u32 	[%r468+5120], %r190;
	st.shared.u32 	[%r468+6144], %r190;
	st.shared.u32 	[%r468+7168], %r190;
	add.s32 	%r469, %r469, 16;
	add.s32 	%r468, %r468, 16384;
	setp.ne.s32 	%p6, %r469, 0;
	mov.u32 	%r471, %r7;
	@%p6 bra 	$L__BB5_5;
$L__BB5_6:
	add.s32 	%r25, %r2, -1;
	setp.eq.s32 	%p7, %r2, 0;
	@%p7 bra 	$L__BB5_16;
	setp.lt.u32 	%p8, %r25, 7;
	@%p8 bra 	$L__BB5_9;
	shl.b32 	%r191, %r471, 10;
	add.s32 	%r192, %r6, %r191;
	mov.b32 	%r193, 0;
	st.shared.u32 	[%r192], %r193;
	st.shared.u32 	[%r192+1024], %r193;
	st.shared.u32 	[%r192+2048], %r193;
	st.shared.u32 	[%r192+3072], %r193;
	st.shared.u32 	[%r192+4096], %r193;
	st.shared.u32 	[%r192+5120], %r193;
	st.shared.u32 	[%r192+6144], %r193;
	st.shared.u32 	[%r192+7168], %r193;
	add.s32 	%r471, %r471, 8;
$L__BB5_9:
	setp.eq.s32 	%p9, %r3, 0;
	@%p9 bra 	$L__BB5_16;
	setp.lt.u32 	%p10, %r4, 3;
	@%p10 bra 	$L__BB5_12;
	shl.b32 	%r194, %r471, 10;
	add.s32 	%r195, %r6, %r194;
	mov.b32 	%r196, 0;
	st.shared.u32 	[%r195], %r196;
	st.shared.u32 	[%r195+1024], %r196;
	st.shared.u32 	[%r195+2048], %r196;
	st.shared.u32 	[%r195+3072], %r196;
	add.s32 	%r471, %r471, 4;
$L__BB5_12:
	setp.eq.s32 	%p11, %r5, 0;
	@%p11 bra 	$L__BB5_16;
	setp.eq.s32 	%p12, %r5, 1;
	shl.b32 	%r197, %r471, 10;
	add.s32 	%r30, %r6, %r197;
	mov.b32 	%r198, 0;
	st.shared.u32 	[%r30], %r198;
	@%p12 bra 	$L__BB5_16;
	setp.eq.s32 	%p13, %r5, 2;
	mov.b32 	%r199, 0;
	st.shared.u32 	[%r30+1024], %r199;
	@%p13 bra 	$L__BB5_16;
	mov.b32 	%r200, 0;
	st.shared.u32 	[%r30+2048], %r200;
$L__BB5_16:
	cvt.u32.u64 	%r201, %rd5;
	setp.gt.u32 	%p14, %r201, 127;
	@%p14 bra 	$L__BB5_30;
	setp.lt.u32 	%p15, %r1, 15;
	mov.b32 	%r475, 0;
	@%p15 bra 	$L__BB5_20;
	mov.b32 	%r473, 0;
$L__BB5_19:
	.pragma "nounroll";
	shl.b32 	%r204, %r473, 10;
	add.s32 	%r205, %r6, %r204;
	mov.b32 	%r206, 0;
	st.shared.u32 	[%r205+512], %r206;
	st.shared.u32 	[%r205+1536], %r206;
	st.shared.u32 	[%r205+2560], %r206;
	st.shared.u32 	[%r205+3584], %r206;
	st.shared.u32 	[%r205+4608], %r206;
	st.shared.u32 	[%r205+5632], %r206;
	st.shared.u32 	[%r205+6656], %r206;
	st.shared.u32 	[%r205+7680], %r206;
	st.shared.u32 	[%r205+8704], %r206;
	st.shared.u32 	[%r205+9728], %r206;
	st.shared.u32 	[%r205+10752], %r206;
	st.shared.u32 	[%r205+11776], %r206;
	st.shared.u32 	[%r205+12800], %r206;
	st.shared.u32 	[%r205+13824], %r206;
	st.shared.u32 	[%r205+14848], %r206;
	st.shared.u32 	[%r205+15872], %r206;
	add.s32 	%r473, %r473, 16;
	setp.ne.s32 	%p16, %r473, %r7;
	mov.u32 	%r475, %r7;
	@%p16 bra 	$L__BB5_19;
$L__BB5_20:
	setp.eq.s32 	%p17, %r2, 0;
	@%p17 bra 	$L__BB5_30;
	setp.lt.u32 	%p18, %r25, 7;
	@%p18 bra 	$L__BB5_23;
	shl.b32 	%r207, %r475, 10;
	add.s32 	%r208, %r6, %r207;
	mov.b32 	%r209, 0;
	st.shared.u32 	[%r208+512], %r209;
	st.shared.u32 	[%r208+1536], %r209;
	st.shared.u32 	[%r208+2560], %r209;
	st.shared.u32 	[%r208+3584], %r209;
	st.shared.u32 	[%r208+4608], %r209;
	st.shared.u32 	[%r208+5632], %r209;
	st.shared.u32 	[%r208+6656], %r209;
	st.shared.u32 	[%r208+7680], %r209;
	add.s32 	%r475, %r475, 8;
$L__BB5_23:
	setp.eq.s32 	%p19, %r3, 0;
	@%p19 bra 	$L__BB5_30;
	setp.lt.u32 	%p20, %r4, 3;
	@%p20 bra 	$L__BB5_26;
	shl.b32 	%r210, %r475, 10;
	add.s32 	%r211, %r6, %r210;
	mov.b32 	%r212, 0;
	st.shared.u32 	[%r211+512], %r212;
	st.shared.u32 	[%r211+1536], %r212;
	st.shared.u32 	[%r211+2560], %r212;
	st.shared.u32 	[%r211+3584], %r212;
	add.s32 	%r475, %r475, 4;
$L__BB5_26:
	setp.eq.s32 	%p21, %r5, 0;
	@%p21 bra 	$L__BB5_30;
	setp.eq.s32 	%p22, %r5, 1;
	shl.b32 	%r213, %r475, 10;
	add.s32 	%r38, %r6, %r213;
	mov.b32 	%r214, 0;
	st.shared.u32 	[%r38+512], %r214;
	@%p22 bra 	$L__BB5_30;
	setp.eq.s32 	%p23, %r5, 2;
	mov.b32 	%r215, 0;
	st.shared.u32 	[%r38+1536], %r215;
	@%p23 bra 	$L__BB5_30;
	mov.b32 	%r216, 0;
	st.shared.u32 	[%r38+2560], %r216;
$L__BB5_30:
	bar.sync 	0;
	bar.sync 	0;
	shl.b64 	%rd8, %rd135, 30;
	sub.s64 	%rd24, %rd17, %rd8;
	min.u64 	%rd9, %rd24, 1073741824;
	setp.le.u64 	%p24, %rd9, %rd3;
	@%p24 bra 	$L__BB5_70;
	mov.u64 	%rd136, %rd3;
$L__BB5_32:
	add.s64 	%rd11, %rd136, %rd8;
	sub.s64 	%rd12, %rd17, %rd11;
	setp.lt.u64 	%p25, %rd12, 2048;
	@%p25 bra 	$L__BB5_34;
	add.s64 	%rd27, %rd11, %rd5;
	shl.b64 	%rd28, %rd27, 2;
	add.s64 	%rd29, %rd1, %rd28;
	ld.global.u32 	%r507, [%rd29];
	ld.global.u32 	%r506, [%rd29+512];
	ld.global.u32 	%r505, [%rd29+1024];
	ld.global.u32 	%r504, [%rd29+1536];
	ld.global.u32 	%r503, [%rd29+2048];
	ld.global.u32 	%r502, [%rd29+2560];
	ld.global.u32 	%r501, [%rd29+3072];
	ld.global.u32 	%r500, [%rd29+3584];
	ld.global.u32 	%r499, [%rd29+4096];
	ld.global.u32 	%r498, [%rd29+4608];
	ld.global.u32 	%r497, [%rd29+5120];
	ld.global.u32 	%r496, [%rd29+5632];
	ld.global.u32 	%r495, [%rd29+6144];
	ld.global.u32 	%r494, [%rd29+6656];
	ld.global.u32 	%r493, [%rd29+7168];
	ld.global.u32 	%r492, [%rd29+7680];
	bra.uni 	$L__BB5_66;
$L__BB5_34:
	cvt.u32.u64 	%r218, %rd5;
	cvt.u32.u64 	%r55, %rd12;
	setp.ge.s32 	%p26, %r218, %r55;
	add.s64 	%rd25, %rd11, %rd5;
	shl.b64 	%rd26, %rd25, 2;
	add.s64 	%rd13, %rd1, %rd26;
	mov.b32 	%r507, -1;
	@%p26 bra 	$L__BB5_36;
	ld.global.u32 	%r507, [%rd13];
$L__BB5_36:
	setp.ge.s32 	%p27, %r8, %r55;
	mov.b32 	%r506, -1;
	@%p27 bra 	$L__BB5_38;
	ld.global.u32 	%r506, [%rd13+512];
$L__BB5_38:
	setp.ge.s32 	%p28, %r9, %r55;
	mov.b32 	%r505, -1;
	@%p28 bra 	$L__BB5_40;
	ld.global.u32 	%r505, [%rd13+1024];
$L__BB5_40:
	setp.ge.s32 	%p29, %r10, %r55;
	mov.b32 	%r504, -1;
	@%p29 bra 	$L__BB5_42;
	ld.global.u32 	%r504, [%rd13+1536];
$L__BB5_42:
	setp.ge.s32 	%p30, %r11, %r55;
	mov.b32 	%r503, -1;
	@%p30 bra 	$L__BB5_44;
	ld.global.u32 	%r503, [%rd13+2048];
$L__BB5_44:
	setp.ge.s32 	%p31, %r12, %r55;
	mov.b32 	%r502, -1;
	@%p31 bra 	$L__BB5_46;
	ld.global.u32 	%r502, [%rd13+2560];
$L__BB5_46:
	setp.ge.s32 	%p32, %r13, %r55;
	mov.b32 	%r501, -1;
	@%p32 bra 	$L__BB5_48;
	ld.global.u32 	%r501, [%rd13+3072];
$L__BB5_48:
	mov.u32 	%r226, %tid.x;
	add.s32 	%r227, %r226, 896;
	setp.ge.s32 	%p33, %r227, %r55;
	mov.b32 	%r500, -1;
	@%p33 bra 	$L__BB5_50;
	ld.global.u32 	%r500, [%rd13+3584];
$L__BB5_50:
	setp.ge.s32 	%p34, %r14, %r55;
	mov.b32 	%r499, -1;
	@%p34 bra 	$L__BB5_52;
	ld.global.u32 	%r499, [%rd13+4096];
$L__BB5_52:
	add.s32 	%r231, %r226, 1152;
	setp.ge.s32 	%p35, %r231, %r55;
	mov.b32 	%r498, -1;
	@%p35 bra 	$L__BB5_54;
	ld.global.u32 	%r498, [%rd13+4608];
$L__BB5_54:
	add.s32 	%r234, %r226, 1280;
	setp.ge.s32 	%p36, %r234, %r55;
	mov.b32 	%r497, -1;
	@%p36 bra 	$L__BB5_56;
	ld.global.u32 	%r497, [%rd13+5120];
$L__BB5_56:
	add.s32 	%r237, %r226, 1408;
	setp.ge.s32 	%p37, %r237, %r55;
	mov.b32 	%r496, -1;
	@%p37 bra 	$L__BB5_58;
	ld.global.u32 	%r496, [%rd13+5632];
$L__BB5_58:
	add.s32 	%r240, %r226, 1536;
	setp.ge.s32 	%p38, %r240, %r55;
	mov.b32 	%r495, -1;
	@%p38 bra 	$L__BB5_60;
	ld.global.u32 	%r495, [%rd13+6144];
$L__BB5_60:
	add.s32 	%r243, %r226, 1664;
	setp.ge.s32 	%p39, %r243, %r55;
	mov.b32 	%r494, -1;
	@%p39 bra 	$L__BB5_62;
	ld.global.u32 	%r494, [%rd13+6656];
$L__BB5_62:
	add.s32 	%r246, %r226, 1792;
	setp.ge.s32 	%p40, %r246, %r55;
	mov.b32 	%r493, -1;
	@%p40 bra 	$L__BB5_64;
	ld.global.u32 	%r493, [%rd13+7168];
$L__BB5_64:
	setp.ge.s32 	%p41, %r15, %r55;
	mov.b32 	%r492, -1;
	@%p41 bra 	$L__BB5_66;
	ld.global.u32 	%r492, [%rd13+7680];
$L__BB5_66:
	setp.le.s32 	%p42, %r175, %r174;
	@%p42 bra 	$L__BB5_69;
	setp.lt.s32 	%p43, %r507, 0;
	selp.b32 	%r249, 0, 2147483647, %p43;
	xor.b32  	%r250, %r249, %r507;
	setp.lt.s32 	%p44, %r506, 0;
	selp.b32 	%r251, 0, 2147483647, %p44;
	xor.b32  	%r252, %r251, %r506;
	setp.lt.s32 	%p45, %r505, 0;
	selp.b32 	%r253, 0, 2147483647, %p45;
	xor.b32  	%r254, %r253, %r505;
	setp.lt.s32 	%p46, %r504, 0;
	selp.b32 	%r255, 0, 2147483647, %p46;
	xor.b32  	%r256, %r255, %r504;
	setp.lt.s32 	%p47, %r503, 0;
	selp.b32 	%r257, 0, 2147483647, %p47;
	xor.b32  	%r258, %r257, %r503;
	setp.lt.s32 	%p48, %r502, 0;
	selp.b32 	%r259, 0, 2147483647, %p48;
	xor.b32  	%r260, %r259, %r502;
	setp.lt.s32 	%p49, %r501, 0;
	selp.b32 	%r261, 0, 2147483647, %p49;
	xor.b32  	%r262, %r261, %r501;
	setp.lt.s32 	%p50, %r500, 0;
	selp.b32 	%r263, 0, 2147483647, %p50;
	xor.b32  	%r264, %r263, %r500;
	setp.lt.s32 	%p51, %r499, 0;
	selp.b32 	%r265, 0, 2147483647, %p51;
	xor.b32  	%r266, %r265, %r499;
	setp.lt.s32 	%p52, %r498, 0;
	selp.b32 	%r267, 0, 2147483647, %p52;
	xor.b32  	%r268, %r267, %r498;
	setp.lt.s32 	%p53, %r497, 0;
	selp.b32 	%r269, 0, 2147483647, %p53;
	xor.b32  	%r270, %r269, %r497;
	setp.lt.s32 	%p54, %r496, 0;
	selp.b32 	%r271, 0, 2147483647, %p54;
	xor.b32  	%r272, %r271, %r496;
	setp.lt.s32 	%p55, %r495, 0;
	selp.b32 	%r273, 0, 2147483647, %p55;
	xor.b32  	%r274, %r273, %r495;
	setp.lt.s32 	%p56, %r494, 0;
	selp.b32 	%r275, 0, 2147483647, %p56;
	xor.b32  	%r276, %r275, %r494;
	setp.lt.s32 	%p57, %r493, 0;
	selp.b32 	%r277, 0, 2147483647, %p57;
	xor.b32  	%r278, %r277, %r493;
	setp.lt.s32 	%p58, %r492, 0;
	selp.b32 	%r279, 0, 2147483647, %p58;
	xor.b32  	%r280, %r279, %r492;
	setp.eq.s32 	%p59, %r250, 2147483647;
	selp.b32 	%r103, -2147483648, %r250, %p59;
	setp.eq.s32 	%p60, %r252, 2147483647;
	selp.b32 	%r104, -2147483648, %r252, %p60;
	setp.eq.s32 	%p61, %r254, 2147483647;
	selp.b32 	%r105, -2147483648, %r254, %p61;
	setp.eq.s32 	%p62, %r256, 2147483647;
	selp.b32 	%r106, -2147483648, %r256, %p62;
	setp.eq.s32 	%p63, %r258, 2147483647;
	selp.b32 	%r107, -2147483648, %r258, %p63;
	setp.eq.s32 	%p64, %r260, 2147483647;
	selp.b32 	%r108, -2147483648, %r260, %p64;
	setp.eq.s32 	%p65, %r262, 2147483647;
	selp.b32 	%r109, -2147483648, %r262, %p65;
	setp.eq.s32 	%p66, %r264, 2147483647;
	selp.b32 	%r110, -2147483648, %r264, %p66;
	setp.eq.s32 	%p67, %r266, 2147483647;
	selp.b32 	%r111, -2147483648, %r266, %p67;
	setp.eq.s32 	%p68, %r268, 2147483647;
	selp.b32 	%r112, -2147483648, %r268, %p68;
	setp.eq.s32 	%p69, %r270, 2147483647;
	selp.b32 	%r113, -2147483648, %r270, %p69;
	setp.eq.s32 	%p70, %r272, 2147483647;
	selp.b32 	%r114, -2147483648, %r272, %p70;
	setp.eq.s32 	%p71, %r274, 2147483647;
	selp.b32 	%r115, -2147483648, %r274, %p71;
	setp.eq.s32 	%p72, %r276, 2147483647;
	selp.b32 	%r116, -2147483648, %r276, %p72;
	setp.eq.s32 	%p73, %r278, 2147483647;
	selp.b32 	%r117, -2147483648, %r278, %p73;
	setp.eq.s32 	%p74, %r280, 2147483647;
	selp.b32 	%r118, -2147483648, %r280, %p74;
	mov.b32 	%r508, 0;
	mov.u32 	%r509, %r174;
$L__BB5_68:
	sub.s32 	%r281, %r175, %r509;
	shl.b32 	%r282, %r508, 10;
	mov.u32 	%r283, _ZZN3cub18CUB_300001_SM_10006detail10radix_sort30DeviceRadixSortHistogramKernelINS1_5radix10policy_hubIfjyE10Policy1000ELNS0_9SortOrderE1EfyNS1_21identity_decomposer_tEEEvPT2_PKT1_SA_iiT3_E12temp_storage;
	add.s32 	%r284, %r283, %r282;
	min.s32 	%r285, %r281, 8;
	mov.b32 	%r286, -1;
	shl.b32 	%r287, %r286, %r285;
	not.b32 	%r288, %r287;
	shr.u32 	%r289, %r103, %r509;
	and.b32  	%r290, %r289, %r288;
	shl.b32 	%r291, %r290, 2;
	add.s32 	%r292, %r284, %r291;
	atom.shared.add.u32 	%r293, [%r292], 1;
	shr.u32 	%r294, %r104, %r509;
	and.b32  	%r295, %r294, %r288;
	shl.b32 	%r296, %r295, 2;
	add.s32 	%r297, %r284, %r296;
	atom.shared.add.u32 	%r298, [%r297], 1;
	shr.u32 	%r299, %r105, %r509;
	and.b32  	%r300, %r299, %r288;
	shl.b32 	%r301, %r300, 2;
	add.s32 	%r302, %r284, %r301;
	atom.shared.add.u32 	%r303, [%r302], 1;
	shr.u32 	%r304, %r106, %r509;
	and.b32  	%r305, %r304, %r288;
	shl.b32 	%r306, %r305, 2;
	add.s32 	%r307, %r284, %r306;
	atom.shared.add.u32 	%r308, [%r307], 1;
	shr.u32 	%r309, %r107, %r509;
	and.b32  	%r310, %r309, %r288;
	shl.b32 	%r311, %r310, 2;
	add.s32 	%r312, %r284, %r311;
	atom.shared.add.u32 	%r313, [%r312], 1;
	shr.u32 	%r314, %r108, %r509;
	and.b32  	%r315, %r314, %r288;
	shl.b32 	%r316, %r315, 2;
	add.s32 	%r317, %r284, %r316;
	atom.shared.add.u32 	%r318, [%r317], 1;
	shr.u32 	%r319, %r109, %r509;
	and.b32  	%r320, %r319, %r288;
	shl.b32 	%r321, %r320, 2;
	add.s32 	%r322, %r284, %r321;
	atom.shared.add.u32 	%r323, [%r322], 1;
	shr.u32 	%r324, %r110, %r509;
	and.b32  	%r325, %r324, %r288;
	shl.b32 	%r326, %r325, 2;
	add.s32 	%r327, %r284, %r326;
	atom.shared.add.u32 	%r328, [%r327], 1;
	shr.u32 	%r329, %r111, %r509;
	and.b32  	%r330, %r329, %r288;
	shl.b32 	%r331, %r330, 2;
	add.s32 	%r332, %r284, %r331;
	atom.shared.add.u32 	%r333, [%r332], 1;
	shr.u32 	%r334, %r112, %r509;
	and.b32  	%r335, %r334, %r288;
	shl.b32 	%r336, %r335, 2;
	add.s32 	%r337, %r284, %r336;
	atom.shared.add.u32 	%r338, [%r337], 1;
	shr.u32 	%r339, %r113, %r509;
	and.b32  	%r340, %r339, %r288;
	shl.b32 	%r341, %r340, 2;
	add.s32 	%r342, %r284, %r341;
	atom.shared.add.u32 	%r343, [%r342], 1;
	shr.u32 	%r344, %r114, %r509;
	and.b32  	%r345, %r344, %r288;
	shl.b32 	%r346, %r345, 2;
	add.s32 	%r347, %r284, %r346;
	atom.shared.add.u32 	%r348, [%r347], 1;
	shr.u32 	%r349, %r115, %r509;
	and.b32  	%r350, %r349, %r288;
	shl.b32 	%r351, %r350, 2;
	add.s32 	%r352, %r284, %r351;
	atom.shared.add.u32 	%r353, [%r352], 1;
	shr.u32 	%r354, %r116, %r509;
	and.b32  	%r355, %r354, %r288;
	shl.b32 	%r356, %r355, 2;
	add.s32 	%r357, %r284, %r356;
	atom.shared.add.u32 	%r358, [%r357], 1;
	shr.u32 	%r359, %r117, %r509;
	and.b32  	%r360, %r359, %r288;
	shl.b32 	%r361, %r360, 2;
	add.s32 	%r362, %r284, %r361;
	atom.shared.add.u32 	%r363, [%r362], 1;
	shr.u32 	%r364, %r118, %r509;
	and.b32  	%r365, %r364, %r288;
	shl.b32 	%r366, %r365, 2;
	add.s32 	%r367, %r284, %r366;
	atom.shared.add.u32 	%r368, [%r367], 1;
	add.s32 	%r509, %r509, 8;
	add.s32 	%r508, %r508, 1;
	setp.lt.s32 	%p75, %r509, %r175;
	@%p75 bra 	$L__BB5_68;
$L__BB5_69:
	add.s64 	%rd136, %rd136, %rd4;
	setp.lt.u64 	%p76, %rd136, %rd9;
	@%p76 bra 	$L__BB5_32;
$L__BB5_70:
	bar.sync 	0;
	@%p1 bra 	$L__BB5_152;
	setp.lt.u32 	%p77, %r1, 7;
	mov.b32 	%r512, 0;
	@%p77 bra 	$L__BB5_90;
	mov.b32 	%r510, 0;
$L__BB5_73:
	.pragma "nounroll";
	shl.b32 	%r371, %r510, 10;
	add.s32 	%r124, %r6, %r371;
	ld.shared.u32 	%r125, [%r124];
	setp.eq.s32 	%p78, %r125, 0;
	@%p78 bra 	$L__BB5_75;
	cvt.u32.u64 	%r372, %rd5;
	shl.b32 	%r373, %r510, 8;
	add.s32 	%r374, %r373, %r372;
	mul.wide.u32 	%rd30, %r374, 8;
	add.s64 	%rd31, %rd2, %rd30;
	cvt.u64.u32 	%rd32, %r125;
	atom.global.add.u64 	%rd33, [%rd31], %rd32;
$L__BB5_75:
	ld.shared.u32 	%r126, [%r124+1024];
	setp.eq.s32 	%p79, %r126, 0;
	@%p79 bra 	$L__BB5_77;
	cvt.u32.u64 	%r375, %rd5;
	shl.b32 	%r376, %r510, 8;
	add.s32 	%r377, %r376, %r375;
	add.s32 	%r378, %r377, 256;
	mul.wide.u32 	%rd34, %r378, 8;
	add.s64 	%rd35, %rd2, %rd34;
	cvt.u64.u32 	%rd36, %r126;
	atom.global.add.u64 	%rd37, [%rd35], %rd36;
$L__BB5_77:
	ld.shared.u32 	%r127, [%r124+2048];
	setp.eq.s32 	%p80, %r127, 0;
	@%p80 bra 	$L__BB5_79;
	cvt.u32.u64 	%r379, %rd5;
	shl.b32 	%r380, %r510, 8;
	add.s32 	%r381, %r380, %r379;
	add.s32 	%r382, %r381, 512;
	mul.wide.u32 	%rd38, %r382, 8;
	add.s64 	%rd39, %rd2, %rd38;
	cvt.u64.u32 	%rd40, %r127;
	atom.global.add.u64 	%rd41, [%rd39], %rd40;
$L__BB5_79:
	ld.shared.u32 	%r128, [%r124+3072];
	setp.eq.s32 	%p81, %r128, 0;
	@%p81 bra 	$L__BB5_81;
	cvt.u32.u64 	%r383, %rd5;
	shl.b32 	%r384, %r510, 8;
	add.s32 	%r385, %r384, %r383;
	add.s32 	%r386, %r385, 768;
	mul.wide.u32 	%rd42, %r386, 8;
	add.s64 	%rd43, %rd2, %rd42;
	cvt.u64.u32 	%rd44, %r128;
	atom.global.add.u64 	%rd45, [%rd43], %rd44;
$L__BB5_81:
	ld.shared.u32 	%r129, [%r124+4096];
	setp.eq.s32 	%p82, %r129, 0;
	@%p82 bra 	$L__BB5_83;
	cvt.u32.u64 	%r387, %rd5;
	shl.b32 	%r388, %r510, 8;
	add.s32 	%r389, %r388, %r387;
	add.s32 	%r390, %r389, 1024;
	mul.wide.u32 	%rd46, %r390, 8;
	add.s64 	%rd47, %rd2, %rd46;
	cvt.u64.u32 	%rd48, %r129;
	atom.global.add.u64 	%rd49, [%rd47], %rd48;
$L__BB5_83:
	ld.shared.u32 	%r130, [%r124+5120];
	setp.eq.s32 	%p83, %r130, 0;
	@%p83 bra 	$L__BB5_85;
	cvt.u32.u64 	%r391, %rd5;
	shl.b32 	%r392, %r510, 8;
	add.s32 	%r393, %r392, %r391;
	add.s32 	%r394, %r393, 1280;
	mul.wide.u32 	%rd50, %r394, 8;
	add.s64 	%rd51, %rd2, %rd50;
	cvt.u64.u32 	%rd52, %r130;
	atom.global.add.u64 	%rd53, [%rd51], %rd52;
$L__BB5_85:
	ld.shared.u32 	%r131, [%r124+6144];
	setp.eq.s32 	%p84, %r131, 0;
	@%p84 bra 	$L__BB5_87;
	cvt.u32.u64 	%r395, %rd5;
	shl.b32 	%r396, %r510, 8;
	add.s32 	%r397, %r396, %r395;
	add.s32 	%r398, %r397, 1536;
	mul.wide.u32 	%rd54, %r398, 8;
	add.s64 	%rd55, %rd2, %rd54;
	cvt.u64.u32 	%rd56, %r131;
	atom.global.add.u64 	%rd57, [%rd55], %rd56;
$L__BB5_87:
	ld.shared.u32 	%r132, [%r124+7168];
	setp.eq.s32 	%p85, %r132, 0;
	@%p85 bra 	$L__BB5_89;
	cvt.u32.u64 	%r399, %rd5;
	shl.b32 	%r400, %r510, 8;
	add.s32 	%r401, %r400, %r399;
	add.s32 	%r402, %r401, 1792;
	mul.wide.u32 	%rd58, %r402, 8;
	add.s64 	%rd59, %rd2, %rd58;
	cvt.u64.u32 	%rd60, %r132;
	atom.global.add.u64 	%rd61, [%rd59], %rd60;
$L__BB5_89:
	add.s32 	%r510, %r510, 8;
	setp.ne.s32 	%p86, %r510, %r16;
	mov.u32 	%r512, %r16;
	@%p86 bra 	$L__BB5_73;
$L__BB5_90:
	add.s32 	%r135, %r5, -1;
	setp.eq.s32 	%p87, %r3, 0;
	@%p87 bra 	$L__BB5_111;
	setp.lt.u32 	%p88, %r4, 3;
	@%p88 bra 	$L__BB5_101;
	shl.b32 	%r403, %r512, 10;
	add.s32 	%r136, %r6, %r403;
	ld.shared.u32 	%r137, [%r136];
	setp.eq.s32 	%p89, %r137, 0;
	@%p89 bra 	$L__BB5_94;
	cvt.u32.u64 	%r404, %rd5;
	shl.b32 	%r405, %r512, 8;
	add.s32 	%r406, %r405, %r404;
	mul.wide.u32 	%rd62, %r406, 8;
	add.s64 	%rd63, %rd2, %rd62;
	cvt.u64.u32 	%rd64, %r137;
	atom.global.add.u64 	%rd65, [%rd63], %rd64;
$L__BB5_94:
	ld.shared.u32 	%r138, [%r136+1024];
	setp.eq.s32 	%p90, %r138, 0;
	@%p90 bra 	$L__BB5_96;
	cvt.u32.u64 	%r407, %rd5;
	shl.b32 	%r408, %r512, 8;
	add.s32 	%r409, %r408, %r407;
	add.s32 	%r410, %r409, 256;
	mul.wide.u32 	%rd66, %r410, 8;
	add.s64 	%rd67, %rd2, %rd66;
	cvt.u64.u32 	%rd68, %r138;
	atom.global.add.u64 	%rd69, [%rd67], %rd68;
$L__BB5_96:
	ld.shared.u32 	%r139, [%r136+2048];
	setp.eq.s32 	%p91, %r139, 0;
	@%p91 bra 	$L__BB5_98;
	cvt.u32.u64 	%r411, %rd5;
	shl.b32 	%r412, %r512, 8;
	add.s32 	%r413, %r412, %r411;
	add.s32 	%r414, %r413, 512;
	mul.wide.u32 	%rd70, %r414, 8;
	add.s64 	%rd71, %rd2, %rd70;
	cvt.u64.u32 	%rd72, %r139;
	atom.global.add.u64 	%rd73, [%rd71], %rd72;
$L__BB5_98:
	ld.shared.u32 	%r140, [%r136+3072];
	setp.eq.s32 	%p92, %r140, 0;
	@%p92 bra 	$L__BB5_100;
	cvt.u32.u64 	%r415, %rd5;
	shl.b32 	%r416, %r512, 8;
	add.s32 	%r417, %r416, %r415;
	add.s32 	%r418, %r417, 768;
	mul.wide.u32 	%rd74, %r418, 8;
	add.s64 	%rd75, %rd2, %rd74;
	cvt.u64.u32 	%rd76, %r140;
	atom.global.add.u64 	%rd77, [%rd75], %rd76;
$L__BB5_100:
	add.s32 	%r512, %r512, 4;
$L__BB5_101:
	setp.eq.s32 	%p93, %r5, 0;
	@%p93 bra 	$L__BB5_111;
	setp.eq.s32 	%p94, %r135, 0;
	@%p94 bra 	$L__BB5_108;
	shl.b32 	%r419, %r512, 10;
	add.s32 	%r143, %r6, %r419;
	ld.shared.u32 	%r144, [%r143];
	setp.eq.s32 	%p95, %r144, 0;
	@%p95 bra 	$L__BB5_105;
	cvt.u32.u64 	%r420, %rd5;
	shl.b32 	%r421, %r512, 8;
	add.s32 	%r422, %r421, %r420;
	mul.wide.u32 	%rd78, %r422, 8;
	add.s64 	%rd79, %rd2, %rd78;
	cvt.u64.u32 	%rd80, %r144;
	atom.global.add.u64 	%rd81, [%rd79], %rd80;
$L__BB5_105:
	ld.shared.u32 	%r145, [%r143+1024];
	setp.eq.s32 	%p96, %r145, 0;
	@%p96 bra 	$L__BB5_107;
	cvt.u32.u64 	%r423, %rd5;
	shl.b32 	%r424, %r512, 8;
	add.s32 	%r425, %r424, %r423;
	add.s32 	%r426, %r425, 256;
	mul.wide.u32 	%rd82, %r426, 8;
	add.s64 	%rd83, %rd2, %rd82;
	cvt.u64.u32 	%rd84, %r145;
	atom.global.add.u64 	%rd85, [%rd83], %rd84;
$L__BB5_107:
	add.s32 	%r512, %r512, 2;
$L__BB5_108:
	setp.eq.s32 	%p97, %r17, 0;
	@%p97 bra 	$L__BB5_111;
	shl.b32 	%r427, %r512, 10;
	add.s32 	%r428, %r6, %r427;
	ld.shared.u32 	%r148, [%r428];
	setp.eq.s32 	%p98, %r148, 0;
	@%p98 bra 	$L__BB5_111;
	cvt.u32.u64 	%r429, %rd5;
	shl.b32 	%r430, %r512, 8;
	add.s32 	%r431, %r430, %r429;
	mul.wide.u32 	%rd86, %r431, 8;
	add.s64 	%rd87, %rd2, %rd86;
	cvt.u64.u32 	%rd88, %r148;
	atom.global.add.u64 	%rd89, [%rd87], %rd88;
$L__BB5_111:
	cvt.u32.u64 	%r432, %rd5;
	setp.gt.u32 	%p99, %r432, 127;
	@%p99 bra 	$L__BB5_152;
	setp.lt.u32 	%p100, %r1, 7;
	mov.b32 	%r516, 0;
	@%p100 bra 	$L__BB5_131;
	mov.b32 	%r514, 0;
$L__BB5_114:
	.pragma "nounroll";
	shl.b32 	%r436, %r514, 10;
	add.s32 	%r150, %r6, %r436;
	ld.shared.u32 	%r151, [%r150+512];
	setp.eq.s32 	%p101, %r151, 0;
	shl.b32 	%r437, %r514, 8;
	add.s32 	%r438, %r437, %r432;
	mul.wide.u32 	%rd90, %r438, 8;
	add.s64 	%rd15, %rd2, %rd90;
	@%p101 bra 	$L__BB5_116;
	cvt.u64.u32 	%rd91, %r151;
	atom.global.add.u64 	%rd92, [%rd15+1024], %rd91;
$L__BB5_116:
	ld.shared.u32 	%r152, [%r150+1536];
	setp.eq.s32 	%p102, %r152, 0;
	@%p102 bra 	$L__BB5_118;
	cvt.u64.u32 	%rd93, %r152;
	atom.global.add.u64 	%rd94, [%rd15+3072], %rd93;
$L__BB5_118:
	ld.shared.u32 	%r153, [%r150+2560];
	setp.eq.s32 	%p103, %r153, 0;
	@%p103 bra 	$L__BB5_120;
	cvt.u64.u32 	%rd95, %r153;
	atom.global.add.u64 	%rd96, [%rd15+5120], %rd95;
$L__BB5_120:
	ld.shared.u32 	%r154, [%r150+3584];
	setp.eq.s32 	%p104, %r154, 0;
	@%p104 bra 	$L__BB5_122;
	cvt.u64.u32 	%rd97, %r154;
	atom.global.add.u64 	%rd98, [%rd15+7168], %rd97;
$L__BB5_122:
	ld.shared.u32 	%r155, [%r150+4608];
	setp.eq.s32 	%p105, %r155, 0;
	@%p105 bra 	$L__BB5_124;
	cvt.u64.u32 	%rd99, %r155;
	atom.global.add.u64 	%rd100, [%rd15+9216], %rd99;
$L__BB5_124:
	ld.shared.u32 	%r156, [%r150+5632];
	setp.eq.s32 	%p106, %r156, 0;
	@%p106 bra 	$L__BB5_126;
	cvt.u64.u32 	%rd101, %r156;
	atom.global.add.u64 	%rd102, [%rd15+11264], %rd101;
$L__BB5_126:
	ld.shared.u32 	%r157, [%r150+6656];
	setp.eq.s32 	%p107, %r157, 0;
	@%p107 bra 	$L__BB5_128;
	cvt.u64.u32 	%rd103, %r157;
	atom.global.add.u64 	%rd104, [%rd15+13312], %rd103;
$L__BB5_128:
	ld.shared.u32 	%r158, [%r150+7680];
	setp.eq.s32 	%p108, %r158, 0;
	@%p108 bra 	$L__BB5_130;
	cvt.u64.u32 	%rd105, %r158;
	atom.global.add.u64 	%rd106, [%rd15+15360], %rd105;
$L__BB5_130:
	add.s32 	%r514, %r514, 8;
	setp.ne.s32 	%p109, %r514, %r16;
	mov.u32 	%r516, %r16;
	@%p109 bra 	$L__BB5_114;
$L__BB5_131:
	setp.eq.s32 	%p110, %r3, 0;
	@%p110 bra 	$L__BB5_152;
	setp.lt.u32 	%p111, %r4, 3;
	@%p111 bra 	$L__BB5_142;
	shl.b32 	%r439, %r516, 10;
	add.s32 	%r161, %r6, %r439;
	ld.shared.u32 	%r162, [%r161+512];
	setp.eq.s32 	%p112, %r162, 0;
	@%p112 bra 	$L__BB5_135;
	shl.b32 	%r441, %r516, 8;
	add.s32 	%r442, %r441, %r432;
	mul.wide.u32 	%rd107, %r442, 8;
	add.s64 	%rd108, %rd2, %rd107;
	cvt.u64.u32 	%rd109, %r162;
	atom.global.add.u64 	%rd110, [%rd108+1024], %rd109;
$L__BB5_135:
	ld.shared.u32 	%r163, [%r161+1536];
	setp.eq.s32 	%p113, %r163, 0;
	@%p113 bra 	$L__BB5_137;
	shl.b32 	%r444, %r516, 8;
	add.s32 	%r445, %r444, %r432;
	add.s32 	%r446, %r445, 256;
	mul.wide.u32 	%rd111, %r446, 8;
	add.s64 	%rd112, %rd2, %rd111;
	cvt.u64.u32 	%rd113, %r163;
	atom.global.add.u64 	%rd114, [%rd112+1024], %rd113;
$L__BB5_137:
	ld.shared.u32 	%r164, [%r161+2560];
	setp.eq.s32 	%p114, %r164, 0;
	@%p114 bra 	$L__BB5_139;
	shl.b32 	%r448, %r516, 8;
	add.s32 	%r449, %r448, %r432;
	add.s32 	%r450, %r449, 512;
	mul.wide.u32 	%rd115, %r450, 8;
	add.s64 	%rd116, %rd2, %rd115;
	cvt.u64.u32 	%rd117, %r164;
	atom.global.add.u64 	%rd118, [%rd116+1024], %rd117;
$L__BB5_139:
	ld.shared.u32 	%r165, [%r161+3584];
	setp.eq.s32 	%p115, %r165, 0;
	@%p115 bra 	$L__BB5_141;
	shl.b32 	%r452, %r516, 8;
	add.s32 	%r453, %r452, %r432;
	add.s32 	%r454, %r453, 768;
	mul.wide.u32 	%rd119, %r454, 8;
	add.s64 	%rd120, %rd2, %rd119;
	cvt.u64.u32 	%rd121, %r165;
	atom.global.add.u64 	%rd122, [%rd120+1024], %rd121;
$L__BB5_141:
	add.s32 	%r516, %r516, 4;
$L__BB5_142:
	setp.eq.s32 	%p116, %r5, 0;
	@%p116 bra 	$L__BB5_152;
	setp.eq.s32 	%p117, %r135, 0;
	@%p117 bra 	$L__BB5_149;
	shl.b32 	%r455, %r516, 10;
	add.s32 	%r168, %r6, %r455;
	ld.shared.u32 	%r169, [%r168+512];
	setp.eq.s32 	%p118, %r169, 0;
	@%p118 bra 	$L__BB5_146;
	shl.b32 	%r457, %r516, 8;
	add.s32 	%r458, %r457, %r432;
	mul.wide.u32 	%rd123, %r458, 8;
	add.s64 	%rd124, %rd2, %rd123;
	cvt.u64.u32 	%rd125, %r169;
	atom.global.add.u64 	%rd126, [%rd124+1024], %rd125;
$L__BB5_146:
	ld.shared.u32 	%r170, [%r168+1536];
	setp.eq.s32 	%p119, %r170, 0;
	@%p119 bra 	$L__BB5_148;
	shl.b32 	%r460, %r516, 8;
	add.s32 	%r461, %r460, %r432;
	add.s32 	%r462, %r461, 256;
	mul.wide.u32 	%rd127, %r462, 8;
	add.s64 	%rd128, %rd2, %rd127;
	cvt.u64.u32 	%rd129, %r170;
	atom.global.add.u64 	%rd130, [%rd128+1024], %rd129;
$L__BB5_148:
	add.s32 	%r516, %r516, 2;
$L__BB5_149:
	setp.eq.s32 	%p120, %r17, 0;
	@%p120 bra 	$L__BB5_152;
	shl.b32 	%r463, %r516, 10;
	add.s32 	%r464, %r6, %r463;
	ld.shared.u32 	%r173, [%r464+512];
	setp.eq.s32 	%p121, %r173, 0;
	@%p121 bra 	$L__BB5_152;
	shl.b32 	%r466, %r516, 8;
	add.s32 	%r467, %r466, %r432;
	mul.wide.u32 	%rd131, %r467, 8;
	add.s64 	%rd132, %rd2, %rd131;
	cvt.u64.u32 	%rd133, %r173;
	atom.global.add.u64 	%rd134, [%rd132+1024], %rd133;
$L__BB5_152:
	bar.sync 	0;
	add.s64 	%rd135, %rd135, 1;
	setp.ne.s64 	%p122, %rd135, %rd6;
	@%p122 bra 	$L__BB5_2;
$L__BB5_153:
	ret;

}
	// .globl	_ZN3cub18CUB_300001_SM_10006detail10radix_sort33DeviceRadixSortExclusiveSumKernelINS1_5radix10policy_hubIfjyE10Policy1000EyEEvPT0_
.visible .entry _ZN3cub18CUB_300001_SM_10006detail10radix_sort33DeviceRadixSortExclusiveSumKernelINS1_5radix10policy_hubIfjyE10Policy1000EyEEvPT0_(
	.param .u64 .ptr .align 1 _ZN3cub18CUB_300001_SM_10006detail10radix_sort33DeviceRadixSortExclusiveSumKernelINS1_5radix10policy_hubIfjyE10Policy1000EyEEvPT0__param_0
)
{
	.reg .pred 	%p<4>;
	.reg .b32 	%r<28>;
	.reg .b64 	%rd<54>;
	// demoted variable
	.shared .align 16 .b8 _ZZN3cub18CUB_300001_SM_10006detail10radix_sort33DeviceRadixSortExclusiveSumKernelINS1_5radix10policy_hubIfjyE10Policy1000EyEEvPT0_E12temp_storage[2336];
	ld.param.u64 	%rd5, [_ZN3cub18CUB_300001_SM_10006detail10radix_sort33DeviceRadixSortExclusiveSumKernelINS1_5radix10policy_hubIfjyE10Policy1000EyEEvPT0__param_0];
	cvta.to.global.u64 	%rd6, %rd5;
	mov.u32 	%r3, %ctaid.x;
	shl.b32 	%r4, %r3, 8;
	mov.u32 	%r1, %tid.x;
	setp.gt.u32 	%p1, %r1, 255;
	add.s32 	%r5, %r4, %r1;
	mul.wide.s32 	%rd7, %r5, 8;
	add.s64 	%rd1, %rd6, %rd7;
	@%p1 bra 	$L__BB6_2;
	ld.global.u64 	%rd53, [%rd1];
$L__BB6_2:
	shr.u32 	%r6, %r1, 3;
	add.s32 	%r7, %r6, %r1;
	shl.b32 	%r8, %r7, 3;
	mov.u32 	%r9, _ZZN3cub18CUB_300001_SM_10006detail10radix_sort33DeviceRadixSortExclusiveSumKernelINS1_5radix10policy_hubIfjyE10Policy1000EyEEvPT0_E12temp_storage;
	add.s32 	%r10, %r9, %r8;
	add.s32 	%r2, %r10, 16;
	st.shared.u64 	[%r10+16], %rd53;
	bar.sync 	0;
	setp.gt.u32 	%p2, %r1, 31;
	@%p2 bra 	$L__BB6_4;
	mad.lo.s32 	%r27, %r1, 72, %r9;
	ld.shared.u64 	%rd23, [%r27+16];
	ld.shared.u64 	%rd24, [%r27+24];
	ld.shared.u64 	%rd25, [%r27+32];
	ld.shared.u64 	%rd26, [%r27+40];
	ld.shared.u64 	%rd27, [%r27+48];
	ld.shared.u64 	%rd28, [%r27+56];
	ld.shared.u64 	%rd29, [%r27+64];
	ld.shared.u64 	%rd30, [%r27+72];
	add.s64 	%rd31, %rd24, %rd23;
	add.s64 	%rd32, %rd31, %rd25;
	add.s64 	%rd33, %rd32, %rd26;
	add.s64 	%rd34, %rd33, %rd27;
	add.s64 	%rd35, %rd34, %rd28;
	add.s64 	%rd36, %rd35, %rd29;
	add.s64 	%rd10, %rd36, %rd30;
	mov.b32 	%r11, 1;
	mov.b32 	%r24, 0;
	mov.b32 	%r25, -1;
	// begin inline asm
	{  .reg .u64 r0;  .reg .u32 lo;  .reg .u32 hi;  .reg .pred p;  mov.b64 {lo, hi}, %rd10;  shfl.sync.up.b32 lo|p, lo, %r11, %r24, %r25;  shfl.sync.up.b32 hi|p, hi, %r11, %r24, %r25;  mov.b64 r0, {lo, hi};  @p add.u64 r0, r0, %rd10;  mov.u64 %rd8, r0;}
	// end inline asm
	mov.b32 	%r14, 2;
	// begin inline asm
	{  .reg .u64 r0;  .reg .u32 lo;  .reg .u32 hi;  .reg .pred p;  mov.b64 {lo, hi}, %rd8;  shfl.sync.up.b32 lo|p, lo, %r14, %r24, %r25;  shfl.sync.up.b32 hi|p, hi, %r14, %r24, %r25;  mov.b64 r0, {lo, hi};  @p add.u64 r0, r0, %rd8;  mov.u64 %rd11, r0;}
	// end inline asm
	mov.b32 	%r17, 4;
	// begin inline asm
	{  .reg .u64 r0;  .reg .u32 lo;  .reg .u32 hi;  .reg .pred p;  mov.b64 {lo, hi}, %rd11;  shfl.sync.up.b32 lo|p, lo, %r17, %r24, %r25;  shfl.sync.up.b32 hi|p, hi, %r17, %r24, %r25;  mov.b64 r0, {lo, hi};  @p add.u64 r0, r0, %rd11;  mov.u64 %rd14, r0;}
	// end inline asm
	mov.b32 	%r20, 8;
	// begin inline asm
	{  .reg .u64 r0;  .reg .u32 lo;  .reg .u32 hi;  .reg .pred p;  mov.b64 {lo, hi}, %rd14;  shfl.sync.up.b32 lo|p, lo, %r20, %r24, %r25;  shfl.sync.up.b32 hi|p, hi, %r20, %r24, %r25;  mov.b64 r0, {lo, hi};  @p add.u64 r0, r0, %rd14;  mov.u64 %rd17, r0;}
	// end inline asm
	mov.b32 	%r23, 16;
	// begin inline asm
	{  .reg .u64 r0;  .reg .u32 lo;  .reg .u32 hi;  .reg .pred p;  mov.b64 {lo, hi}, %rd17;  shfl.sync.up.b32 lo|p, lo, %r23, %r24, %r25;  shfl.sync.up.b32 hi|p, hi, %r23, %r24, %r25;  mov.b64 r0, {lo, hi};  @p add.u64 r0, r0, %rd17;  mov.u64 %rd20, r0;}
	// end inline asm
	sub.s64 	%rd37, %rd20, %rd10;
	ld.shared.u64 	%rd38, [%r27+16];
	ld.shared.u64 	%rd39, [%r27+24];
	ld.shared.u64 	%rd40, [%r27+32];
	ld.shared.u64 	%rd41, [%r27+40];
	ld.shared.u64 	%rd42, [%r27+48];
	ld.shared.u64 	%rd43, [%r27+56];
	ld.shared.u64 	%rd44, [%r27+64];
	add.s64 	%rd45, %rd38, %rd37;
	add.s64 	%rd46, %rd39, %rd45;
	add.s64 	%rd47, %rd40, %rd46;
	add.s64 	%rd48, %rd41, %rd47;
	add.s64 	%rd49, %rd42, %rd48;
	add.s64 	%rd50, %rd43, %rd49;
	add.s64 	%rd51, %rd44, %rd50;
	st.shared.u64 	[%r27+16], %rd37;
	st.shared.u64 	[%r27+24], %rd45;
	st.shared.u64 	[%r27+32], %rd46;
	st.shared.u64 	[%r27+40], %rd47;
	st.shared.u64 	[%r27+48], %rd48;
	st.shared.u64 	[%r27+56], %rd49;
	st.shared.u64 	[%r27+64], %rd50;
	st.shared.u64 	[%r27+72], %rd51;
$L__BB6_4:
	setp.gt.u32 	%p3, %r1, 255;
	bar.sync 	0;
	@%p3 bra 	$L__BB6_6;
	ld.shared.u64 	%rd52, [%r2];
	st.global.u64 	[%rd1], %rd52;
$L__BB6_6:
	ret;

}
	// .globl	_ZN3cub18CUB_300001_SM_10006detail10radix_sort29DeviceRadixSortOnesweepKernelINS1_5radix10policy_hubIfjyE10Policy1000ELNS0_9SortOrderE1EfjyiiNS1_21identity_decomposer_tEEEvPT5_SB_PT3_PKSC_PT1_PKSG_PT2_PKSK_T4_iiT6_
.visible .entry _ZN3cub18CUB_300001_SM_10006detail10radix_sort29DeviceRadixSortOnesweepKernelINS1_5radix10policy_hubIfjyE10Policy1000ELNS0_9SortOrderE1EfjyiiNS1_21identity_decomposer_tEEEvPT5_SB_PT3_PKSC_PT1_PKSG_PT2_PKSK_T4_iiT6_(
	.param .u64 .ptr .align 1 _ZN3cub18CUB_300001_SM_10006detail10radix_sort29DeviceRadixSortOnesweepKernelINS1_5radix10policy_hubIfjyE10Policy1000ELNS0_9SortOrderE1EfjyiiNS1_21identity_decomposer_tEEEvPT5_SB_PT3_PKSC_PT1_PKSG_PT2_PKSK_T4_iiT6__param_0,
	.param .u64 .ptr .align 1 _ZN3cub18CUB_300001_SM_10006detail10radix_sort29DeviceRadixSortOnesweepKernelINS1_5radix10policy_hubIfjyE10Policy1000ELNS0_9SortOrderE1EfjyiiNS1_21identity_decomposer_tEEEvPT5_SB_PT3_PKSC_PT1_PKSG_PT2_PKSK_T4_iiT6__param_1,
	.param .u64 .ptr .align 1 _ZN3cub18CUB_300001_SM_10006detail10radix_sort29DeviceRadixSortOnesweepKernelINS1_5radix10policy_hubIfjyE10Policy1000ELNS0_9SortOrderE1EfjyiiNS1_21identity_decomposer_tEEEvPT5_SB_PT3_PKSC_PT1_PKSG_PT2_PKSK_T4_iiT6__param_2,
	.param .u64 .ptr .align 1 _ZN3cub18CUB_300001_SM_10006detail10radix_sort29DeviceRadixSortOnesweepKernelINS1_5radix10policy_hubIfjyE10Policy1000ELNS0_9SortOrderE1EfjyiiNS1_21identity_decomposer_tEEEvPT5_SB_PT3_PKSC_PT1_PKSG_PT2_PKSK_T4_iiT6__param_3,
	.param .u64 .ptr .align 1 _ZN3cub18CUB_300001_SM_10006detail10radix_sort29DeviceRadixSortOnesweepKernelINS1_5radix10policy_hubIfjyE10Policy1000ELNS0_9SortOrderE1EfjyiiNS1_21identity_decomposer_tEEEvPT5_SB_PT3_PKSC_PT1_PKSG_PT2_PKSK_T4_iiT6__param_4,
	.param .u64 .ptr .align 1 _ZN3cub18CUB_300001_SM_10006detail10radix_sort29DeviceRadixSortOnesweepKernelINS1_5radix10policy_hubIfjyE10Policy1000ELNS0_9SortOrderE1EfjyiiNS1_21identity_decomposer_tEEEvPT5_SB_PT3_PKSC_PT1_PKSG_PT2_PKSK_T4_iiT6__param_5,
	.param .u64 .ptr .align 1 _ZN3cub18CUB_300001_SM_10006detail10radix_sort29DeviceRadixSortOnesweepKernelINS1_5radix10policy_hubIfjyE10Policy1000ELNS0_9SortOrderE1EfjyiiNS1_21identity_decomposer_tEEEvPT5_SB_PT3_PKSC_PT1_PKSG_PT2_PKSK_T4_iiT6__param_6,
	.param .u64 .ptr .align 1 _ZN3cub18CUB_300001_SM_10006detail10radix_sort29DeviceRadixSortOnesweepKernelINS1_5radix10policy_hubIfjyE10Policy1000ELNS0_9SortOrderE1EfjyiiNS1_21identity_decomposer_tEEEvPT5_SB_PT3_PKSC_PT1_PKSG_PT2_PKSK_T4_iiT6__param_7,
	.param .u32 _ZN3cub18CUB_300001_SM_10006detail10radix_sort29DeviceRadixSortOnesweepKernelINS1_5radix10policy_hubIfjyE10Policy1000ELNS0_9SortOrderE1EfjyiiNS1_21identity_decomposer_tEEEvPT5_SB_PT3_PKSC_PT1_PKSG_PT2_PKSK_T4_iiT6__param_8,
	.param .u32 _ZN3cub18CUB_300001_SM_10006detail10radix_sort29DeviceRadixSortOnesweepKernelINS1_5radix10policy_hubIfjyE10Policy1000ELNS0_9SortOrderE1EfjyiiNS1_21identity_decomposer_tEEEvPT5_SB_PT3_PKSC_PT1_PKSG_PT2_PKSK_T4_iiT6__param_9,
	.param .u32 _ZN3cub18CUB_300001_SM_10006detail10radix_sort29DeviceRadixSortOnesweepKernelINS1_5radix10policy_hubIfjyE10Policy1000ELNS0_9SortOrderE1EfjyiiNS1_21identity_decomposer_tEEEvPT5_SB_PT3_PKSC_PT1_PKSG_PT2_PKSK_T4_iiT6__param_10,
	.param .align 1 .b8 _ZN3cub18CUB_300001_SM_10006detail10radix_sort29DeviceRadixSortOnesweepKernelINS1_5radix10policy_hubIfjyE10Policy1000ELNS0_9SortOrderE1EfjyiiNS1_21identity_decomposer_tEEEvPT5_SB_PT3_PKSC_PT1_PKSG_PT2_PKSK_T4_iiT6__param_11[1]
)
.maxntid 384
{
	.reg .pred 	%p<358>;
	.reg .b32 	%r<2440>;
	.reg .b64 	%rd<457>;
	// demoted variable
	.shared .align 16 .b8 _ZZN3cub18CUB_300001_SM_10006detail10radix_sort29DeviceRadixSortOnesweepKernelINS1_5radix10policy_hubIfjyE10Policy1000ELNS0_9SortOrderE1EfjyiiNS1_21identity_decomposer_tEEEvPT5_SB_PT3_PKSC_PT1_PKSG_PT2_PKSK_T4_iiT6_E1s[28160];
	ld.param.u64 	%rd43, [_ZN3cub18CUB_300001_SM_10006detail10radix_sort29DeviceRadixSortOnesweepKernelINS1_5radix10policy_hubIfjyE10Policy1000ELNS0_9SortOrderE1EfjyiiNS1_21identity_decomposer_tEEEvPT5_SB_PT3_PKSC_PT1_PKSG_PT2_PKSK_T4_iiT6__param_0];
	ld.param.u64 	%rd44, [_ZN3cub18CUB_300001_SM_10006detail10radix_sort29DeviceRadixSortOnesweepKernelINS1_5radix10policy_hubIfjyE10Policy1000ELNS0_9SortOrderE1EfjyiiNS1_21identity_decomposer_tEEEvPT5_SB_PT3_PKSC_PT1_PKSG_PT2_PKSK_T4_iiT6__param_1];
	ld.param.u64 	%rd47, [_ZN3cub18CUB_300001_SM_10006detail10radix_sort29DeviceRadixSortOnesweepKernelINS1_5radix10policy_hubIfjyE10Policy1000ELNS0_9SortOrderE1EfjyiiNS1_21identity_decomposer_tEEEvPT5_SB_PT3_PKSC_PT1_PKSG_PT2_PKSK_T4_iiT6__param_4];
	ld.param.u64 	%rd50, [_ZN3cub18CUB_300001_SM_10006detail10radix_sort29DeviceRadixSortOnesweepKernelINS1_5radix10policy_hubIfjyE10Policy1000ELNS0_9SortOrderE1EfjyiiNS1_21identity_decomposer_tEEEvPT5_SB_PT3_PKSC_PT1_PKSG_PT2_PKSK_T4_iiT6__param_5];
	cvta.to.global.u64 	%rd1, %rd47;
	cvta.to.global.u64 	%rd2, %rd43;
	cvta.to.global.u64 	%rd3, %rd50;
	mov.u32 	%r1, %tid.x;
	// begin inline asm
	mov.u32 %r440, %laneid;
	// end inline asm
	setp.ne.s32 	%p1, %r1, 0;
	@%p1 bra 	$L__BB7_2;
	cvta.to.global.u64 	%rd51, %rd44;
	atom.global.add.u32 	%r441, [%rd51], 1;
	st.shared.u32 	[_ZZN3cub18CUB_300001_SM_10006detail10radix_sort29DeviceRadixSortOnesweepKernelINS1_5radix10policy_hubIfjyE10Policy1000ELNS0_9SortOrderE1EfjyiiNS1_21identity_decomposer_tEEEvPT5_SB_PT3_PKSC_PT1_PKSG_PT2_PKSK_T4_iiT6_E1s+26112], %r441;
$L__BB7_2:
	ld.param.u32 	%r2235, [_ZN3cub18CUB_300001_SM_10006detail10radix_sort29DeviceRadixSortOnesweepKernelINS1_5radix10policy_hubIfjyE10Policy1000ELNS0_9SortOrderE1EfjyiiNS1_21identity_decomposer_tEEEvPT5_SB_PT3_PKSC_PT1_PKSG_PT2_PKSK_T4_iiT6__param_8];
	bar.sync 	0;
	ld.shared.u32 	%r3, [_ZZN3cub18CUB_300001_SM_10006detail10radix_sort29DeviceRadixSortOnesweepKernelINS1_5radix10policy_hubIfjyE10Policy1000ELNS0_9SortOrderE1EfjyiiNS1_21identity_decomposer_tEEEvPT5_SB_PT3_PKSC_PT1_PKSG_PT2_PKSK_T4_iiT6_E1s+26112];
	mul.lo.s32 	%r442, %r3, 6528;
	add.s32 	%r4, %r442, 6528;
	setp.gt.s32 	%p2, %r4, %r2235;
	cvt.s64.s32 	%rd4, %r442;
	@%p2 bra 	$L__BB7_4;
	and.b32  	%r443, %r1, 31;
	and.b32  	%r444, %r1, 992;
	mul.lo.s32 	%r445, %r444, 17;
	or.b32  	%r446, %r445, %r443;
	cvt.u64.u32 	%rd52, %r446;
	add.s64 	%rd53, %rd52, %rd4;
	shl.b64 	%rd54, %rd53, 2;
	add.s64 	%rd55, %rd3, %rd54;
	ld.global.u32 	%r2322, [%rd55];
	ld.global.u32 	%r2321, [%rd55+128];
	ld.global.u32 	%r2320, [%rd55+256];
	ld.global.u32 	%r2319, [%rd55+384];
	ld.global.u32 	%r2318, [%rd55+512];
	ld.global.u32 	%r2317, [%rd55+640];
	ld.global.u32 	%r2316, [%rd55+768];
	ld.global.u32 	%r2315, [%rd55+896];
	ld.global.u32 	%r2314, [%rd55+1024];
	ld.global.u32 	%r2313, [%rd55+1152];
	ld.global.u32 	%r2312, [%rd55+1280];
	ld.global.u32 	%r2311, [%rd55+1408];
	ld.global.u32 	%r2310, [%rd55+1536];
	ld.global.u32 	%r2309, [%rd55+1664];
	ld.global.u32 	%r2308, [%rd55+1792];
	ld.global.u32 	%r2307, [%rd55+1920];
	ld.global.u32 	%r2306, [%rd55+2048];
	bra.uni 	$L__BB7_38;
$L__BB7_4:
	ld.param.u32 	%r2236, [_ZN3cub18CUB_300001_SM_10006detail10radix_sort29DeviceRadixSortOnesweepKernelINS1_5radix10policy_hubIfjyE10Policy1000ELNS0_9SortOrderE1EfjyiiNS1_21identity_decomposer_tEEEvPT5_SB_PT3_PKSC_PT1_PKSG_PT2_PKSK_T4_iiT6__param_8];
	cvt.u32.u64 	%r448, %rd4;
	sub.s32 	%r22, %r2236, %r448;
	and.b32  	%r449, %r1, 31;
	and.b32  	%r450, %r1, 992;
	mul.lo.s32 	%r451, %r450, 17;
	or.b32  	%r23, %r451, %r449;
	setp.ge.s32 	%p3, %r23, %r22;
	cvt.u64.u32 	%rd56, %r23;
	add.s64 	%rd57, %rd56, %rd4;
	shl.b64 	%rd58, %rd57, 2;
	add.s64 	%rd5, %rd3, %rd58;
	mov.b32 	%r2322, -1;
	@%p3 bra 	$L__BB7_6;
	ld.global.u32 	%r2322, [%rd5];
$L__BB7_6:
	add.s32 	%r453, %r23, 32;
	setp.ge.s32 	%p4, %r453, %r22;
	mov.b32 	%r2321, -1;
	@%p4 bra 	$L__BB7_8;
	ld.global.u32 	%r2321, [%rd5+128];
$L__BB7_8:
	add.s32 	%r455, %r23, 64;
	setp.ge.s32 	%p5, %r455, %r22;
	mov.b32 	%r2320, -1;
	@%p5 bra 	$L__BB7_10;
	ld.global.u32 	%r2320, [%rd5+256];
$L__BB7_10:
	add.s32 	%r457, %r23, 96;
	setp.ge.s32 	%p6, %r457, %r22;
	mov.b32 	%r2319, -1;
	@%p6 bra 	$L__BB7_12;
	ld.global.u32 	%r2319, [%rd5+384];
$L__BB7_12:
	add.s32 	%r459, %r23, 128;
	setp.ge.s32 	%p7, %r459, %r22;
	mov.b32 	%r2318, -1;
	@%p7 bra 	$L__BB7_14;
	ld.global.u32 	%r2318, [%rd5+512];
$L__BB7_14:
	add.s32 	%r461, %r23, 160;
	setp.ge.s32 	%p8, %r461, %r22;
	mov.b32 	%r2317, -1;
	@%p8 bra 	$L__BB7_16;
	ld.global.u32 	%r2317, [%rd5+640];
$L__BB7_16:
	add.s32 	%r463, %r23, 192;
	setp.ge.s32 	%p9, %r463, %r22;
	mov.b32 	%r2316, -1;
	@%p9 bra 	$L__BB7_18;
	ld.global.u32 	%r2316, [%rd5+768];
$L__BB7_18:
	add.s32 	%r465, %r23, 224;
	setp.ge.s32 	%p10, %r465, %r22;
	mov.b32 	%r2315, -1;
	@%p10 bra 	$L__BB7_20;
	ld.global.u32 	%r2315, [%rd5+896];
$L__BB7_20:
	add.s32 	%r467, %r23, 256;
	setp.ge.s32 	%p11, %r467, %r22;
	mov.b32 	%r2314, -1;
	@%p11 bra 	$L__BB7_22;
	ld.global.u32 	%r2314, [%rd5+1024];
$L__BB7_22:
	add.s32 	%r469, %r23, 288;
	setp.ge.s32 	%p12, %r469, %r22;
	mov.b32 	%r2313, -1;
	@%p12 bra 	$L__BB7_24;
	ld.global.u32 	%r2313, [%rd5+1152];
$L__BB7_24:
	add.s32 	%r471, %r23, 320;
	setp.ge.s32 	%p13, %r471, %r22;
	mov.b32 	%r2312, -1;
	@%p13 bra 	$L__BB7_26;
	ld.global.u32 	%r2312, [%rd5+1280];
$L__BB7_26:
	add.s32 	%r473, %r23, 352;
	setp.ge.s32 	%p14, %r473, %r22;
	mov.b32 	%r2311, -1;
	@%p14 bra 	$L__BB7_28;
	ld.global.u32 	%r2311, [%rd5+1408];
$L__BB7_28:
	add.s32 	%r475, %r23, 384;
	setp.ge.s32 	%p15, %r475, %r22;
	mov.b32 	%r2310, -1;
	@%p15 bra 	$L__BB7_30;
	ld.global.u32 	%r2310, [%rd5+1536];
$L__BB7_30:
	add.s32 	%r477, %r23, 416;
	setp.ge.s32 	%p16, %r477, %r22;
	mov.b32 	%r2309, -1;
	@%p16 bra 	$L__BB7_32;
	ld.global.u32 	%r2309, [%rd5+1664];
$L__BB7_32:
	add.s32 	%r479, %r23, 448;
	setp.ge.s32 	%p17, %r479, %r22;
	mov.b32 	%r2308, -1;
	@%p17 bra 	$L__BB7_34;
	ld.global.u32 	%r2308, [%rd5+1792];
$L__BB7_34:
	add.s32 	%r481, %r23, 480;
	setp.ge.s32 	%p18, %r481, %r22;
	mov.b32 	%r2307, -1;
	@%p18 bra 	$L__BB7_36;
	ld.global.u32 	%r2307, [%rd5+1920];
$L__BB7_36:
	add.s32 	%r483, %r23, 512;
	setp.ge.s32 	%p19, %r483, %r22;
	mov.b32 	%r2306, -1;
	@%p19 bra 	$L__BB7_38;
	ld.global.u32 	%r2306, [%rd5+2048];
$L__BB7_38:
	ld.param.u32 	%r2288, [_ZN3cub18CUB_300001_SM_10006detail10radix_sort29DeviceRadixSortOnesweepKernelINS1_5radix10policy_hubIfjyE10Policy1000ELNS0_9SortOrderE1EfjyiiNS1_21identity_decomposer_tEEEvPT5_SB_PT3_PKSC_PT1_PKSG_PT2_PKSK_T4_iiT6__param_10];
	mov.b32 	%r484, -1;
	shl.b32 	%r485, %r484, %r2288;
	not.b32 	%r74, %r485;
	shl.b32 	%r486, %r1, 5;
	and.b32  	%r487, %r486, 31744;
	mov.u32 	%r488, _ZZN3cub18CUB_300001_SM_10006detail10radix_sort29DeviceRadixSortOnesweepKernelINS1_5radix10policy_hubIfjyE10Policy1000ELNS0_9SortOrderE1EfjyiiNS1_21identity_decomposer_tEEEvPT5_SB_PT3_PKSC_PT1_PKSG_PT2_PKSK_T4_iiT6_E1s;
	add.s32 	%r75, %r488, %r487;
	setp.gt.s32 	%p20, %r440, 255;
	@%p20 bra 	$L__BB7_51;
	max.s32 	%r489, %r440, 224;
	sub.s32 	%r490, %r489, %r440;
	add.s32 	%r491, %r490, 31;
	shr.u32 	%r492, %r491, 5;
	add.s32 	%r76, %r492, 1;
	setp.lt.u32 	%p21, %r491, 480;
	mov.u32 	%r2326, %r440;
	@%p21 bra 	$L__BB7_42;
	and.b32  	%r493, %r76, 268435440;
	neg.s32 	%r2324, %r493;
	shl.b32 	%r496, %r440, 2;
	add.s32 	%r497, %r487, %r496;
	add.s32 	%r499, %r497, %r488;
	add.s32 	%r2323, %r499, 1024;
	mov.u32 	%r2326, %r440;
$L__BB7_41:
	.pragma "nounroll";
	mov.b32 	%r500, 0;
	st.shared.u32 	[%r2323+-1024], %r500;
	st.shared.u32 	[%r2323+-896], %r500;
	st.shared.u32 	[%r2323+-768], %r500;
	st.shared.u32 	[%r2323+-640], %r500;
	st.shared.u32 	[%r2323+-512], %r500;
	st.shared.u32 	[%r2323+-384], %r500;
	st.shared.u32 	[%r2323+-256], %r500;
	st.shared.u32 	[%r2323+-128], %r500;
	st.shared.u32 	[%r2323], %r500;
	st.shared.u32 	[%r2323+128], %r500;
	st.shared.u32 	[%r2323+256], %r500;
	st.shared.u32 	[%r2323+384], %r500;
	st.shared.u32 	[%r2323+512], %r500;
	st.shared.u32 	[%r2323+640], %r500;
	st.shared.u32 	[%r2323+768], %r500;
	st.shared.u32 	[%r2323+896], %r500;
	add.s32 	%r2326, %r2326, 512;
	add.s32 	%r2324, %r2324, 16;
	add.s32 	%r2323, %r2323, 2048;
	setp.ne.s32 	%p22, %r2324, 0;
	@%p22 bra 	$L__BB7_41;
$L__BB7_42:
	and.b32  	%r501, %r76, 15;
	setp.eq.s32 	%p23, %r501, 0;
	@%p23 bra 	$L__BB7_51;
	setp.lt.u32 	%p24, %r501, 8;
	@%p24 bra 	$L__BB7_45;
	shl.b32 	%r503, %r2326, 2;
	add.s32 	%r504, %r75, %r503;
	mov.b32 	%r505, 0;
	st.shared.u32 	[%r504], %r505;
	st.shared.u32 	[%r504+128], %r505;
	st.shared.u32 	[%r504+256], %r505;
	st.shared.u32 	[%r504+384], %r505;
	st.shared.u32 	[%r504+512], %r505;
	st.shared.u32 	[%r504+640], %r505;
	st.shared.u32 	[%r504+768], %r505;
	st.shared.u32 	[%r504+896], %r505;
	add.s32 	%r2326, %r2326, 256;
$L__BB7_45:
	and.b32  	%r506, %r76, 7;
	setp.eq.s32 	%p25, %r506, 0;
	@%p25 bra 	$L__BB7_51;
	and.b32  	%r88, %r76, 3;
	setp.lt.u32 	%p26, %r506, 4;
	@%p26 bra 	$L__BB7_48;
	shl.b32 	%r508, %r2326, 2;
	add.s32 	%r509, %r75, %r508;
	mov.b32 	%r510, 0;
	st.shared.u32 	[%r509], %r510;
	st.shared.u32 	[%r509+128], %r510;
	st.shared.u32 	[%r509+256], %r510;
	st.shared.u32 	[%r509+384], %r510;
	add.s32 	%r2326, %r2326, 128;
$L__BB7_48:
	setp.eq.s32 	%p27, %r88, 0;
	@%p27 bra 	$L__BB7_51;
	shl.b32 	%r513, %r2326, 2;
	add.s32 	%r514, %r487, %r513;
	add.s32 	%r2330, %r488, %r514;
	neg.s32 	%r2329, %r88;
$L__BB7_50:
	.pragma "nounroll";
	mov.b32 	%r516, 0;
	st.shared.u32 	[%r2330], %r516;
	add.s32 	%r2330, %r2330, 128;
	add.s32 	%r2329, %r2329, 1;
	setp.ne.s32 	%p28, %r2329, 0;
	@%p28 bra 	$L__BB7_50;
$L__BB7_51:
	ld.param.u32 	%r2251, [_ZN3cub18CUB_300001_SM_10006detail10radix_sort29DeviceRadixSortOnesweepKernelINS1_5radix10policy_hubIfjyE10Policy1000ELNS0_9SortOrderE1EfjyiiNS1_21identity_decomposer_tEEEvPT5_SB_PT3_PKSC_PT1_PKSG_PT2_PKSK_T4_iiT6__param_9];
	bar.warp.sync 	-1;
	setp.lt.s32 	%p29, %r2322, 0;
	selp.b32 	%r518, 0, 2147483647, %p29;
	xor.b32  	%r519, %r518, %r2322;
	setp.eq.s32 	%p30, %r519, 2147483647;
	selp.b32 	%r520, -2147483648, %r519, %p30;
	shr.u32 	%r521, %r520, %r2251;
	and.b32  	%r97, %r521, %r74;
	shl.b32 	%r522, %r97, 2;
	add.s32 	%r523, %r75, %r522;
	atom.shared.add.u32 	%r524, [%r523], 1;
	setp.lt.s32 	%p31, %r2321, 0;
	selp.b32 	%r525, 0, 2147483647, %p31;
	xor.b32  	%r526, %r525, %r2321;
	setp.eq.s32 	%p32, %r526, 2147483647;
	selp.b32 	%r527, -2147483648, %r526, %p32;
	shr.u32 	%r528, %r527, %r2251;
	and.b32  	%r529, %r528, %r74;
	shl.b32 	%r530, %r529, 2;
	add.s32 	%r531, %r75, %r530;
	atom.shared.add.u32 	%r532, [%r531], 1;
	setp.lt.s32 	%p33, %r2320, 0;
	selp.b32 	%r533, 0, 2147483647, %p33;
	xor.b32  	%r534, %r533, %r2320;
	setp.eq.s32 	%p34, %r534, 2147483647;
	selp.b32 	%r535, -2147483648, %r534, %p34;
	shr.u32 	%r536, %r535, %r2251;
	and.b32  	%r537, %r536, %r74;
	shl.b32 	%r538, %r537, 2;
	add.s32 	%r539, %r75, %r538;
	atom.shared.add.u32 	%r540, [%r539], 1;
	setp.lt.s32 	%p35, %r2319, 0;
	selp.b32 	%r541, 0, 2147483647, %p35;
	xor.b32  	%r542, %r541, %r2319;
	setp.eq.s32 	%p36, %r542, 2147483647;
	selp.b32 	%r543, -2147483648, %r542, %p36;
	shr.u32 	%r544, %r543, %r2251;
	and.b32  	%r545, %r544, %r74;
	shl.b32 	%r546, %r545, 2;
	add.s32 	%r547, %r75, %r546;
	atom.shared.add.u32 	%r548, [%r547], 1;
	setp.lt.s32 	%p37, %r2318, 0;
	selp.b32 	%r549, 0, 2147483647, %p37;
	xor.b32  	%r550, %r549, %r2318;
	setp.eq.s32 	%p38, %r550, 2147483647;
	selp.b32 	%r551, -2147483648, %r550, %p38;
	shr.u32 	%r552, %r551, %r2251;
	and.b32  	%r553, %r552, %r74;
	shl.b32 	%r554, %r553, 2;
	add.s32 	%r555, %r75, %r554;
	atom.shared.add.u32 	%r556, [%r555], 1;
	setp.lt.s32 	%p39, %r2317, 0;
	selp.b32 	%r557, 0, 2147483647, %p39;
	xor.b32  	%r558, %r557, %r2317;
	setp.eq.s32 	%p40, %r558, 2147483647;
	selp.b32 	%r559, -2147483648, %r558, %p40;
	shr.u32 	%r560, %r559, %r2251;
	and.b32  	%r561, %r560, %r74;
	shl.b32 	%r562, %r561, 2;
	add.s32 	%r563, %r75, %r562;
	atom.shared.add.u32 	%r564, [%r563], 1;
	setp.lt.s32 	%p41, %r2316, 0;
	selp.b32 	%r565, 0, 2147483647, %p41;
	xor.b32  	%r566, %r565, %r2316;
	setp.eq.s32 	%p42, %r566, 2147483647;
	selp.b32 	%r567, -2147483648, %r566, %p42;
	shr.u32 	%r568, %r567, %r2251;
	and.b32  	%r569, %r568, %r74;
	shl.b32 	%r570, %r569, 2;
	add.s32 	%r571, %r75, %r570;
	atom.shared.add.u32 	%r572, [%r571], 1;
	setp.lt.s32 	%p43, %r2315, 0;
	selp.b32 	%r573, 0, 2147483647, %p43;
	xor.b32  	%r574, %r573, %r2315;
	setp.eq.s32 	%p44, %r574, 2147483647;
	selp.b32 	%r575, -2147483648, %r574, %p44;
	shr.u32 	%r576, %r575, %r2251;
	and.b32  	%r577, %r576, %r74;
	shl.b32 	%r578, %r577, 2;
	add.s32 	%r579, %r75, %r578;
	atom.shared.add.u32 	%r580, [%r579], 1;
	setp.lt.s32 	%p45, %r2314, 0;
	selp.b32 	%r581, 0, 2147483647, %p45;
	xor.b32  	%r582, %r581, %r2314;
	setp.eq.s32 	%p46, %r582, 2147483647;
	selp.b32 	%r583, -2147483648, %r582, %p46;
	shr.u32 	%r584, %r583, %r2251;
	and.b32  	%r585, %r584, %r74;
	shl.b32 	%r586, %r585, 2;
	add.s32 	%r587, %r75, %r586;
	atom.shared.add.u32 	%r588, [%r587], 1;
	setp.lt.s32 	%p47, %r2313, 0;
	selp.b32 	%r589, 0, 2147483647, %p47;
	xor.b32  	%r590, %r589, %r2313;
	setp.eq.s32 	%p48, %r590, 2147483647;
	selp.b32 	%r591, -2147483648, %r590, %p48;
	shr.u32 	%r592, %r591, %r2251;
	and.b32  	%r593, %r592, %r74;
	shl.b32 	%r594, %r593, 2;
	add.s32 	%r595, %r75, %r594;
	atom.shared.add.u32 	%r596, [%r595], 1;
	setp.lt.s32 	%p49, %r2312, 0;
	selp.b32 	%r597, 0, 2147483647, %p49;
	xor.b32  	%r598, %r597, %r2312;
	setp.eq.s32 	%p50, %r598, 2147483647;
	selp.b32 	%r599, -2147483648, %r598, %p50;
	shr.u32 	%r600, %r599, %r2251;
	and.b32  	%r601, %r600, %r74;
	shl.b32 	%r602, %r601, 2;
	add.s32 	%r603, %r75, %r602;
	atom.shared.add.u32 	%r604, [%r603], 1;
	setp.lt.s32 	%p51, %r2311, 0;
	selp.b32 	%r605, 0, 2147483647, %p51;
	xor.b32  	%r606, %r605, %r2311;
	setp.eq.s32 	%p52, %r606, 2147483647;
	selp.b32 	%r607, -2147483648, %r606, %p52;
	shr.u32 	%r608, %r607, %r2251;
	and.b32  	%r609, %r608, %r74;
	shl.b32 	%r610, %r609, 2;
	add.s32 	%r611, %r75, %r610;
	atom.shared.add.u32 	%r612, [%r611], 1;
	setp.lt.s32 	%p53, %r2310, 0;
	selp.b32 	%r613, 0, 2147483647, %p53;
	xor.b32  	%r614, %r613, %r2310;
	setp.eq.s32 	%p54, %r614, 2147483647;
	selp.b32 	%r615, -2147483648, %r614, %p54;
	shr.u32 	%r616, %r615, %r2251;
	and.b32  	%r617, %r616, %r74;
	shl.b32 	%r618, %r617, 2;
	add.s32 	%r619, %r75, %r618;
	atom.shared.add.u32 	%r620, [%r619], 1;
	setp.lt.s32 	%p55, %r2309, 0;
	selp.b32 	%r621, 0, 2147483647, %p55;
	xor.b32  	%r622, %r621, %r2309;
	setp.eq.s32 	%p56, %r622, 2147483647;
	selp.b32 	%r623, -2147483648, %r622, %p56;
	shr.u32 	%r624, %r623, %r2251;
	and.b32  	%r625, %r624, %r74;
	shl.b32 	%r626, %r625, 2;
	add.s32 	%r627, %r75, %r626;
	atom.shared.add.u32 	%r628, [%r627], 1;
	setp.lt.s32 	%p57, %r2308, 0;
	selp.b32 	%r629, 0, 2147483647, %p57;
	xor.b32  	%r630, %r629, %r2308;
	setp.eq.s32 	%p58, %r630, 2147483647;
	selp.b32 	%r631, -2147483648, %r630, %p58;
	shr.u32 	%r632, %r631, %r2251;
	and.b32  	%r633, %r632, %r74;
	shl.b32 	%r634, %r633, 2;
	add.s32 	%r635, %r75, %r634;
	atom.shared.add.u32 	%r636, [%r635], 1;
	setp.lt.s32 	%p59, %r2307, 0;
	selp.b32 	%r637, 0, 2147483647, %p59;
	xor.b32  	%r638, %r637, %r2307;
	setp.eq.s32 	%p60, %r638, 2147483647;
	selp.b32 	%r639, -2147483648, %r638, %p60;
	shr.u32 	%r640, %r639, %r2251;
	and.b32  	%r641, %r640, %r74;
	shl.b32 	%r642, %r641, 2;
	add.s32 	%r643, %r75, %r642;
	atom.shared.add.u32 	%r644, [%r643], 1;
	setp.lt.s32 	%p61, %r2306, 0;
	selp.b32 	%r645, 0, 2147483647, %p61;
	xor.b32  	%r646, %r645, %r2306;
	setp.eq.s32 	%p62, %r646, 2147483647;
	selp.b32 	%r647, -2147483648, %r646, %p62;
	shr.u32 	%r648, %r647, %r2251;
	and.b32  	%r649, %r648, %r74;
	shl.b32 	%r650, %r649, 2;
	add.s32 	%r651, %r75, %r650;
	atom.shared.add.u32 	%r652, [%r651], 1;
	bar.sync 	0;
	setp.gt.u32 	%p63, %r1, 255;
	shl.b32 	%r653, %r1, 2;
	add.s32 	%r98, %r488, %r653;
	mov.b32 	%r2331, 0;
	@%p63 bra 	$L__BB7_53;
	ld.shared.u32 	%r655, [%r98];
	mov.b32 	%r656, 0;
	st.shared.u32 	[%r98], %r656;
	ld.shared.u32 	%r657, [%r98+1024];
	st.shared.u32 	[%r98+1024], %r655;
	add.s32 	%r658, %r657, %r655;
	ld.shared.u32 	%r659, [%r98+2048];
	st.shared.u32 	[%r98+2048], %r658;
	add.s32 	%r660, %r659, %r658;
	ld.shared.u32 	%r661, [%r98+3072];
	st.shared.u32 	[%r98+3072], %r660;
	add.s32 	%r662, %r661, %r660;
	ld.shared.u32 	%r663, [%r98+4096];
	st.shared.u32 	[%r98+4096], %r662;
	add.s32 	%r664, %r663, %r662;
	ld.shared.u32 	%r665, [%r98+5120];
	st.shared.u32 	[%r98+5120], %r664;
	add.s32 	%r666, %r665, %r664;
	ld.shared.u32 	%r667, [%r98+6144];
	st.shared.u32 	[%r98+6144], %r666;
	add.s32 	%r668, %r667, %r666;
	ld.shared.u32 	%r669, [%r98+7168];
	st.shared.u32 	[%r98+7168], %r668;
	add.s32 	%r670, %r669, %r668;
	ld.shared.u32 	%r671, [%r98+8192];
	st.shared.u32 	[%r98+8192], %r670;
	add.s32 	%r672, %r671, %r670;
	ld.shared.u32 	%r673, [%r98+9216];
	st.shared.u32 	[%r98+9216], %r672;
	add.s32 	%r674, %r673, %r672;
	ld.shared.u32 	%r675, [%r98+10240];
	st.shared.u32 	[%r98+10240], %r674;
	add.s32 	%r676, %r675, %r674;
	ld.shared.u32 	%r677, [%r98+11264];
	st.shared.u32 	[%r98+11264], %r676;
	add.s32 	%r2331, %r677, %r676;
$L__BB7_53:
	setp.gt.u32 	%p64, %r1, 255;
	shl.b32 	%r678, %r3, 8;
	add.s32 	%r679, %r678, %r1;
	mul.wide.s32 	%rd59, %r679, 4;
	add.s64 	%rd6, %rd2, %rd59;
	@%p64 bra 	$L__BB7_55;
	or.b32  	%r680, %r2331, 1073741824;
	st.volatile.global.u32 	[%rd6], %r680;
$L__BB7_55:
	ld.param.u64 	%rd442, [_ZN3cub18CUB_300001_SM_10006detail10radix_sort29DeviceRadixSortOnesweepKernelINS1_5radix10policy_hubIfjyE10Policy1000ELNS0_9SortOrderE1EfjyiiNS1_21identity_decomposer_tEEEvPT5_SB_PT3_PKSC_PT1_PKSG_PT2_PKSK_T4_iiT6__param_7];
	setp.lt.s32 	%p65, %r2306, 0;
	selp.b32 	%r681, 0, 2147483647, %p65;
	xor.b32  	%r2369, %r681, %r2306;
	setp.lt.s32 	%p66, %r2321, 0;
	selp.b32 	%r682, 0, 2147483647, %p66;
	xor.b32  	%r2384, %r682, %r2321;
	setp.lt.s32 	%p67, %r2320, 0;
	selp.b32 	%r683, 0, 2147483647, %p67;
	xor.b32  	%r2383, %r683, %r2320;
	setp.lt.s32 	%p68, %r2319, 0;
	selp.b32 	%r684, 0, 2147483647, %p68;
	xor.b32  	%r2382, %r684, %r2319;
	setp.lt.s32 	%p69, %r2317, 0;
	selp.b32 	%r685, 0, 2147483647, %p69;
	xor.b32  	%r2380, %r685, %r2317;
	setp.lt.s32 	%p70, %r2318, 0;
	selp.b32 	%r686, 0, 2147483647, %p70;
	xor.b32  	%r2381, %r686, %r2318;
	setp.lt.s32 	%p71, %r2316, 0;
	selp.b32 	%r687, 0, 2147483647, %p71;
	xor.b32  	%r2379, %r687, %r2316;
	setp.lt.s32 	%p72, %r2315, 0;
	selp.b32 	%r688, 0, 2147483647, %p72;
	xor.b32  	%r2378, %r688, %r2315;
	setp.lt.s32 	%p73, %r2313, 0;
	selp.b32 	%r689, 0, 2147483647, %p73;
	xor.b32  	%r2376, %r689, %r2313;
	setp.lt.s32 	%p74, %r2312, 0;
	selp.b32 	%r690, 0, 2147483647, %p74;
	xor.b32  	%r2375, %r690, %r2312;
	setp.lt.s32 	%p75, %r2311, 0;
	selp.b32 	%r691, 0, 2147483647, %p75;
	xor.b32  	%r2374, %r691, %r2311;
	setp.lt.s32 	%p76, %r2314, 0;
	selp.b32 	%r692, 0, 2147483647, %p76;
	xor.b32  	%r2377, %r692, %r2314;
	setp.lt.s32 	%p77, %r2309, 0;
	selp.b32 	%r693, 0, 2147483647, %p77;
	xor.b32  	%r2372, %r693, %r2309;
	setp.lt.s32 	%p78, %r2310, 0;
	selp.b32 	%r694, 0, 2147483647, %p78;
	xor.b32  	%r2373, %r694, %r2310;
	setp.lt.s32 	%p79, %r2322, 0;
	selp.b32 	%r695, 0, 2147483647, %p79;
	xor.b32  	%r2385, %r695, %r2322;
	setp.lt.s32 	%p80, %r2307, 0;
	selp.b32 	%r696, 0, 2147483647, %p80;
	xor.b32  	%r2370, %r696, %r2307;
	setp.lt.s32 	%p81, %r2308, 0;
	selp.b32 	%r697, 0, 2147483647, %p81;
	xor.b32  	%r2371, %r697, %r2308;
	setp.lt.u32 	%p82, %r1, 256;
	setp.eq.s32 	%p83, %r2331, 6528;
	and.pred  	%p84, %p82, %p83;
	selp.u32 	%r698, 1, 0, %p84;
	{ 
	.reg .pred 	%p1; 
	.reg .pred 	%p2; 
	setp.ne.u32 	%p1, %r698, 0; 
	bar.red.or.pred 	%p2, 0, %p1; 
	selp.u32 	%r699, 1, 0, %p2; 
	}
	setp.eq.s32 	%p85, %r699, 0;
	and.b32  	%r700, %r1, 992;
	and.b32  	%r701, %r1, 31;
	mul.lo.s32 	%r702, %r700, 17;
	or.b32  	%r703, %r702, %r701;
	cvt.u64.u32 	%rd7, %r703;
	add.s64 	%rd61, %rd7, %rd4;
	cvta.to.global.u64 	%rd62, %rd442;
	shl.b64 	%rd63, %rd61, 2;
	add.s64 	%rd8, %rd62, %rd63;
	cvt.u64.u32 	%rd9, %r1;
	@%p85 bra 	$L__BB7_175;
	setp.gt.u32 	%p86, %r1, 255;
	shl.b32 	%r705, %r1, 3;
	add.s32 	%r707, %r488, %r705;
	add.s32 	%r118, %r707, 26112;
	@%p86 bra 	$L__BB7_64;
	ld.param.u64 	%rd436, [_ZN3cub18CUB_300001_SM_10006detail10radix_sort29DeviceRadixSortOnesweepKernelINS1_5radix10policy_hubIfjyE10Policy1000ELNS0_9SortOrderE1EfjyiiNS1_21identity_decomposer_tEEEvPT5_SB_PT3_PKSC_PT1_PKSG_PT2_PKSK_T4_iiT6__param_3];
	cvta.to.global.u64 	%rd64, %rd436;
	shl.b64 	%rd65, %rd9, 3;
	add.s64 	%rd66, %rd64, %rd65;
	ld.global.u64 	%rd67, [%rd66];
	setp.gt.u32 	%p87, %r1, %r97;
	selp.b64 	%rd68, 6528, 0, %p87;
	sub.s64 	%rd455, %rd67, %rd68;
	st.shared.u64 	[%r118], %rd455;
	setp.lt.s32 	%p88, %r3, 1;
	mov.u32 	%r2335, %r2331;
	@%p88 bra 	$L__BB7_63;
	mov.b32 	%r2333, -1;
	mov.u32 	%r2332, %r3;
	mov.u32 	%r2335, %r2331;
$L__BB7_59:
	ld.param.u64 	%rd429, [_ZN3cub18CUB_300001_SM_10006detail10radix_sort29DeviceRadixSortOnesweepKernelINS1_5radix10policy_hubIfjyE10Policy1000ELNS0_9SortOrderE1EfjyiiNS1_21identity_decomposer_tEEEvPT5_SB_PT3_PKSC_PT1_PKSG_PT2_PKSK_T4_iiT6__param_0];
	add.s32 	%r122, %r2332, -1;
	shl.b32 	%r709, %r122, 8;
	add.s32 	%r710, %r709, %r1;
	cvta.to.global.u64 	%rd69, %rd429;
	mul.wide.s32 	%rd70, %r710, 4;
	add.s64 	%rd11, %rd69, %rd70;
$L__BB7_60:
	membar.cta;
	ld.volatile.global.u32 	%r123, [%rd11];
	setp.eq.s32 	%p89, %r123, 0;
	@%p89 bra 	$L__BB7_60;
	and.b32  	%r711, %r123, 1073741823;
	add.s32 	%r2335, %r711, %r2335;
	setp.gt.s32 	%p90, %r123, -1;
	vote.sync.ballot.b32 	%r2333, %p90, %r2333;
	setp.gt.u32 	%p92, %r2332, 1;
	and.pred  	%p93, %p90, %p92;
	mov.u32 	%r2332, %r122;
	@%p93 bra 	$L__BB7_59;
	ld.shared.u64 	%rd455, [%r118];
$L__BB7_63:
	or.b32  	%r712, %r2335, -2147483648;
	st.volatile.global.u32 	[%rd6], %r712;
	sub.s32 	%r713, %r2335, %r2331;
	cvt.s64.s32 	%rd71, %r713;
	add.s64 	%rd72, %rd455, %rd71;
	st.shared.u64 	[%r118], %rd72;
$L__BB7_64:
	ld.param.u32 	%r2237, [_ZN3cub18CUB_300001_SM_10006detail10radix_sort29DeviceRadixSortOnesweepKernelINS1_5radix10policy_hubIfjyE10Policy1000ELNS0_9SortOrderE1EfjyiiNS1_21identity_decomposer_tEEEvPT5_SB_PT3_PKSC_PT1_PKSG_PT2_PKSK_T4_iiT6__param_8];
	ld.param.u64 	%rd432, [_ZN3cub18CUB_300001_SM_10006detail10radix_sort29DeviceRadixSortOnesweepKernelINS1_5radix10policy_hubIfjyE10Policy1000ELNS0_9SortOrderE1EfjyiiNS1_21identity_decomposer_tEEEvPT5_SB_PT3_PKSC_PT1_PKSG_PT2_PKSK_T4_iiT6__param_2];
	setp.gt.u32 	%p94, %r1, 255;
	setp.lt.s32 	%p95, %r4, %r2237;
	setp.eq.s64 	%p96, %rd432, 0;
	or.pred  	%p97, %p96, %p95;
	or.pred  	%p98, %p94, %p97;
	@%p98 bra 	$L__BB7_66;
	ld.param.u64 	%rd433, [_ZN3cub18CUB_300001_SM_10006detail10radix_sort29DeviceRadixSortOnesweepKernelINS1_5radix10policy_hubIfjyE10Policy1000ELNS0_9SortOrderE1EfjyiiNS1_21identity_decomposer_tEEEvPT5_SB_PT3_PKSC_PT1_PKSG_PT2_PKSK_T4_iiT6__param_2];
	ld.shared.u64 	%rd73, [%r118];
	setp.gt.u32 	%p99, %r1, %r97;
	selp.b64 	%rd74, 6528, 0, %p99;
	cvt.s64.s32 	%rd75, %r2331;
	add.s64 	%rd76, %rd74, %rd75;
	add.s64 	%rd77, %rd76, %rd73;
	cvta.to.global.u64 	%rd78, %rd433;
	shl.b64 	%rd79, %rd9, 3;
	add.s64 	%rd80, %rd78, %rd79;
	st.global.u64 	[%rd80], %rd77;
$L__BB7_66:
	ld.param.u32 	%r2238, [_ZN3cub18CUB_300001_SM_10006detail10radix_sort29DeviceRadixSortOnesweepKernelINS1_5radix10policy_hubIfjyE10Policy1000ELNS0_9SortOrderE1EfjyiiNS1_21identity_decomposer_tEEEvPT5_SB_PT3_PKSC_PT1_PKSG_PT2_PKSK_T4_iiT6__param_8];
	setp.gt.s32 	%p100, %r4, %r2238;
	bar.sync 	0;
	shl.b32 	%r714, %r97, 3;
	add.s32 	%r716, %r488, %r714;
	ld.shared.u64 	%rd14, [%r716+26112];
	@%p100 bra 	$L__BB7_68;
	add.s64 	%rd81, %rd14, %rd7;
	shl.b64 	%rd82, %rd81, 2;
	add.s64 	%rd83, %rd1, %rd82;
	st.global.u32 	[%rd83], %r2322;
	st.global.u32 	[%rd83+128], %r2321;
	st.global.u32 	[%rd83+256], %r2320;
	st.global.u32 	[%rd83+384], %r2319;
	st.global.u32 	[%rd83+512], %r2318;
	st.global.u32 	[%rd83+640], %r2317;
	st.global.u32 	[%rd83+768], %r2316;
	st.global.u32 	[%rd83+896], %r2315;
	st.global.u32 	[%rd83+1024], %r2314;
	st.global.u32 	[%rd83+1152], %r2313;
	st.global.u32 	[%rd83+1280], %r2312;
	st.global.u32 	[%rd83+1408], %r2311;
	st.global.u32 	[%rd83+1536], %r2310;
	st.global.u32 	[%rd83+1664], %r2309;
	st.global.u32 	[%rd83+1792], %r2308;
	st.global.u32 	[%rd83+1920], %r2307;
	st.global.u32 	[%rd83+2048], %r2306;
	bra.uni 	$L__BB7_102;
$L__BB7_68:
	ld.param.u32 	%r2239, [_ZN3cub18CUB_300001_SM_10006detail10radix_sort29DeviceRadixSortOnesweepKernelINS1_5radix10policy_hubIfjyE10Policy1000ELNS0_9SortOrderE1EfjyiiNS1_21identity_decomposer_tEEEvPT5_SB_PT3_PKSC_PT1_PKSG_PT2_PKSK_T4_iiT6__param_8];
	cvt.u32.u64 	%r717, %rd7;
	mad.lo.s32 	%r127, %r3, -6528, %r2239;
	setp.ge.s32 	%p101, %r717, %r127;
	add.s64 	%rd84, %rd14, %rd7;
	shl.b64 	%rd85, %rd84, 2;
	add.s64 	%rd15, %rd1, %rd85;
	@%p101 bra 	$L__BB7_70;
	st.global.u32 	[%rd15], %r2322;
$L__BB7_70:
	add.s32 	%r719, %r717, 32;
	setp.ge.s32 	%p102, %r719, %r127;
	@%p102 bra 	$L__BB7_72;
	st.global.u32 	[%rd15+128], %r2321;
$L__BB7_72:
	add.s32 	%r721, %r717, 64;
	setp.ge.s32 	%p103, %r721, %r127;
	@%p103 bra 	$L__BB7_74;
	st.global.u32 	[%rd15+256], %r2320;
$L__BB7_74:
	add.s32 	%r723, %r717, 96;
	setp.ge.s32 	%p104, %r723, %r127;
	@%p104 bra 	$L__BB7_76;
	st.global.u32 	[%rd15+384], %r2319;
$L__BB7_76:
	add.s32 	%r725, %r717, 128;
	setp.ge.s32 	%p105, %r725, %r127;
	@%p105 bra 	$L__BB7_78;
	st.global.u32 	[%rd15+512], %r2318;
$L__BB7_78:
	add.s32 	%r727, %r717, 160;
	setp.ge.s32 	%p106, %r727, %r127;
	@%p106 bra 	$L__BB7_80;
	st.global.u32 	[%rd15+640], %r2317;
$L__BB7_80:
	add.s32 	%r729, %r717, 192;
	setp.ge.s32 	%p107, %r729, %r127;
	@%p107 bra 	$L__BB7_82;
	st.global.u32 	[%rd15+768], %r2316;
$L__BB7_82:
	add.s32 	%r731, %r717, 224;
	setp.ge.s32 	%p108, %r731, %r127;
	@%p108 bra 	$L__BB7_84;
	st.global.u32 	[%rd15+896], %r2315;
$L__BB7_84:
	add.s32 	%r733, %r717, 256;
	setp.ge.s32 	%p109, %r733, %r127;
	@%p109 bra 	$L__BB7_86;
	st.global.u32 	[%rd15+1024], %r2314;
$L__BB7_86:
	add.s32 	%r735, %r717, 288;
	setp.ge.s32 	%p110, %r735, %r127;
	@%p110 bra 	$L__BB7_88;
	st.global.u32 	[%rd15+1152], %r2313;
$L__BB7_88:
	add.s32 	%r737, %r717, 320;
	setp.ge.s32 	%p111, %r737, %r127;
	@%p111 bra 	$L__BB7_90;
	st.global.u32 	[%rd15+1280], %r2312;
$L__BB7_90:
	add.s32 	%r739, %r717, 352;
	setp.ge.s32 	%p112, %r739, %r127;
	@%p112 bra 	$L__BB7_92;
	st.global.u32 	[%rd15+1408], %r2311;
$L__BB7_92:
	add.s32 	%r741, %r717, 384;
	setp.ge.s32 	%p113, %r741, %r127;
	@%p113 bra 	$L__BB7_94;
	st.global.u32 	[%rd15+1536], %r2310;
$L__BB7_94:
	add.s32 	%r743, %r717, 416;
	setp.ge.s32 	%p114, %r743, %r127;
	@%p114 bra 	$L__BB7_96;
	st.global.u32 	[%rd15+1664], %r2309;
$L__BB7_96:
	add.s32 	%r745, %r717, 448;
	setp.ge.s32 	%p115, %r745, %r127;
	@%p115 bra 	$L__BB7_98;
	st.global.u32 	[%rd15+1792], %r2308;
$L__BB7_98:
	add.s32 	%r747, %r717, 480;
	setp.ge.s32 	%p116, %r747, %r127;
	@%p116 bra 	$L__BB7_100;
	st.global.u32 	[%rd15+1920], %r2307;
$L__BB7_100:
	add.s32 	%r749, %r717, 512;
	setp.ge.s32 	%p117, %r749, %r127;
	@%p117 bra 	$L__BB7_102;
	st.global.u32 	[%rd15+2048], %r2306;
$L__BB7_102:
	ld.param.u32 	%r2240, [_ZN3cub18CUB_300001_SM_10006detail10radix_sort29DeviceRadixSortOnesweepKernelINS1_5radix10policy_hubIfjyE10Policy1000ELNS0_9SortOrderE1EfjyiiNS1_21identity_decomposer_tEEEvPT5_SB_PT3_PKSC_PT1_PKSG_PT2_PKSK_T4_iiT6__param_8];
	setp.gt.s32 	%p118, %r4, %r2240;
	@%p118 bra 	$L__BB7_104;
	ld.global.u32 	%r2368, [%rd8];
	ld.global.u32 	%r2367, [%rd8+128];
	ld.global.u32 	%r2366, [%rd8+256];
	ld.global.u32 	%r2365, [%rd8+384];
	ld.global.u32 	%r2364, [%rd8+512];
	ld.global.u32 	%r2363, [%rd8+640];
	ld.global.u32 	%r2362, [%rd8+768];
	ld.global.u32 	%r2361, [%rd8+896];
	ld.global.u32 	%r2360, [%rd8+1024];
	ld.global.u32 	%r2359, [%rd8+1152];
	ld.global.u32 	%r2358, [%rd8+1280];
	ld.global.u32 	%r2357, [%rd8+1408];
	ld.global.u32 	%r2356, [%rd8+1536];
	ld.global.u32 	%r2355, [%rd8+1664];
	ld.global.u32 	%r2354, [%rd8+1792];
	ld.global.u32 	%r2353, [%rd8+1920];
	ld.global.u32 	%r2352, [%rd8+2048];
	bra.uni 	$L__BB7_138;
$L__BB7_104:
	ld.param.u32 	%r2241, [_ZN3cub18CUB_300001_SM_10006detail10radix_sort29DeviceRadixSortOnesweepKernelINS1_5radix10policy_hubIfjyE10Policy1000ELNS0_9SortOrderE1EfjyiiNS1_21identity_decomposer_tEEEvPT5_SB_PT3_PKSC_PT1_PKSG_PT2_PKSK_T4_iiT6__param_8];
	cvt.u32.u64 	%r751, %rd7;
	sub.s32 	%r145, %r2241, %r442;
	setp.ge.s32 	%p119, %r751, %r145;
	@%p119 bra 	$L__BB7_106;
	ld.global.u32 	%r2368, [%rd8];
$L__BB7_106:
	add.s32 	%r755, %r751, 32;
	setp.ge.s32 	%p120, %r755, %r145;
	@%p120 bra 	$L__BB7_108;
	ld.global.u32 	%r2367, [%rd8+128];
$L__BB7_108:
	add.s32 	%r758, %r751, 64;
	setp.ge.s32 	%p121, %r758, %r145;
	@%p121 bra 	$L__BB7_110;
	ld.global.u32 	%r2366, [%rd8+256];
$L__BB7_110:
	add.s32 	%r761, %r751, 96;
	setp.ge.s32 	%p122, %r761, %r145;
	@%p122 bra 	$L__BB7_112;
	ld.global.u32 	%r2365, [%rd8+384];
$L__BB7_112:
	add.s32 	%r764, %r751, 128;
	setp.ge.s32 	%p123, %r764, %r145;
	@%p123 bra 	$L__BB7_114;
	ld.global.u32 	%r2364, [%rd8+512];
$L__BB7_114:
	add.s32 	%r767, %r751, 160;
	setp.ge.s32 	%p124, %r767, %r145;
	@%p124 bra 	$L__BB7_116;
	ld.global.u32 	%r2363, [%rd8+640];
$L__BB7_116:
	add.s32 	%r770, %r751, 192;
	setp.ge.s32 	%p125, %r770, %r145;
	@%p125 bra 	$L__BB7_118;
	ld.global.u32 	%r2362, [%rd8+768];
$L__BB7_118:
	add.s32 	%r773, %r751, 224;
	setp.ge.s32 	%p126, %r773, %r145;
	@%p126 bra 	$L__BB7_120;
	ld.global.u32 	%r2361, [%rd8+896];
$L__BB7_120:
	add.s32 	%r776, %r751, 256;
	setp.ge.s32 	%p127, %r776, %r145;
	@%p127 bra 	$L__BB7_122;
	ld.global.u32 	%r2360, [%rd8+1024];
$L__BB7_122:
	add.s32 	%r779, %r751, 288;
	setp.ge.s32 	%p128, %r779, %r145;
	@%p128 bra 	$L__BB7_124;
	ld.global.u32 	%r2359, [%rd8+1152];
$L__BB7_124:
	add.s32 	%r782, %r751, 320;
	setp.ge.s32 	%p129, %r782, %r145;
	@%p129 bra 	$L__BB7_126;
	ld.global.u32 	%r2358, [%rd8+1280];
$L__BB7_126:
	add.s32 	%r785, %r751, 352;
	setp.ge.s32 	%p130, %r785, %r145;
	@%p130 bra 	$L__BB7_128;
	ld.global.u32 	%r2357, [%rd8+1408];
$L__BB7_128:
	add.s32 	%r788, %r751, 384;
	setp.ge.s32 	%p131, %r788, %r145;
	@%p131 bra 	$L__BB7_130;
	ld.global.u32 	%r2356, [%rd8+1536];
$L__BB7_130:
	add.s32 	%r791, %r751, 416;
	setp.ge.s32 	%p132, %r791, %r145;
	@%p132 bra 	$L__BB7_132;
	ld.global.u32 	%r2355, [%rd8+1664];
$L__BB7_132:
	add.s32 	%r794, %r751, 448;
	setp.ge.s32 	%p133, %r794, %r145;
	@%p133 bra 	$L__BB7_134;
	ld.global.u32 	%r2354, [%rd8+1792];
$L__BB7_134:
	add.s32 	%r797, %r751, 480;
	setp.ge.s32 	%p134, %r797, %r145;
	@%p134 bra 	$L__BB7_136;
	ld.global.u32 	%r2353, [%rd8+1920];
$L__BB7_136:
	add.s32 	%r800, %r751, 512;
	setp.ge.s32 	%p135, %r800, %r145;
	@%p135 bra 	$L__BB7_138;
	ld.global.u32 	%r2352, [%rd8+2048];
$L__BB7_138:
	ld.param.u32 	%r2242, [_ZN3cub18CUB_300001_SM_10006detail10radix_sort29DeviceRadixSortOnesweepKernelINS1_5radix10policy_hubIfjyE10Policy1000ELNS0_9SortOrderE1EfjyiiNS1_21identity_decomposer_tEEEvPT5_SB_PT3_PKSC_PT1_PKSG_PT2_PKSK_T4_iiT6__param_8];
	mad.lo.s32 	%r801, %r3, 6528, 6528;
	setp.gt.s32 	%p136, %r801, %r2242;
	@%p136 bra 	$L__BB7_140;
	ld.param.u64 	%rd439, [_ZN3cub18CUB_300001_SM_10006detail10radix_sort29DeviceRadixSortOnesweepKernelINS1_5radix10policy_hubIfjyE10Policy1000ELNS0_9SortOrderE1EfjyiiNS1_21identity_decomposer_tEEEvPT5_SB_PT3_PKSC_PT1_PKSG_PT2_PKSK_T4_iiT6__param_6];
	add.s64 	%rd86, %rd14, %rd7;
	cvta.to.global.u64 	%rd87, %rd439;
	shl.b64 	%rd88, %rd86, 2;
	add.s64 	%rd89, %rd87, %rd88;
	st.global.u32 	[%rd89], %r2368;
	st.global.u32 	[%rd89+128], %r2367;
	st.global.u32 	[%rd89+256], %r2366;
	st.global.u32 	[%rd89+384], %r2365;
	st.global.u32 	[%rd89+512], %r2364;
	st.global.u32 	[%rd89+640], %r2363;
	st.global.u32 	[%rd89+768], %r2362;
	st.global.u32 	[%rd89+896], %r2361;
	st.global.u32 	[%rd89+1024], %r2360;
	st.global.u32 	[%rd89+1152], %r2359;
	st.global.u32 	[%rd89+1280], %r2358;
	st.global.u32 	[%rd89+1408], %r2357;
	st.global.u32 	[%rd89+1536], %r2356;
	st.global.u32 	[%rd89+1664], %r2355;
	st.global.u32 	[%rd89+1792], %r2354;
	st.global.u32 	[%rd89+1920], %r2353;
	st.global.u32 	[%rd89+2048], %r2352;
	bra.uni 	$L__BB7_174;
$L__BB7_140:
	ld.param.u32 	%r2243, [_ZN3cub18CUB_300001_SM_10006detail10radix_sort29DeviceRadixSortOnesweepKernelINS1_5radix10policy_hubIfjyE10Policy1000ELNS0_9SortOrderE1EfjyiiNS1_21identity_decomposer_tEEEvPT5_SB_PT3_PKSC_PT1_PKSG_PT2_PKSK_T4_iiT6__param_8];
	ld.param.u64 	%rd440, [_ZN3cub18CUB_300001_SM_10006detail10radix_sort29DeviceRadixSortOnesweepKernelINS1_5radix10policy_hubIfjyE10Policy1000ELNS0_9SortOrderE1EfjyiiNS1_21identity_decomposer_tEEEvPT5_SB_PT3_PKSC_PT1_PKSG_PT2_PKSK_T4_iiT6__param_6];
	cvt.u32.u64 	%r802, %rd7;
	mad.lo.s32 	%r196, %r3, -6528, %r2243;
	setp.ge.s32 	%p137, %r802, %r196;
	add.s64 	%rd90, %rd14, %rd7;
	cvta.to.global.u64 	%rd91, %rd440;
	shl.b64 	%rd92, %rd90, 2;
	add.s64 	%rd16, %rd91, %rd92;
	@%p137 bra 	$L__BB7_142;
	st.global.u32 	[%rd16], %r2368;
$L__BB7_142:
	add.s32 	%r804, %r802, 32;
	setp.ge.s32 	%p138, %r804, %r196;
	@%p138 bra 	$L__BB7_144;
	st.global.u32 	[%rd16+128], %r2367;
$L__BB7_144:
	add.s32 	%r806, %r802, 64;
	setp.ge.s32 	%p139, %r806, %r196;
	@%p139 bra 	$L__BB7_146;
	st.global.u32 	[%rd16+256], %r2366;
$L__BB7_146:
	add.s32 	%r808, %r802, 96;
	setp.ge.s32 	%p140, %r808, %r196;
	@%p140 bra 	$L__BB7_148;
	st.global.u32 	[%rd16+384], %r2365;
$L__BB7_148:
	add.s32 	%r810, %r802, 128;
	setp.ge.s32 	%p141, %r810, %r196;
	@%p141 bra 	$L__BB7_150;
	st.global.u32 	[%rd16+512], %r2364;
$L__BB7_150:
	add.s32 	%r812, %r802, 160;
	setp.ge.s32 	%p142, %r812, %r196;
	@%p142 bra 	$L__BB7_152;
	st.global.u32 	[%rd16+640], %r2363;
$L__BB7_152:
	add.s32 	%r814, %r802, 192;
	setp.ge.s32 	%p143, %r814, %r196;
	@%p143 bra 	$L__BB7_154;
	st.global.u32 	[%rd16+768], %r2362;
$L__BB7_154:
	add.s32 	%r816, %r802, 224;
	setp.ge.s32 	%p144, %r816, %r196;
	@%p144 bra 	$L__BB7_156;
	st.global.u32 	[%rd16+896], %r2361;
$L__BB7_156:
	add.s32 	%r818, %r802, 256;
	setp.ge.s32 	%p145, %r818, %r196;
	@%p145 bra 	$L__BB7_158;
	st.global.u32 	[%rd16+1024], %r2360;
$L__BB7_158:
	add.s32 	%r820, %r802, 288;
	setp.ge.s32 	%p146, %r820, %r196;
	@%p146 bra 	$L__BB7_160;
	st.global.u32 	[%rd16+1152], %r2359;
$L__BB7_160:
	add.s32 	%r822, %r802, 320;
	setp.ge.s32 	%p147, %r822, %r196;
	@%p147 bra 	$L__BB7_162;
	st.global.u32 	[%rd16+1280], %r2358;
$L__BB7_162:
	add.s32 	%r824, %r802, 352;
	setp.ge.s32 	%p148, %r824, %r196;
	@%p148 bra 	$L__BB7_164;
	st.global.u32 	[%rd16+1408], %r2357;
$L__BB7_164:
	add.s32 	%r826, %r802, 384;
	setp.ge.s32 	%p149, %r826, %r196;
	@%p149 bra 	$L__BB7_166;
	st.global.u32 	[%rd16+1536], %r2356;
$L__BB7_166:
	add.s32 	%r828, %r802, 416;
	setp.ge.s32 	%p150, %r828, %r196;
	@%p150 bra 	$L__BB7_168;
	st.global.u32 	[%rd16+1664], %r2355;
$L__BB7_168:
	add.s32 	%r830, %r802, 448;
	setp.ge.s32 	%p151, %r830, %r196;
	@%p151 bra 	$L__BB7_170;
	st.global.u32 	[%rd16+1792], %r2354;
$L__BB7_170:
	add.s32 	%r832, %r802, 480;
	setp.ge.s32 	%p152, %r832, %r196;
	@%p152 bra 	$L__BB7_172;
	st.global.u32 	[%rd16+1920], %r2353;
$L__BB7_172:
	add.s32 	%r834, %r802, 512;
	setp.ge.s32 	%p153, %r834, %r196;
	@%p153 bra 	$L__BB7_174;
	st.global.u32 	[%rd16+2048], %r2352;
$L__BB7_174:
	// begin inline asm
	exit;
	// end inline asm
	mov.u32 	%r2369, %r2306;
	mov.u32 	%r2370, %r2307;
	mov.u32 	%r2371, %r2308;
	mov.u32 	%r2372, %r2309;
	mov.u32 	%r2373, %r2310;
	mov.u32 	%r2374, %r2311;
	mov.u32 	%r2375, %r2312;
	mov.u32 	%r2376, %r2313;
	mov.u32 	%r2377, %r2314;
	mov.u32 	%r2378, %r2315;
	mov.u32 	%r2379, %r2316;
	mov.u32 	%r2380, %r2317;
	mov.u32 	%r2381, %r2318;
	mov.u32 	%r2382, %r2319;
	mov.u32 	%r2383, %r2320;
	mov.u32 	%r2384, %r2321;
	mov.u32 	%r2385, %r2322;
$L__BB7_175:
	mul.hi.u32 	%r835, %r1, 357913942;
	add.s32 	%r836, %r835, %r1;
	shl.b32 	%r837, %r836, 2;
	add.s32 	%r839, %r488, %r837;
	add.s32 	%r214, %r839, 13328;
	st.shared.u32 	[%r839+13328], %r2331;
	bar.sync 	0;
	setp.gt.u32 	%p154, %r1, 31;
	@%p154 bra 	$L__BB7_177;
	mad.lo.s32 	%r871, %r1, 52, %r488;
	ld.shared.u32 	%r872, [%r871+13328];
	ld.shared.u32 	%r873, [%r871+13332];
	ld.shared.u32 	%r874, [%r871+13336];
	ld.shared.u32 	%r875, [%r871+13340];
	ld.shared.u32 	%r876, [%r871+13344];
	ld.shared.u32 	%r877, [%r871+13348];
	ld.shared.u32 	%r878, [%r871+13352];
	ld.shared.u32 	%r879, [%r871+13356];
	ld.shared.u32 	%r880, [%r871+13360];
	ld.shared.u32 	%r881, [%r871+13364];
	ld.shared.u32 	%r882, [%r871+13368];
	ld.shared.u32 	%r883, [%r871+13372];
	add.s32 	%r884, %r873, %r872;
	add.s32 	%r885, %r884, %r874;
	add.s32 	%r886, %r885, %r875;
	add.s32 	%r887, %r886, %r876;
	add.s32 	%r888, %r887, %r877;
	add.s32 	%r889, %r888, %r878;
	add.s32 	%r890, %r889, %r879;
	add.s32 	%r891, %r890, %r880;
	add.s32 	%r892, %r891, %r881;
	add.s32 	%r893, %r892, %r882;
	add.s32 	%r844, %r893, %r883;
	mov.b32 	%r842, 1;
	mov.b32 	%r867, 0;
	mov.b32 	%r869, -1;
	// begin inline asm
	{  .reg .s32 r0;  .reg .pred p;  shfl.sync.up.b32 r0|p, %r844, %r842, %r867, %r869;  @p add.s32 r0, r0, %r844;  mov.s32 %r840, r0;}
	// end inline asm
	mov.b32 	%r848, 2;
	// begin inline asm
	{  .reg .s32 r0;  .reg .pred p;  shfl.sync.up.b32 r0|p, %r840, %r848, %r867, %r869;  @p add.s32 r0, r0, %r840;  mov.s32 %r846, r0;}
	// end inline asm
	mov.b32 	%r854, 4;
	// begin inline asm
	{  .reg .s32 r0;  .reg .pred p;  shfl.sync.up.b32 r0|p, %r846, %r854, %r867, %r869;  @p add.s32 r0, r0, %r846;  mov.s32 %r852, r0;}
	// end inline asm
	mov.b32 	%r860, 8;
	// begin inline asm
	{  .reg .s32 r0;  .reg .pred p;  shfl.sync.up.b32 r0|p, %r852, %r860, %r867, %r869;  @p add.s32 r0, r0, %r852;  mov.s32 %r858, r0;}
	// end inline asm
	mov.b32 	%r866, 16;
	// begin inline asm
	{  .reg .s32 r0;  .reg .pred p;  shfl.sync.up.b32 r0|p, %r858, %r866, %r867, %r869;  @p add.s32 r0, r0, %r858;  mov.s32 %r864, r0;}
	// end inline asm
	sub.s32 	%r894, %r864, %r844;
	add.s32 	%r895, %r872, %r894;
	add.s32 	%r896, %r873, %r895;
	add.s32 	%r897, %r874, %r896;
	add.s32 	%r898, %r875, %r897;
	add.s32 	%r899, %r876, %r898;
	add.s32 	%r900, %r877, %r899;
	add.s32 	%r901, %r878, %r900;
	add.s32 	%r902, %r879, %r901;
	add.s32 	%r903, %r880, %r902;
	add.s32 	%r904, %r881, %r903;
	add.s32 	%r905, %r882, %r904;
	st.shared.u32 	[%r871+13328], %r894;
	st.shared.u32 	[%r871+13332], %r895;
	st.shared.u32 	[%r871+13336], %r896;
	st.shared.u32 	[%r871+13340], %r897;
	st.shared.u32 	[%r871+13344], %r898;
	st.shared.u32 	[%r871+13348], %r899;
	st.shared.u32 	[%r871+13352], %r900;
	st.shared.u32 	[%r871+13356], %r901;
	st.shared.u32 	[%r871+13360], %r902;
	st.shared.u32 	[%r871+13364], %r903;
	st.shared.u32 	[%r871+13368], %r904;
	st.shared.u32 	[%r871+13372], %r905;
$L__BB7_177:
	setp.gt.u32 	%p155, %r1, 255;
	bar.sync 	0;
	ld.shared.u32 	%r215, [%r214];
	@%p155 bra 	$L__BB7_179;
	shl.b32 	%r906, %r1, 2;
	add.s32 	%r908, %r488, %r906;
	ld.shared.u32 	%r909, [%r908];
	add.s32 	%r910, %r909, %r215;
	st.shared.u32 	[%r908], %r910;
	ld.shared.u32 	%r911, [%r908+1024];
	add.s32 	%r912, %r911, %r215;
	st.shared.u32 	[%r908+1024], %r912;
	ld.shared.u32 	%r913, [%r908+2048];
	add.s32 	%r914, %r913, %r215;
	st.shared.u32 	[%r908+2048], %r914;
	ld.shared.u32 	%r915, [%r908+3072];
	add.s32 	%r916, %r915, %r215;
	st.shared.u32 	[%r908+3072], %r916;
	ld.shared.u32 	%r917, [%r908+4096];
	add.s32 	%r918, %r917, %r215;
	st.shared.u32 	[%r908+4096], %r918;
	ld.shared.u32 	%r919, [%r908+5120];
	add.s32 	%r920, %r919, %r215;
	st.shared.u32 	[%r908+5120], %r920;
	ld.shared.u32 	%r921, [%r908+6144];
	add.s32 	%r922, %r921, %r215;
	st.shared.u32 	[%r908+6144], %r922;
	ld.shared.u32 	%r923, [%r908+7168];
	add.s32 	%r924, %r923, %r215;
	st.shared.u32 	[%r908+7168], %r924;
	ld.shared.u32 	%r925, [%r908+8192];
	add.s32 	%r926, %r925, %r215;
	st.shared.u32 	[%r908+8192], %r926;
	ld.shared.u32 	%r927, [%r908+9216];
	add.s32 	%r928, %r927, %r215;
	st.shared.u32 	[%r908+9216], %r928;
	ld.shared.u32 	%r929, [%r908+10240];
	add.s32 	%r930, %r929, %r215;
	st.shared.u32 	[%r908+10240], %r930;
	ld.shared.u32 	%r931, [%r908+11264];
	add.s32 	%r932, %r931, %r215;
	st.shared.u32 	[%r908+11264], %r932;
$L__BB7_179:
	ld.param.u32 	%r2289, [_ZN3cub18CUB_300001_SM_10006detail10radix_sort29DeviceRadixSortOnesweepKernelINS1_5radix10policy_hubIfjyE10Policy1000ELNS0_9SortOrderE1EfjyiiNS1_21identity_decomposer_tEEEvPT5_SB_PT3_PKSC_PT1_PKSG_PT2_PKSK_T4_iiT6__param_10];
	ld.param.u32 	%r2252, [_ZN3cub18CUB_300001_SM_10006detail10radix_sort29DeviceRadixSortOnesweepKernelINS1_5radix10policy_hubIfjyE10Policy1000ELNS0_9SortOrderE1EfjyiiNS1_21identity_decomposer_tEEEvPT5_SB_PT3_PKSC_PT1_PKSG_PT2_PKSK_T4_iiT6__param_9];
	shl.b32 	%r959, %r1, 5;
	and.b32  	%r960, %r959, 31744;
	add.s32 	%r216, %r488, %r960;
	bar.sync 	0;
	// begin inline asm
	mov.u32 %r933, %lanemask_le;
	// end inline asm
	setp.eq.s32 	%p156, %r2385, 2147483647;
	selp.b32 	%r962, -2147483648, %r2385, %p156;
	shr.u32 	%r963, %r962, %r2252;
	mov.b32 	%r964, -1;
	shl.b32 	%r965, %r964, %r2289;
	not.b32 	%r218, %r965;
	and.b32  	%r956, %r963, %r218;
	mov.b32 	%r936, 1;
	// begin inline asm
	{
    .reg .pred p;
    and.b32 %r934, %r956, %r936;    setp.ne.u32 p, %r934, 0;
    vote.ballot.sync.b32 %r934, p, 0xffffffff;
    @!p not.b32 %r934, %r934;
}

	// end inline asm
	mov.b32 	%r939, 2;
	// begin inline asm
	{
    .reg .pred p;
    and.b32 %r937, %r956, %r939;    setp.ne.u32 p, %r937, 0;
    vote.ballot.sync.b32 %r937, p, 0xffffffff;
    @!p not.b32 %r937, %r937;
}

	// end inline asm
	and.b32  	%r966, %r937, %r934;
	mov.b32 	%r942, 4;
	// begin inline asm
	{
    .reg .pred p;
    and.b32 %r940, %r956, %r942;    setp.ne.u32 p, %r940, 0;
    vote.ballot.sync.b32 %r940, p, 0xffffffff;
    @!p not.b32 %r940, %r940;
}

	// end inline asm
	and.b32  	%r967, %r940, %r966;
	mov.b32 	%r945, 8;
	// begin inline asm
	{
    .reg .pred p;
    and.b32 %r943, %r956, %r945;    setp.ne.u32 p, %r943, 0;
    vote.ballot.sync.b32 %r943, p, 0xffffffff;
    @!p not.b32 %r943, %r943;
}

	// end inline asm
	and.b32  	%r968, %r943, %r967;
	mov.b32 	%r948, 16;
	// begin inline asm
	{
    .reg .pred p;
    and.b32 %r946, %r956, %r948;    setp.ne.u32 p, %r946, 0;
    vote.ballot.sync.b32 %r946, p, 0xffffffff;
    @!p not.b32 %r946, %r946;
}

	// end inline asm
	and.b32  	%r969, %r946, %r968;
	mov.b32 	%r951, 32;
	// begin inline asm
	{
    .reg .pred p;
    and.b32 %r949, %r956, %r951;    setp.ne.u32 p, %r949, 0;
    vote.ballot.sync.b32 %r949, p, 0xffffffff;
    @!p not.b32 %r949, %r949;
}

	// end inline asm
	and.b32  	%r970, %r949, %r969;
	mov.b32 	%r954, 64;
	// begin inline asm
	{
    .reg .pred p;
    and.b32 %r952, %r956, %r954;    setp.ne.u32 p, %r952, 0;
    vote.ballot.sync.b32 %r952, p, 0xffffffff;
    @!p not.b32 %r952, %r952;
}

	// end inline asm
	and.b32  	%r971, %r952, %r970;
	mov.b32 	%r957, 128;
	// begin inline asm
	{
    .reg .pred p;
    and.b32 %r955, %r956, %r957;    setp.ne.u32 p, %r955, 0;
    vote.ballot.sync.b32 %r955, p, 0xffffffff;
    @!p not.b32 %r955, %r955;
}

	// end inline asm
	and.b32  	%r972, %r955, %r971;
	clz.b32 	%r973, %r972;
	sub.s32 	%r220, 31, %r973;
	and.b32  	%r974, %r933, %r972;
	popc.b32 	%r221, %r974;
	setp.ne.s32 	%p157, %r440, %r220;
	mov.b32 	%r2386, 0;
	@%p157 bra 	$L__BB7_181;
	shl.b32 	%r975, %r956, 2;
	add.s32 	%r976, %r216, %r975;
	atom.shared.add.u32 	%r2386, [%r976], %r221;
$L__BB7_181:
	ld.param.u32 	%r2253, [_ZN3cub18CUB_300001_SM_10006detail10radix_sort29DeviceRadixSortOnesweepKernelINS1_5radix10policy_hubIfjyE10Policy1000ELNS0_9SortOrderE1EfjyiiNS1_21identity_decomposer_tEEEvPT5_SB_PT3_PKSC_PT1_PKSG_PT2_PKSK_T4_iiT6__param_9];
	shfl.sync.idx.b32	%r1002|%p158, %r2386, %r220, 31, -1;
	add.s32 	%r224, %r221, %r1002;
	setp.eq.s32 	%p159, %r2384, 2147483647;
	selp.b32 	%r1003, -2147483648, %r2384, %p159;
	shr.u32 	%r1004, %r1003, %r2253;
	and.b32  	%r999, %r1004, %r218;
	mov.b32 	%r979, 1;
	// begin inline asm
	{
    .reg .pred p;
    and.b32 %r977, %r999, %r979;    setp.ne.u32 p, %r977, 0;
    vote.ballot.sync.b32 %r977, p, 0xffffffff;
    @!p not.b32 %r977, %r977;
}

	// end inline asm
	mov.b32 	%r982, 2;
	// begin inline asm
	{
    .reg .pred p;
    and.b32 %r980, %r999, %r982;    setp.ne.u32 p, %r980, 0;
    vote.ballot.sync.b32 %r980, p, 0xffffffff;
    @!p not.b32 %r980, %r980;
}

	// end inline asm
	and.b32  	%r1005, %r980, %r977;
	mov.b32 	%r985, 4;
	// begin inline asm
	{
    .reg .pred p;
    and.b32 %r983, %r999, %r985;    setp.ne.u32 p, %r983, 0;
    vote.ballot.sync.b32 %r983, p, 0xffffffff;
    @!p not.b32 %r983, %r983;
}

	// end inline asm
	and.b32  	%r1006, %r983, %r1005;
	mov.b32 	%r988, 8;
	// begin inline asm
	{
    .reg .pred p;
    and.b32 %r986, %r999, %r988;    setp.ne.u32 p, %r986, 0;
    vote.ballot.sync.b32 %r986, p, 0xffffffff;
    @!p not.b32 %r986, %r986;
}

	// end inline asm
	and.b32  	%r1007, %r986, %r1006;
	mov.b32 	%r991, 16;
	// begin inline asm
	{
    .reg .pred p;
    and.b32 %r989, %r999, %r991;    setp.ne.u32 p, %r989, 0;
    vote.ballot.sync.b32 %r989, p, 0xffffffff;
    @!p not.b32 %r989, %r989;
}

	// end inline asm
	and.b32  	%r1008, %r989, %r1007;
	mov.b32 	%r994, 32;
	// begin inline asm
	{
    .reg .pred p;
    and.b32 %r992, %r999, %r994;    setp.ne.u32 p, %r992, 0;
    vote.ballot.sync.b32 %r992, p, 0xffffffff;
    @!p not.b32 %r992, %r992;
}

	// end inline asm
	and.b32  	%r1009, %r992, %r1008;
	mov.b32 	%r997, 64;
	// begin inline asm
	{
    .reg .pred p;
    and.b32 %r995, %r999, %r997;    setp.ne.u32 p, %r995, 0;
    vote.ballot.sync.b32 %r995, p, 0xffffffff;
    @!p not.b32 %r995, %r995;
}

	// end inline asm
	and.b32  	%r1010, %r995, %r1009;
	mov.b32 	%r1000, 128;
	// begin inline asm
	{
    .reg .pred p;
    and.b32 %r998, %r999, %r1000;    setp.ne.u32 p, %r998, 0;
    vote.ballot.sync.b32 %r998, p, 0xffffffff;
    @!p not.b32 %r998, %r998;
}

	// end inline asm
	and.b32  	%r1011, %r998, %r1010;
	clz.b32 	%r1012, %r1011;
	sub.s32 	%r226, 31, %r1012;
	and.b32  	%r1013, %r933, %r1011;
	popc.b32 	%r227, %r1013;
	setp.ne.s32 	%p160, %r440, %r226;
	mov.b32 	%r2387, 0;
	@%p160 bra 	$L__BB7_183;
	shl.b32 	%r1014, %r999, 2;
	add.s32 	%r1015, %r216, %r1014;
	atom.shared.add.u32 	%r2387, [%r1015], %r227;
$L__BB7_183:
	ld.param.u32 	%r2254, [_ZN3cub18CUB_300001_SM_10006detail10radix_sort29DeviceRadixSortOnesweepKernelINS1_5radix10policy_hubIfjyE10Policy1000ELNS0_9SortOrderE1EfjyiiNS1_21identity_decomposer_tEEEvPT5_SB_PT3_PKSC_PT1_PKSG_PT2_PKSK_T4_iiT6__param_9];
	shfl.sync.idx.b32	%r1041|%p161, %r2387, %r226, 31, -1;
	add.s32 	%r230, %r227, %r1041;
	setp.eq.s32 	%p162, %r2383, 2147483647;
	selp.b32 	%r1042, -2147483648, %r2383, %p162;
	shr.u32 	%r1043, %r1042, %r2254;
	and.b32  	%r1038, %r1043, %r218;
	mov.b32 	%r1018, 1;
	// begin inline asm
	{
    .reg .pred p;
    and.b32 %r1016, %r1038, %r1018;    setp.ne.u32 p, %r1016, 0;
    vote.ballot.sync.b32 %r1016, p, 0xffffffff;
    @!p not.b32 %r1016, %r1016;
}

	// end inline asm
	mov.b32 	%r1021, 2;
	// begin inline asm
	{
    .reg .pred p;
    and.b32 %r1019, %r1038, %r1021;    setp.ne.u32 p, %r1019, 0;
    vote.ballot.sync.b32 %r1019, p, 0xffffffff;
    @!p not.b32 %r1019, %r1019;
}

	// end inline asm
	and.b32  	%r1044, %r1019, %r1016;
	mov.b32 	%r1024, 4;
	// begin inline asm
	{
    .reg .pred p;
    and.b32 %r1022, %r1038, %r1024;    setp.ne.u32 p, %r1022, 0;
    vote.ballot.sync.b32 %r1022, p, 0xffffffff;
    @!p not.b32 %r1022, %r1022;
}

	// end inline asm
	and.b32  	%r1045, %r1022, %r1044;
	mov.b32 	%r1027, 8;
	// begin inline asm
	{
    .reg .pred p;
    and.b32 %r1025, %r1038, %r1027;    setp.ne.u32 p, %r1025, 0;
    vote.ballot.sync.b32 %r1025, p, 0xffffffff;
    @!p not.b32 %r1025, %r1025;
}

	// end inline asm
	and.b32  	%r1046, %r1025, %r1045;
	mov.b32 	%r1030, 16;
	// begin inline asm
	{
    .reg .pred p;
    and.b32 %r1028, %r1038, %r1030;    setp.ne.u32 p, %r1028, 0;
    vote.ballot.sync.b32 %r1028, p, 0xffffffff;
    @!p not.b32 %r1028, %r1028;
}

	// end inline asm
	and.b32  	%r1047, %r1028, %r1046;
	mov.b32 	%r1033, 32;
	// begin inline asm
	{
    .reg .pred p;
    and.b32 %r1031, %r1038, %r1033;    setp.ne.u32 p, %r1031, 0;
    vote.ballot.sync.b32 %r1031, p, 0xffffffff;
    @!p not.b32 %r1031, %r1031;
}

	// end inline asm
	and.b32  	%r1048, %r1031, %r1047;
	mov.b32 	%r1036, 64;
	// begin inline asm
	{
    .reg .pred p;
    and.b32 %r1034, %r1038, %r1036;    setp.ne.u32 p, %r1034, 0;
    vote.ballot.sync.b32 %r1034, p, 0xffffffff;
    @!p not.b32 %r1034, %r1034;
}

	// end inline asm
	and.b32  	%r1049, %r1034, %r1048;
	mov.b32 	%r1039, 128;
	// begin inline asm
	{
    .reg .pred p;
    and.b32 %r1037, %r1038, %r1039;    setp.ne.u32 p, %r1037, 0;
    vote.ballot.sync.b32 %r1037, p, 0xffffffff;
    @!p not.b32 %r1037, %r1037;
}

	// end inline asm
	and.b32  	%r1050, %r1037, %r1049;
	clz.b32 	%r1051, %r1050;
	sub.s32 	%r232, 31, %r1051;
	and.b32  	%r1052, %r933, %r1050;
	popc.b32 	%r233, %r1052;
	setp.ne.s32 	%p163, %r440, %r232;
	mov.b32 	%r2388, 0;
	@%p163 bra 	$L__BB7_185;
	shl.b32 	%r1053, %r1038, 2;
	add.s32 	%r1054, %r216, %r1053;
	atom.shared.add.u32 	%r2388, [%r1054], %r233;
$L__BB7_185:
	ld.param.u32 	%r2255, [_ZN3cub18CUB_300001_SM_10006detail10radix_sort29DeviceRadixSortOnesweepKernelINS1_5radix10policy_hubIfjyE10Policy1000ELNS0_9SortOrderE1EfjyiiNS1_21identity_decomposer_tEEEvPT5_SB_PT3_PKSC_PT1_PKSG_PT2_PKSK_T4_iiT6__param_9];
	shfl.sync.idx.b32	%r1080|%p164, %r2388, %r232, 31, -1;
	add.s32 	%r236, %r233, %r1080;
	setp.eq.s32 	%p165, %r2382, 2147483647;
	selp.b32 	%r1081, -2147483648, %r2382, %p165;
	shr.u32 	%r1082, %r1081, %r2255;
	and.b32  	%r1077, %r1082, %r218;
	mov.b32 	%r1057, 1;
	// begin inline asm
	{
    .reg .pred p;
    and.b32 %r1055, %r1077, %r1057;    setp.ne.u32 p, %r1055, 0;
    vote.ballot.sync.b32 %r1055, p, 0xffffffff;
    @!p not.b32 %r1055, %r1055;
}

	// end inline asm
	mov.b32 	%r1060, 2;
	// begin inline asm
	{
    .reg .pred p;
    and.b32 %r1058, %r1077, %r1060;    setp.ne.u32 p, %r1058, 0;
    vote.ballot.sync.b32 %r1058, p, 0xffffffff;
    @!p not.b32 %r1058, %r1058;
}

	// end inline asm
	and.b32  	%r1083, %r1058, %r1055;
	mov.b32 	%r1063, 4;
	// begin inline asm
	{
    .reg .pred p;
    and.b32 %r1061, %r1077, %r1063;    setp.ne.u32 p, %r1061, 0;
    vote.ballot.sync.b32 %r1061, p, 0xffffffff;
    @!p not.b32 %r1061, %r1061;
}

	// end inline asm
	and.b32  	%r1084, %r1061, %r1083;
	mov.b32 	%r1066, 8;
	// begin inline asm
	{
    .reg .pred p;
    and.b32 %r1064, %r1077, %r1066;    setp.ne.u32 p, %r1064, 0;
    vote.ballot.sync.b32 %r1064, p, 0xffffffff;
    @!p not.b32 %r1064, %r1064;
}

	// end inline asm
	and.b32  	%r1085, %r1064, %r1084;
	mov.b32 	%r1069, 16;
	// begin inline asm
	{
    .reg .pred p;
    and.b32 %r1067, %r1077, %r1069;    setp.ne.u32 p, %r1067, 0;
    vote.ballot.sync.b32 %r1067, p, 0xffffffff;
    @!p not.b32 %r1067, %r1067;
}

	// end inline asm
	and.b32  	%r1086, %r1067, %r1085;
	mov.b32 	%r1072, 32;
	// begin inline asm
	{
    .reg .pred p;
    and.b32 %r1070, %r1077, %r1072;    setp.ne.u32 p, %r1070, 0;
    vote.ballot.sync.b32 %r1070, p, 0xffffffff;
    @!p not.b32 %r1070, %r1070;
}

	// end inline asm
	and.b32  	%r1087, %r1070, %r1086;
	mov.b32 	%r1075, 64;
	// begin inline asm
	{
    .reg .pred p;
    and.b32 %r1073, %r1077, %r1075;    setp.ne.u32 p, %r1073, 0;
    vote.ballot.sync.b32 %r1073, p, 0xffffffff;
    @!p not.b32 %r1073, %r1073;
}

	// end inline asm
	and.b32  	%r1088, %r1073, %r1087;
	mov.b32 	%r1078, 128;
	// begin inline asm
	{
    .reg .pred p;
    and.b32 %r1076, %r1077, %r1078;    setp.ne.u32 p, %r1076, 0;
    vote.ballot.sync.b32 %r1076, p, 0xffffffff;
    @!p not.b32 %r1076, %r1076;
}

	// end inline asm
	and.b32  	%r1089, %r1076, %r1088;
	clz.b32 	%r1090, %r1089;
	sub.s32 	%r238, 31, %r1090;
	and.b32  	%r1091, %r933, %r1089;
	popc.b32 	%r239, %r1091;
	setp.ne.s32 	%p166, %r440, %r238;
	mov.b32 	%r2389, 0;
	@%p166 bra 	$L__BB7_187;
	shl.b32 	%r1092, %r1077, 2;
	add.s32 	%r1093, %r216, %r1092;
	atom.shared.add.u32 	%r2389, [%r1093], %r239;
$L__BB7_187:
	ld.param.u32 	%r2256, [_ZN3cub18CUB_300001_SM_10006detail10radix_sort29DeviceRadixSortOnesweepKernelINS1_5radix10policy_hubIfjyE10Policy1000ELNS0_9SortOrderE1EfjyiiNS1_21identity_decomposer_tEEEvPT5_SB_PT3_PKSC_PT1_PKSG_PT2_PKSK_T4_iiT6__param_9];
	shfl.sync.idx.b32	%r1119|%p167, %r2389, %r238, 31, -1;
	add.s32 	%r242, %r239, %r1119;
	setp.eq.s32 	%p168, %r2381, 2147483647;
	selp.b32 	%r1120, -2147483648, %r2381, %p168;
	shr.u32 	%r1121, %r1120, %r2256;
	and.b32  	%r1116, %r1121, %r218;
	mov.b32 	%r1096, 1;
	// begin inline asm
	{
    .reg .pred p;
    and.b32 %r1094, %r1116, %r1096;    setp.ne.u32 p, %r1094, 0;
    vote.ballot.sync.b32 %r1094, p, 0xffffffff;
    @!p not.b32 %r1094, %r1094;
}

	// end inline asm
	mov.b32 	%r1099, 2;
	// begin inline asm
	{
    .reg .pred p;
    and.b32 %r1097, %r1116, %r1099;    setp.ne.u32 p, %r1097, 0;
    vote.ballot.sync.b32 %r1097, p, 0xffffffff;
    @!p not.b32 %r1097, %r1097;
}

	// end inline asm
	and.b32  	%r1122, %r1097, %r1094;
	mov.b32 	%r1102, 4;
	// begin inline asm
	{
    .reg .pred p;
    and.b32 %r1100, %r1116, %r1102;    setp.ne.u32 p, %r1100, 0;
    vote.ballot.sync.b32 %r1100, p, 0xffffffff;
    @!p not.b32 %r1100, %r1100;
}

	// end inline asm
	and.b32  	%r1123, %r1100, %r1122;
	mov.b32 	%r1105, 8;
	// begin inline asm
	{
    .reg .pred p;
    and.b32 %r1103, %r1116, %r1105;    setp.ne.u32 p, %r1103, 0;
    vote.ballot.sync.b32 %r1103, p, 0xffffffff;
    @!p not.b32 %r1103, %r1103;
}

	// end inline asm
	and.b32  	%r1124, %r1103, %r1123;
	mov.b32 	%r1108, 16;
	// begin inline asm
	{
    .reg .pred p;
    and.b32 %r1106, %r1116, %r1108;    setp.ne.u32 p, %r1106, 0;
    vote.ballot.sync.b32 %r1106, p, 0xffffffff;
    @!p not.b32 %r1106, %r1106;
}

	// end inline asm
	and.b32  	%r1125, %r1106, %r1124;
	mov.b32 	%r1111, 32;
	// begin inline asm
	{
    .reg .pred p;
    and.b32 %r1109, %r1116, %r1111;    setp.ne.u32 p, %r1109, 0;
    vote.ballot.sync.b32 %r1109, p, 0xffffffff;
    @!p not.b32 %r1109, %r1109;
}

	// end inline asm
	and.b32  	%r1126, %r1109, %r1125;
	mov.b32 	%r1114, 64;
	// begin inline asm
	{
    .reg .pred p;
    and.b32 %r1112, %r1116, %r1114;    setp.ne.u32 p, %r1112, 0;
    vote.ballot.sync.b32 %r1112, p, 0xffffffff;
    @!p not.b32 %r1112, %r1112;
}

	// end inline asm
	and.b32  	%r1127, %r1112, %r1126;
	mov.b32 	%r1117, 128;
	// begin inline asm
	{
    .reg .pred p;
    and.b32 %r1115, %r1116, %r1117;    setp.ne.u32 p, %r1115, 0;
    vote.ballot.sync.b32 %r1115, p, 0xffffffff;
    @!p not.b32 %r1115, %r1115;
}

	// end inline asm
	and.b32  	%r1128, %r1115, %r1127;
	clz.b32 	%r1129, %r1128;
	sub.s32 	%r244, 31, %r1129;
	and.b32  	%r1130, %r933, %r1128;
	popc.b32 	%r245, %r1130;
	setp.ne.s32 	%p169, %r440, %r244;
	mov.b32 	%r2390, 0;
	@%p169 bra 	$L__BB7_189;
	shl.b32 	%r1131, %r1116, 2;
	add.s32 	%r1132, %r216, %r1131;
	atom.shared.add.u32 	%r2390, [%r1132], %r245;
$L__BB7_189:
	ld.param.u32 	%r2257, [_ZN3cub18CUB_300001_SM_10006detail10radix_sort29DeviceRadixSortOnesweepKernelINS1_5radix10policy_hubIfjyE10Policy1000ELNS0_9SortOrderE1EfjyiiNS1_21identity_decomposer_tEEEvPT5_SB_PT3_PKSC_PT1_PKSG_PT2_PKSK_T4_iiT6__param_9];
	shfl.sync.idx.b32	%r1158|%p170, %r2390, %r244, 31, -1;
	add.s32 	%r248, %r245, %r1158;
	setp.eq.s32 	%p171, %r2380, 2147483647;
	selp.b32 	%r1159, -2147483648, %r2380, %p171;
	shr.u32 	%r1160, %r1159, %r2257;
	and.b32  	%r1155, %r1160, %r218;
	mov.b32 	%r1135, 1;
	// begin inline asm
	{
    .reg .pred p;
    and.b32 %r1133, %r1155, %r1135;    setp.ne.u32 p, %r1133, 0;
    vote.ballot.sync.b32 %r1133, p, 0xffffffff;
    @!p not.b32 %r1133, %r1133;
}

	// end inline asm
	mov.b32 	%r1138, 2;
	// begin inline asm
	{
    .reg .pred p;
    and.b32 %r1136, %r1155, %r1138;    setp.ne.u32 p, %r1136, 0;
    vote.ballot.sync.b32 %r1136, p, 0xffffffff;
    @!p not.b32 %r1136, %r1136;
}

	// end inline asm
	and.b32  	%r1161, %r1136, %r1133;
	mov.b32 	%r1141, 4;
	// begin inline asm
	{
    .reg .pred p;
    and.b32 %r1139, %r1155, %r1141;    setp.ne.u32 p, %r1139, 0;
    vote.ballot.sync.b32 %r1139, p, 0xffffffff;
    @!p not.b32 %r1139, %r1139;
}

	// end inline asm
	and.b32  	%r1162, %r1139, %r1161;
	mov.b32 	%r1144, 8;
	// begin inline asm
	{
    .reg .pred p;
    and.b32 %r1142, %r1155, %r1144;    setp.ne.u32 p, %r1142, 0;
    vote.ballot.sync.b32 %r1142, p, 0xffffffff;
    @!p not.b32 %r1142, %r1142;
}

	// end inline asm
	and.b32  	%r1163, %r1142, %r1162;
	mov.b32 	%r1147, 16;
	// begin inline asm
	{
    .reg .pred p;
    and.b32 %r1145, %r1155, %r1147;    setp.ne.u32 p, %r1145, 0;
    vote.ballot.sync.b32 %r1145, p, 0xffffffff;
    @!p not.b32 %r1145, %r1145;
}

	// end inline asm
	and.b32  	%r1164, %r1145, %r1163;
	mov.b32 	%r1150, 32;
	// begin inline asm
	{
    .reg .pred p;
    and.b32 %r1148, %r1155, %r1150;    setp.ne.u32 p, %r1148, 0;
    vote.ballot.sync.b32 %r1148, p, 0xffffffff;
    @!p not.b32 %r1148, %r1148;
}

	// end inline asm
	and.b32  	%r1165, %r1148, %r1164;
	mov.b32 	%r1153, 64;
	// begin inline asm
	{
    .reg .pred p;
    and.b32 %r1151, %r1155, %r1153;    setp.ne.u32 p, %r1151, 0;
    vote.ballot.sync.b32 %r1151, p, 0xffffffff;
    @!p not.b32 %r1151, %r1151;
}

	// end inline asm
	and.b32  	%r1166, %r1151, %r1165;
	mov.b32 	%r1156, 128;
	// begin inline asm
	{
    .reg .pred p;
    and.b32 %r1154, %r1155, %r1156;    setp.ne.u32 p, %r1154, 0;
    vote.ballot.sync.b32 %r1154, p, 0xffffffff;
    @!p not.b32 %r1154, %r1154;
}

	// end inline asm
	and.b32  	%r1167, %r1154, %r1166;
	clz.b32 	%r1168, %r1167;
	sub.s32 	%r250, 31, %r1168;
	and.b32  	%r1169, %r933, %r1167;
	popc.b32 	%r251, %r1169;
	setp.ne.s32 	%p172, %r440, %r250;
	mov.b32 	%r2391, 0;
	@%p172 bra 	$L__BB7_191;
	shl.b32 	%r1170, %r1155, 2;
	add.s32 	%r1171, %r216, %r1170;
	atom.shared.add.u32 	%r2391, [%r1171], %r251;
$L__BB7_191:
	ld.param.u32 	%r2258, [_ZN3cub18CUB_300001_SM_10006detail10radix_sort29DeviceRadixSortOnesweepKernelINS1_5radix10policy_hubIfjyE10Policy1000ELNS0_9SortOrderE1EfjyiiNS1_21identity_decomposer_tEEEvPT5_SB_PT3_PKSC_PT1_PKSG_PT2_PKSK_T4_iiT6__param_9];
	shfl.sync.idx.b32	%r1197|%p173, %r2391, %r250, 31, -1;
	add.s32 	%r254, %r251, %r1197;
	setp.eq.s32 	%p174, %r2379, 2147483647;
	selp.b32 	%r1198, -2147483648, %r2379, %p174;
	shr.u32 	%r1199, %r1198, %r2258;
	and.b32  	%r1194, %r1199, %r218;
	mov.b32 	%r1174, 1;
	// begin inline asm
	{
    .reg .pred p;
    and.b32 %r1172, %r1194, %r1174;    setp.ne.u32 p, %r1172, 0;
    vote.ballot.sync.b32 %r1172, p, 0xffffffff;
    @!p not.b32 %r1172, %r1172;
}

	// end inline asm
	mov.b32 	%r1177, 2;
	// begin inline asm
	{
    .reg .pred p;
    and.b32 %r1175, %r1194, %r1177;    setp.ne.u32 p, %r1175, 0;
    vote.ballot.sync.b32 %r1175, p, 0xffffffff;
    @!p not.b32 %r1175, %r1175;
}

	// end inline asm
	and.b32  	%r1200, %r1175, %r1172;
	mov.b32 	%r1180, 4;
	// begin inline asm
	{
    .reg .pred p;
    and.b32 %r1178, %r1194, %r1180;    setp.ne.u32 p, %r1178, 0;
    vote.ballot.sync.b32 %r1178, p, 0xffffffff;
    @!p not.b32 %r1178, %r1178;
}

	// end inline asm
	and.b32  	%r1201, %r1178, %r1200;
	mov.b32 	%r1183, 8;
	// begin inline asm
	{
    .reg .pred p;
    and.b32 %r1181, %r1194, %r1183;    setp.ne.u32 p, %r1181, 0;
    vote.ballot.sync.b32 %r1181, p, 0xffffffff;
    @!p not.b32 %r1181, %r1181;
}

	// end inline asm
	and.b32  	%r1202, %r1181, %r1201;
	mov.b32 	%r1186, 16;
	// begin inline asm
	{
    .reg .pred p;
    and.b32 %r1184, %r1194, %r1186;    setp.ne.u32 p, %r1184, 0;
    vote.ballot.sync.b32 %r1184, p, 0xffffffff;
    @!p not.b32 %r1184, %r1184;
}

	// end inline asm
	and.b32  	%r1203, %r1184, %r1202;
	mov.b32 	%r1189, 32;
	// begin inline asm
	{
    .reg .pred p;
    and.b32 %r1187, %r1194, %r1189;    setp.ne.u32 p, %r1187, 0;
    vote.ballot.sync.b32 %r1187, p, 0xffffffff;
    @!p not.b32 %r1187, %r1187;
}

	// end inline asm
	and.b32  	%r1204, %r1187, %r1203;
	mov.b32 	%r1192, 64;
	// begin inline asm
	{
    .reg .pred p;
    and.b32 %r1190, %r1194, %r1192;    setp.ne.u32 p, %r1190, 0;
    vote.ballot.sync.b32 %r1190, p, 0xffffffff;
    @!p not.b32 %r1190, %r1190;
}

	// end inline asm
	and.b32  	%r1205, %r1190, %r1204;
	mov.b32 	%r1195, 128;
	// begin inline asm
	{
    .reg .pred p;
    and.b32 %r1193, %r1194, %r1195;    setp.ne.u32 p, %r1193, 0;
    vote.ballot.sync.b32 %r1193, p, 0xffffffff;
    @!p not.b32 %r1193, %r1193;
}

	// end inline asm
	and.b32  	%r1206, %r1193, %r1205;
	clz.b32 	%r1207, %r1206;
	sub.s32 	%r256, 31, %r1207;
	and.b32  	%r1208, %r933, %r1206;
	popc.b32 	%r257, %r1208;
	setp.ne.s32 	%p175, %r440, %r256;
	mov.b32 	%r2392, 0;
	@%p175 bra 	$L__BB7_193;
	shl.b32 	%r1209, %r1194, 2;
	add.s32 	%r1210, %r216, %r1209;
	atom.shared.add.u32 	%r2392, [%r1210], %r257;
$L__BB7_193:
	ld.param.u32 	%r2259, [_ZN3cub18CUB_300001_SM_10006detail10radix_sort29DeviceRadixSortOnesweepKernelINS1_5radix10policy_hubIfjyE10Policy1000ELNS0_9SortOrderE1EfjyiiNS1_21identity_decomposer_tEEEvPT5_SB_PT3_PKSC_PT1_PKSG_PT2_PKSK_T4_iiT6__param_9];
	shfl.sync.idx.b32	%r1236|%p176, %r2392, %r256, 31, -1;
	add.s32 	%r260, %r257, %r1236;
	setp.eq.s32 	%p177, %r2378, 2147483647;
	selp.b32 	%r1237, -2147483648, %r2378, %p177;
	shr.u32 	%r1238, %r1237, %r2259;
	and.b32  	%r1233, %r1238, %r218;
	mov.b32 	%r1213, 1;
	// begin inline asm
	{
    .reg .pred p;
    and.b32 %r1211, %r1233, %r1213;    setp.ne.u32 p, %r1211, 0;
    vote.ballot.sync.b32 %r1211, p, 0xffffffff;
    @!p not.b32 %r1211, %r1211;
}

	// end inline asm
	mov.b32 	%r1216, 2;
	// begin inline asm
	{
    .reg .pred p;
    and.b32 %r1214, %r1233, %r1216;    setp.ne.u32 p, %r1214, 0;
    vote.ballot.sync.b32 %r1214, p, 0xffffffff;
    @!p not.b32 %r1214, %r1214;
}

	// end inline asm
	and.b32  	%r1239, %r1214, %r1211;
	mov.b32 	%r1219, 4;
	// begin inline asm
	{
    .reg .pred p;
    and.b32 %r1217, %r1233, %r1219;    setp.ne.u32 p, %r1217, 0;
    vote.ballot.sync.b32 %r1217, p, 0xffffffff;
    @!p not.b32 %r1217, %r1217;
}

	// end inline asm
	and.b32  	%r1240, %r1217, %r1239;
	mov.b32 	%r1222, 8;
	// begin inline asm
	{
    .reg .pred p;
    and.b32 %r1220, %r1233, %r1222;    setp.ne.u32 p, %r1220, 0;
    vote.ballot.sync.b32 %r1220, p, 0xffffffff;
    @!p not.b32 %r1220, %r1220;
}

	// end inline asm
	and.b32  	%r1241, %r1220, %r1240;
	mov.b32 	%r1225, 16;
	// begin inline asm
	{
    .reg .pred p;
    and.b32 %r1223, %r1233, %r1225;    setp.ne.u32 p, %r1223, 0;
    vote.ballot.sync.b32 %r1223, p, 0xffffffff;
    @!p not.b32 %r1223, %r1223;
}

	// end inline asm
	and.b32  	%r1242, %r1223, %r1241;
	mov.b32 	%r1228, 32;
	// begin inline asm
	{
    .reg .pred p;
    and.b32 %r1226, %r1233, %r1228;    setp.ne.u32 p, %r1226, 0;
    vote.ballot.sync.b32 %r1226, p, 0xffffffff;
    @!p not.b32 %r1226, %r1226;
}

	// end inline asm
	and.b32  	%r1243, %r1226, %r1242;
	mov.b32 	%r1231, 64;
	// begin inline asm
	{
    .reg .pred p;
    and.b32 %r1229, %r1233, %r1231;    setp.ne.u32 p, %r1229, 0;
    vote.ballot.sync.b32 %r1229, p, 0xffffffff;
    @!p not.b32 %r1229, %r1229;
}

	// end inline asm
	and.b32  	%r1244, %r1229, %r1243;
	mov.b32 	%r1234, 128;
	// begin inline asm
	{
    .reg .pred p;
    and.b32 %r1232, %r1233, %r1234;    setp.ne.u32 p, %r1232, 0;
    vote.ballot.sync.b32 %r1232, p, 0xffffffff;
    @!p not.b32 %r1232, %r1232;
}

	// end inline asm
	and.b32  	%r1245, %r1232, %r1244;
	clz.b32 	%r1246, %r1245;
	sub.s32 	%r262, 31, %r1246;
	and.b32  	%r1247, %r933, %r1245;
	popc.b32 	%r263, %r1247;
	setp.ne.s32 	%p178, %r440, %r262;
	mov.b32 	%r2393, 0;
	@%p178 bra 	$L__BB7_195;
	shl.b32 	%r1248, %r1233, 2;
	add.s32 	%r1249, %r216, %r1248;
	atom.shared.add.u32 	%r2393, [%r1249], %r263;
$L__BB7_195:
	ld.param.u32 	%r2260, [_ZN3cub18CUB_300001_SM_10006detail10radix_sort29DeviceRadixSortOnesweepKernelINS1_5radix10policy_hubIfjyE10Policy1000ELNS0_9SortOrderE1EfjyiiNS1_21identity_decomposer_tEEEvPT5_SB_PT3_PKSC_PT1_PKSG_PT2_PKSK_T4_iiT6__param_9];
	shfl.sync.idx.b32	%r1275|%p179, %r2393, %r262, 31, -1;
	add.s32 	%r266, %r263, %r1275;
	setp.eq.s32 	%p180, %r2377, 2147483647;
	selp.b32 	%r1276, -2147483648, %r2377, %p180;
	shr.u32 	%r1277, %r1276, %r2260;
	and.b32  	%r1272, %r1277, %r218;
	mov.b32 	%r1252, 1;
	// begin inline asm
	{
    .reg .pred p;
    and.b32 %r1250, %r1272, %r1252;    setp.ne.u32 p, %r1250, 0;
    vote.ballot.sync.b32 %r1250, p, 0xffffffff;
    @!p not.b32 %r1250, %r1250;
}

	// end inline asm
	mov.b32 	%r1255, 2;
	// begin inline asm
	{
    .reg .pred p;
    and.b32 %r1253, %r1272, %r1255;    setp.ne.u32 p, %r1253, 0;
    vote.ballot.sync.b32 %r1253, p, 0xffffffff;
    @!p not.b32 %r1253, %r1253;
}

	// end inline asm
	and.b32  	%r1278, %r1253, %r1250;
	mov.b32 	%r1258, 4;
	// begin inline asm
	{
    .reg .pred p;
    and.b32 %r1256, %r1272, %r1258;    setp.ne.u32 p, %r1256, 0;
    vote.ballot.sync.b32 %r1256, p, 0xffffffff;
    @!p not.b32 %r1256, %r1256;
}

	// end inline asm
	and.b32  	%r1279, %r1256, %r1278;
	mov.b32 	%r1261, 8;
	// begin inline asm
	{
    .reg .pred p;
    and.b32 %r1259, %r1272, %r1261;    setp.ne.u32 p, %r1259, 0;
    vote.ballot.sync.b32 %r1259, p, 0xffffffff;
    @!p not.b32 %r1259, %r1259;
}

	// end inline asm
	and.b32  	%r1280, %r1259, %r1279;
	mov.b32 	%r1264, 16;
	// begin inline asm
	{
    .reg .pred p;
    and.b32 %r1262, %r1272, %r1264;    setp.ne.u32 p, %r1262, 0;
    vote.ballot.sync.b32 %r1262, p, 0xffffffff;
    @!p not.b32 %r1262, %r1262;
}

	// end inline asm
	and.b32  	%r1281, %r1262, %r1280;
	mov.b32 	%r1267, 32;
	// begin inline asm
	{
    .reg .pred p;
    and.b32 %r1265, %r1272, %r1267;    setp.ne.u32 p, %r1265, 0;
    vote.ballot.sync.b32 %r1265, p, 0xffffffff;
    @!p not.b32 %r1265, %r1265;
}

	// end inline asm
	and.b32  	%r1282, %r1265, %r1281;
	mov.b32 	%r1270, 64;
	// begin inline asm
	{
    .reg .pred p;
    and.b32 %r1268, %r1272, %r1270;    setp.ne.u32 p, %r1268, 0;
    vote.ballot.sync.b32 %r1268, p, 0xffffffff;
    @!p not.b32 %r1268, %r1268;
}

	// end inline asm
	and.b32  	%r1283, %r1268, %r1282;
	mov.b32 	%r1273, 128;
	// begin inline asm
	{
    .reg .pred p;
    and.b32 %r1271, %r1272, %r1273;    setp.ne.u32 p, %r1271, 0;
    vote.ballot.sync.b32 %r1271, p, 0xffffffff;
    @!p not.b32 %r1271, %r1271;
}

	// end inline asm
	and.b32  	%r1284, %r1271, %r1283;
	clz.b32 	%r1285, %r1284;
	sub.s32 	%r268, 31, %r1285;
	and.b32  	%r1286, %r933, %r1284;
	popc.b32 	%r269, %r1286;
	setp.ne.s32 	%p181, %r440, %r268;
	mov.b32 	%r2394, 0;
	@%p181 bra 	$L__BB7_197;
	shl.b32 	%r1287, %r1272, 2;
	add.s32 	%r1288, %r216, %r1287;
	atom.shared.add.u32 	%r2394, [%r1288], %r269;
$L__BB7_197:
	ld.param.u32 	%r2261, [_ZN3cub18CUB_300001_SM_10006detail10radix_sort29DeviceRadixSortOnesweepKernelINS1_5radix10policy_hubIfjyE10Policy1000ELNS0_9SortOrderE1EfjyiiNS1_21identity_decomposer_tEEEvPT5_SB_PT3_PKSC_PT1_PKSG_PT2_PKSK_T4_iiT6__param_9];
	shfl.sync.idx.b32	%r1314|%p182, %r2394, %r268, 31, -1;
	add.s32 	%r272, %r269, %r1314;
	setp.eq.s32 	%p183, %r2376, 2147483647;
	selp.b32 	%r1315, -2147483648, %r2376, %p183;
	shr.u32 	%r1316, %r1315, %r2261;
	and.b32  	%r1311, %r1316, %r218;
	mov.b32 	%r1291, 1;
	// begin inline asm
	{
    .reg .pred p;
    and.b32 %r1289, %r1311, %r1291;    setp.ne.u32 p, %r1289, 0;
    vote.ballot.sync.b32 %r1289, p, 0xffffffff;
    @!p not.b32 %r1289, %r1289;
}

	// end inline asm
	mov.b32 	%r1294, 2;
	// begin inline asm
	{
    .reg .pred p;
    and.b32 %r1292, %r1311, %r1294;    setp.ne.u32 p, %r1292, 0;
    vote.ballot.sync.b32 %r1292, p, 0xffffffff;
    @!p not.b32 %r1292, %r1292;
}

	// end inline asm
	and.b32  	%r1317, %r1292, %r1289;
	mov.b32 	%r1297, 4;
	// begin inline asm
	{
    .reg .pred p;
    and.b32 %r1295, %r1311, %r1297;    setp.ne.u32 p, %r1295, 0;
    vote.ballot.sync.b32 %r1295, p, 0xffffffff;
    @!p not.b32 %r1295, %r1295;
}

	// end inline asm
	and.b32  	%r1318, %r1295, %r1317;
	mov.b32 	%r1300, 8;
	// begin inline asm
	{
    .reg .pred p;
    and.b32 %r1298, %r1311, %r1300;    setp.ne.u32 p, %r1298, 0;
    vote.ballot.sync.b32 %r1298, p, 0xffffffff;
    @!p not.b32 %r1298, %r1298;
}

	// end inline asm
	and.b32  	%r1319, %r1298, %r1318;
	mov.b32 	%r1303, 16;
	// begin inline asm
	{
    .reg .pred p;
    and.b32 %r1301, %r1311, %r1303;    setp.ne.u32 p, %r1301, 0;
    vote.ballot.sync.b32 %r1301, p, 0xffffffff;
    @!p not.b32 %r1301, %r1301;
}

	// end inline asm
	and.b32  	%r1320, %r1301, %r1319;
	mov.b32 	%r1306, 32;
	// begin inline asm
	{
    .reg .pred p;
    and.b32 %r1304, %r1311, %r1306;    setp.ne.u32 p, %r1304, 0;
    vote.ballot.sync.b32 %r1304, p, 0xffffffff;
    @!p not.b32 %r1304, %r1304;
}

	// end inline asm
	and.b32  	%r1321, %r1304, %r1320;
	mov.b32 	%r1309, 64;
	// begin inline asm
	{
    .reg .pred p;
    and.b32 %r1307, %r1311, %r1309;    setp.ne.u32 p, %r1307, 0;
    vote.ballot.sync.b32 %r1307, p, 0xffffffff;
    @!p not.b32 %r1307, %r1307;
}

	// end inline asm
	and.b32  	%r1322, %r1307, %r1321;
	mov.b32 	%r1312, 128;
	// begin inline asm
	{
    .reg .pred p;
    and.b32 %r1310, %r1311, %r1312;    setp.ne.u32 p, %r1310, 0;
    vote.ballot.sync.b32 %r1310, p, 0xffffffff;
    @!p not.b32 %r1310, %r1310;
}

	// end inline asm
	and.b32  	%r1323, %r1310, %r1322;
	clz.b32 	%r1324, %r1323;
	sub.s32 	%r274, 31, %r1324;
	and.b32  	%r1325, %r933, %r1323;
	popc.b32 	%r275, %r1325;
	setp.ne.s32 	%p184, %r440, %r274;
	mov.b32 	%r2395, 0;
	@%p184 bra 	$L__BB7_199;
	mov.u32 	%r1328, _ZZN3cub18CUB_300001_SM_10006detail10radix_sort29DeviceRadixSortOnesweepKernelINS1_5radix10policy_hubIfjyE10Policy1000ELNS0_9SortOrderE1EfjyiiNS1_21identity_decomposer_tEEEvPT5_SB_PT3_PKSC_PT1_PKSG_PT2_PKSK_T4_iiT6_E1s;
	add.s32 	%r1329, %r1328, %r960;
	shl.b32 	%r1330, %r1311, 2;
	add.s32 	%r1331, %r1329, %r1330;
	atom.shared.add.u32 	%r2395, [%r1331], %r275;
$L__BB7_199:
	ld.param.u32 	%r2262, [_ZN3cub18CUB_300001_SM_10006detail10radix_sort29DeviceRadixSortOnesweepKernelINS1_5radix10policy_hubIfjyE10Policy1000ELNS0_9SortOrderE1EfjyiiNS1_21identity_decomposer_tEEEvPT5_SB_PT3_PKSC_PT1_PKSG_PT2_PKSK_T4_iiT6__param_9];
	shfl.sync.idx.b32	%r1357|%p185, %r2395, %r274, 31, -1;
	add.s32 	%r278, %r275, %r1357;
	setp.eq.s32 	%p186, %r2375, 2147483647;
	selp.b32 	%r1358, -2147483648, %r2375, %p186;
	shr.u32 	%r1359, %r1358, %r2262;
	and.b32  	%r1354, %r1359, %r218;
	mov.b32 	%r1334, 1;
	// begin inline asm
	{
    .reg .pred p;
    and.b32 %r1332, %r1354, %r1334;    setp.ne.u32 p, %r1332, 0;
    vote.ballot.sync.b32 %r1332, p, 0xffffffff;
    @!p not.b32 %r1332, %r1332;
}

	// end inline asm
	mov.b32 	%r1337, 2;
	// begin inline asm
	{
    .reg .pred p;
    and.b32 %r1335, %r1354, %r1337;    setp.ne.u32 p, %r1335, 0;
    vote.ballot.sync.b32 %r1335, p, 0xffffffff;
    @!p not.b32 %r1335, %r1335;
}

	// end inline asm
	and.b32  	%r1360, %r1335, %r1332;
	mov.b32 	%r1340, 4;
	// begin inline asm
	{
    .reg .pred p;
    and.b32 %r1338, %r1354, %r1340;    setp.ne.u32 p, %r1338, 0;
    vote.ballot.sync.b32 %r1338, p, 0xffffffff;
    @!p not.b32 %r1338, %r1338;
}

	// end inline asm
	and.b32  	%r1361, %r1338, %r1360;
	mov.b32 	%r1343, 8;
	// begin inline asm
	{
    .reg .pred p;
    and.b32 %r1341, %r1354, %r1343;    setp.ne.u32 p, %r1341, 0;
    vote.ballot.sync.b32 %r1341, p, 0xffffffff;
    @!p not.b32 %r1341, %r1341;
}

	// end inline asm
	and.b32  	%r1362, %r1341, %r1361;
	mov.b32 	%r1346, 16;
	// begin inline asm
	{
    .reg .pred p;
    and.b32 %r1344, %r1354, %r1346;    setp.ne.u32 p, %r1344, 0;
    vote.ballot.sync.b32 %r1344, p, 0xffffffff;
    @!p not.b32 %r1344, %r1344;
}

	// end inline asm
	and.b32  	%r1363, %r1344, %r1362;
	mov.b32 	%r1349, 32;
	// begin inline asm
	{
    .reg .pred p;
    and.b32 %r1347, %r1354, %r1349;    setp.ne.u32 p, %r1347, 0;
    vote.ballot.sync.b32 %r1347, p, 0xffffffff;
    @!p not.b32 %r1347, %r1347;
}

	// end inline asm
	and.b32  	%r1364, %r1347, %r1363;
	mov.b32 	%r1352, 64;
	// begin inline asm
	{
    .reg .pred p;
    and.b32 %r1350, %r1354, %r1352;    setp.ne.u32 p, %r1350, 0;
    vote.ballot.sync.b32 %r1350, p, 0xffffffff;
    @!p not.b32 %r1350, %r1350;
}

	// end inline asm
	and.b32  	%r1365, %r1350, %r1364;
	mov.b32 	%r1355, 128;
	// begin inline asm
	{
    .reg .pred p;
    and.b32 %r1353, %r1354, %r1355;    setp.ne.u32 p, %r1353, 0;
    vote.ballot.sync.b32 %r1353, p, 0xffffffff;
    @!p not.b32 %r1353, %r1353;
}

	// end inline asm
	and.b32  	%r1366, %r1353, %r1365;
	clz.b32 	%r1367, %r1366;
	sub.s32 	%r280, 31, %r1367;
	and.b32  	%r1368, %r933, %r1366;
	popc.b32 	%r281, %r1368;
	setp.ne.s32 	%p187, %r440, %r280;
	mov.b32 	%r2396, 0;
	@%p187 bra 	$L__BB7_201;
	mov.u32 	%r1371, _ZZN3cub18CUB_300001_SM_10006detail10radix_sort29DeviceRadixSortOnesweepKernelINS1_5radix10policy_hubIfjyE10Policy1000ELNS0_9SortOrderE1EfjyiiNS1_21identity_decomposer_tEEEvPT5_SB_PT3_PKSC_PT1_PKSG_PT2_PKSK_T4_iiT6_E1s;
	add.s32 	%r1372, %r1371, %r960;
	shl.b32 	%r1373, %r1354, 2;
	add.s32 	%r1374, %r1372, %r1373;
	atom.shared.add.u32 	%r2396, [%r1374], %r281;
$L__BB7_201:
	ld.param.u32 	%r2263, [_ZN3cub18CUB_300001_SM_10006detail10radix_sort29DeviceRadixSortOnesweepKernelINS1_5radix10policy_hubIfjyE10Policy1000ELNS0_9SortOrderE1EfjyiiNS1_21identity_decomposer_tEEEvPT5_SB_PT3_PKSC_PT1_PKSG_PT2_PKSK_T4_iiT6__param_9];
	shfl.sync.idx.b32	%r1400|%p188, %r2396, %r280, 31, -1;
	add.s32 	%r284, %r281, %r1400;
	setp.eq.s32 	%p189, %r2374, 2147483647;
	selp.b32 	%r1401, -2147483648, %r2374, %p189;
	shr.u32 	%r1402, %r1401, %r2263;
	and.b32  	%r1397, %r1402, %r218;
	mov.b32 	%r1377, 1;
	// begin inline asm
	{
    .reg .pred p;
    and.b32 %r1375, %r1397, %r1377;    setp.ne.u32 p, %r1375, 0;
    vote.ballot.sync.b32 %r1375, p, 0xffffffff;
    @!p not.b32 %r1375, %r1375;
}

	// end inline asm
	mov.b32 	%r1380, 2;
	// begin inline asm
	{
    .reg .pred p;
    and.b32 %r1378, %r1397, %r1380;    setp.ne.u32 p, %r1378, 0;
    vote.ballot.sync.b32 %r1378, p, 0xffffffff;
    @!p not.b32 %r1378, %r1378;
}

	// end inline asm
	and.b32  	%r1403, %r1378, %r1375;
	mov.b32 	%r1383, 4;
	// begin inline asm
	{
    .reg .pred p;
    and.b32 %r1381, %r1397, %r1383;    setp.ne.u32 p, %r1381, 0;
    vote.ballot.sync.b32 %r1381, p, 0xffffffff;
    @!p not.b32 %r1381, %r1381;
}

	// end inline asm
	and.b32  	%r1404, %r1381, %r1403;
	mov.b32 	%r1386, 8;
	// begin inline asm
	{
    .reg .pred p;
    and.b32 %r1384, %r1397, %r1386;    setp.ne.u32 p, %r1384, 0;
    vote.ballot.sync.b32 %r1384, p, 0xffffffff;
    @!p not.b32 %r1384, %r1384;
}

	// end inline asm
	and.b32  	%r1405, %r1384, %r1404;
	mov.b32 	%r1389, 16;
	// begin inline asm
	{
    .reg .pred p;
    and.b32 %r1387, %r1397, %r1389;    setp.ne.u32 p, %r1387, 0;
    vote.ballot.sync.b32 %r1387, p, 0xffffffff;
    @!p not.b32 %r1387, %r1387;
}

	// end inline asm
	and.b32  	%r1406, %r1387, %r1405;
	mov.b32 	%r1392, 32;
	// begin inline asm
	{
    .reg .pred p;
    and.b32 %r1390, %r1397, %r1392;    setp.ne.u32 p, %r1390, 0;
    vote.ballot.sync.b32 %r1390, p, 0xffffffff;
    @!p not.b32 %r1390, %r1390;
}

	// end inline asm
	and.b32  	%r1407, %r1390, %r1406;
	mov.b32 	%r1395, 64;
	// begin inline asm
	{
    .reg .pred p;
    and.b32 %r1393, %r1397, %r1395;    setp.ne.u32 p, %r1393, 0;
    vote.ballot.sync.b32 %r1393, p, 0xffffffff;
    @!p not.b32 %r1393, %r1393;
}

	// end inline asm
	and.b32  	%r1408, %r1393, %r1407;
	mov.b32 	%r1398, 128;
	// begin inline asm
	{
    .reg .pred p;
    and.b32 %r1396, %r1397, %r1398;    setp.ne.u32 p, %r1396, 0;
    vote.ballot.sync.b32 %r1396, p, 0xffffffff;
    @!p not.b32 %r1396, %r1396;
}

	// end inline asm
	and.b32  	%r1409, %r1396, %r1408;
	clz.b32 	%r1410, %r1409;
	sub.s32 	%r286, 31, %r1410;
	and.b32  	%r1411, %r933, %r1409;
	popc.b32 	%r287, %r1411;
	setp.ne.s32 	%p190, %r440, %r286;
	mov.b32 	%r2397, 0;
	@%p190 bra 	$L__BB7_203;
	mov.u32 	%r1414, _ZZN3cub18CUB_300001_SM_10006detail10radix_sort29DeviceRadixSortOnesweepKernelINS1_5radix10policy_hubIfjyE10Policy1000ELNS0_9SortOrderE1EfjyiiNS1_21identity_decomposer_tEEEvPT5_SB_PT3_PKSC_PT1_PKSG_PT2_PKSK_T4_iiT6_E1s;
	add.s32 	%r1415, %r1414, %r960;
	shl.b32 	%r1416, %r1397, 2;
	add.s32 	%r1417, %r1415, %r1416;
	atom.shared.add.u32 	%r2397, [%r1417], %r287;
$L__BB7_203:
	ld.param.u32 	%r2264, [_ZN3cub18CUB_300001_SM_10006detail10radix_sort29DeviceRadixSortOnesweepKernelINS1_5radix10policy_hubIfjyE10Policy1000ELNS0_9SortOrderE1EfjyiiNS1_21identity_decomposer_tEEEvPT5_SB_PT3_PKSC_PT1_PKSG_PT2_PKSK_T4_iiT6__param_9];
	shfl.sync.idx.b32	%r1443|%p191, %r2397, %r286, 31, -1;
	add.s32 	%r290, %r287, %r1443;
	setp.eq.s32 	%p192, %r2373, 2147483647;
	selp.b32 	%r1444, -2147483648, %r2373, %p192;
	shr.u32 	%r1445, %r1444, %r2264;
	and.b32  	%r1440, %r1445, %r218;
	mov.b32 	%r1420, 1;
	// begin inline asm
	{
    .reg .pred p;
    and.b32 %r1418, %r1440, %r1420;    setp.ne.u32 p, %r1418, 0;
    vote.ballot.sync.b32 %r1418, p, 0xffffffff;
    @!p not.b32 %r1418, %r1418;
}

	// end inline asm
	mov.b32 	%r1423, 2;
	// begin inline asm
	{
    .reg .pred p;
    and.b32 %r1421, %r1440, %r1423;    setp.ne.u32 p, %r1421, 0;
    vote.ballot.sync.b32 %r1421, p, 0xffffffff;
    @!p not.b32 %r1421, %r1421;
}

	// end inline asm
	and.b32  	%r1446, %r1421, %r1418;
	mov.b32 	%r1426, 4;
	// begin inline asm
	{
    .reg .pred p;
    and.b32 %r1424, %r1440, %r1426;    setp.ne.u32 p, %r1424, 0;
    vote.ballot.sync.b32 %r1424, p, 0xffffffff;
    @!p not.b32 %r1424, %r1424;
}

	// end inline asm
	and.b32  	%r1447, %r1424, %r1446;
	mov.b32 	%r1429, 8;
	// begin inline asm
	{
    .reg .pred p;
    and.b32 %r1427, %r1440, %r1429;    setp.ne.u32 p, %r1427, 0;
    vote.ballot.sync.b32 %r1427, p, 0xffffffff;
    @!p not.b32 %r1427, %r1427;
}

	// end inline asm
	and.b32  	%r1448, %r1427, %r1447;
	mov.b32 	%r1432, 16;
	// begin inline asm
	{
    .reg .pred p;
    and.b32 %r1430, %r1440, %r1432;    setp.ne.u32 p, %r1430, 0;
    vote.ballot.sync.b32 %r1430, p, 0xffffffff;
    @!p not.b32 %r1430, %r1430;
}

	// end inline asm
	and.b32  	%r1449, %r1430, %r1448;
	mov.b32 	%r1435, 32;
	// begin inline asm
	{
    .reg .pred p;
    and.b32 %r1433, %r1440, %r1435;    setp.ne.u32 p, %r1433, 0;
    vote.ballot.sync.b32 %r1433, p, 0xffffffff;
    @!p not.b32 %r1433, %r1433;
}

	// end inline asm
	and.b32  	%r1450, %r1433, %r1449;
	mov.b32 	%r1438, 64;
	// begin inline asm
	{
    .reg .pred p;
    and.b32 %r1436, %r1440, %r1438;    setp.ne.u32 p, %r1436, 0;
    vote.ballot.sync.b32 %r1436, p, 0xffffffff;
    @!p not.b32 %r1436, %r1436;
}

	// end inline asm
	and.b32  	%r1451, %r1436, %r1450;
	mov.b32 	%r1441, 128;
	// begin inline asm
	{
    .reg .pred p;
    and.b32 %r1439, %r1440, %r1441;    setp.ne.u32 p, %r1439, 0;
    vote.ballot.sync.b32 %r1439, p, 0xffffffff;
    @!p not.b32 %r1439, %r1439;
}

	// end inline asm
	and.b32  	%r1452, %r1439, %r1451;
	clz.b32 	%r1453, %r1452;
	sub.s32 	%r292, 31, %r1453;
	and.b32  	%r1454, %r933, %r1452;
	popc.b32 	%r293, %r1454;
	setp.ne.s32 	%p193, %r440, %r292;
	mov.b32 	%r2398, 0;
	@%p193 bra 	$L__BB7_205;
	mov.u32 	%r1457, _ZZN3cub18CUB_300001_SM_10006detail10radix_sort29DeviceRadixSortOnesweepKernelINS1_5radix10policy_hubIfjyE10Policy1000ELNS0_9SortOrderE1EfjyiiNS1_21identity_decomposer_tEEEvPT5_SB_PT3_PKSC_PT1_PKSG_PT2_PKSK_T4_iiT6_E1s;
	add.s32 	%r1458, %r1457, %r960;
	shl.b32 	%r1459, %r1440, 2;
	add.s32 	%r1460, %r1458, %r1459;
	atom.shared.add.u32 	%r2398, [%r1460], %r293;
$L__BB7_205:
	ld.param.u32 	%r2265, [_ZN3cub18CUB_300001_SM_10006detail10radix_sort29DeviceRadixSortOnesweepKernelINS1_5radix10policy_hubIfjyE10Policy1000ELNS0_9SortOrderE1EfjyiiNS1_21identity_decomposer_tEEEvPT5_SB_PT3_PKSC_PT1_PKSG_PT2_PKSK_T4_iiT6__param_9];
	shfl.sync.idx.b32	%r1486|%p194, %r2398, %r292, 31, -1;
	add.s32 	%r296, %r293, %r1486;
	setp.eq.s32 	%p195, %r2372, 2147483647;
	selp.b32 	%r1487, -2147483648, %r2372, %p195;
	shr.u32 	%r1488, %r1487, %r2265;
	and.b32  	%r1483, %r1488, %r218;
	mov.b32 	%r1463, 1;
	// begin inline asm
	{
    .reg .pred p;
    and.b32 %r1461, %r1483, %r1463;    setp.ne.u32 p, %r1461, 0;
    vote.ballot.sync.b32 %r1461, p, 0xffffffff;
    @!p not.b32 %r1461, %r1461;
}

	// end inline asm
	mov.b32 	%r1466, 2;
	// begin inline asm
	{
    .reg .pred p;
    and.b32 %r1464, %r1483, %r1466;    setp.ne.u32 p, %r1464, 0;
    vote.ballot.sync.b32 %r1464, p, 0xffffffff;
    @!p not.b32 %r1464, %r1464;
}

	// end inline asm
	and.b32  	%r1489, %r1464, %r1461;
	mov.b32 	%r1469, 4;
	// begin inline asm
	{
    .reg .pred p;
    and.b32 %r1467, %r1483, %r1469;    setp.ne.u32 p, %r1467, 0;
    vote.ballot.sync.b32 %r1467, p, 0xffffffff;
    @!p not.b32 %r1467, %r1467;
}

	// end inline asm
	and.b32  	%r1490, %r1467, %r1489;
	mov.b32 	%r1472, 8;
	// begin inline asm
	{
    .reg .pred p;
    and.b32 %r1470, %r1483, %r1472;    setp.ne.u32 p, %r1470, 0;
    vote.ballot.sync.b32 %r1470, p, 0xffffffff;
    @!p not.b32 %r1470, %r1470;
}

	// end inline asm
	and.b32  	%r1491, %r1470, %r1490;
	mov.b32 	%r1475, 16;
	// begin inline asm
	{
    .reg .pred p;
    and.b32 %r1473, %r1483, %r1475;    setp.ne.u32 p, %r1473, 0;
    vote.ballot.sync.b32 %r1473, p, 0xffffffff;
    @!p not.b32 %r1473, %r1473;
}

	// end inline asm
	and.b32  	%r1492, %r1473, %r1491;
	mov.b32 	%r1478, 32;
	// begin inline asm
	{
    .reg .pred p;
    and.b32 %r1476, %r1483, %r1478;    setp.ne.u32 p, %r1476, 0;
    vote.ballot.sync.b32 %r1476, p, 0xffffffff;
    @!p not.b32 %r1476, %r1476;
}

	// end inline asm
	and.b32  	%r1493, %r1476, %r1492;
	mov.b32 	%r1481, 64;
	// begin inline asm
	{
    .reg .pred p;
    and.b32 %r1479, %r1483, %r1481;    setp.ne.u32 p, %r1479, 0;
    vote.ballot.sync.b32 %r1479, p, 0xffffffff;
    @!p not.b32 %r1479, %r1479;
}

	// end inline asm
	and.b32  	%r1494, %r1479, %r1493;
	mov.b32 	%r1484, 128;
	// begin inline asm
	{
    .reg .pred p;
    and.b32 %r1482, %r1483, %r1484;    setp.ne.u32 p, %r1482, 0;
    vote.ballot.sync.b32 %r1482, p, 0xffffffff;
    @!p not.b32 %r1482, %r1482;
}

	// end inline asm
	and.b32  	%r1495, %r1482, %r1494;
	clz.b32 	%r1496, %r1495;
	sub.s32 	%r298, 31, %r1496;
	and.b32  	%r1497, %r933, %r1495;
	popc.b32 	%r299, %r1497;
	setp.ne.s32 	%p196, %r440, %r298;
	mov.b32 	%r2399, 0;
	@%p196 bra 	$L__BB7_207;
	mov.u32 	%r1500, _ZZN3cub18CUB_300001_SM_10006detail10radix_sort29DeviceRadixSortOnesweepKernelINS1_5radix10policy_hubIfjyE10Policy1000ELNS0_9SortOrderE1EfjyiiNS1_21identity_decomposer_tEEEvPT5_SB_PT3_PKSC_PT1_PKSG_PT2_PKSK_T4_iiT6_E1s;
	add.s32 	%r1501, %r1500, %r960;
	shl.b32 	%r1502, %r1483, 2;
	add.s32 	%r1503, %r1501, %r1502;
	atom.shared.add.u32 	%r2399, [%r1503], %r299;
$L__BB7_207:
	ld.param.u32 	%r2266, [_ZN3cub18CUB_300001_SM_10006detail10radix_sort29DeviceRadixSortOnesweepKernelINS1_5radix10policy_hubIfjyE10Policy1000ELNS0_9SortOrderE1EfjyiiNS1_21identity_decomposer_tEEEvPT5_SB_PT3_PKSC_PT1_PKSG_PT2_PKSK_T4_iiT6__param_9];
	shfl.sync.idx.b32	%r1529|%p197, %r2399, %r298, 31, -1;
	add.s32 	%r302, %r299, %r1529;
	setp.eq.s32 	%p198, %r2371, 2147483647;
	selp.b32 	%r1530, -2147483648, %r2371, %p198;
	shr.u32 	%r1531, %r1530, %r2266;
	and.b32  	%r1526, %r1531, %r218;
	mov.b32 	%r1506, 1;
	// begin inline asm
	{
    .reg .pred p;
    and.b32 %r1504, %r1526, %r1506;    setp.ne.u32 p, %r1504, 0;
    vote.ballot.sync.b32 %r1504, p, 0xffffffff;
    @!p not.b32 %r1504, %r1504;
}

	// end inline asm
	mov.b32 	%r1509, 2;
	// begin inline asm
	{
    .reg .pred p;
    and.b32 %r1507, %r1526, %r1509;    setp.ne.u32 p, %r1507, 0;
    vote.ballot.sync.b32 %r1507, p, 0xffffffff;
    @!p not.b32 %r1507, %r1507;
}

	// end inline asm
	and.b32  	%r1532, %r1507, %r1504;
	mov.b32 	%r1512, 4;
	// begin inline asm
	{
    .reg .pred p;
    and.b32 %r1510, %r1526, %r1512;    setp.ne.u32 p, %r1510, 0;
    vote.ballot.sync.b32 %r1510, p, 0xffffffff;
    @!p not.b32 %r1510, %r1510;
}

	// end inline asm
	and.b32  	%r1533, %r1510, %r1532;
	mov.b32 	%r1515, 8;
	// begin inline asm
	{
    .reg .pred p;
    and.b32 %r1513, %r1526, %r1515;    setp.ne.u32 p, %r1513, 0;
    vote.ballot.sync.b32 %r1513, p, 0xffffffff;
    @!p not.b32 %r1513, %r1513;
}

	// end inline asm
	and.b32  	%r1534, %r1513, %r1533;
	mov.b32 	%r1518, 16;
	// begin inline asm
	{
    .reg .pred p;
    and.b32 %r1516, %r1526, %r1518;    setp.ne.u32 p, %r1516, 0;
    vote.ballot.sync.b32 %r1516, p, 0xffffffff;
    @!p not.b32 %r1516, %r1516;
}

	// end inline asm
	and.b32  	%r1535, %r1516, %r1534;
	mov.b32 	%r1521, 32;
	// begin inline asm
	{
    .reg .pred p;
    and.b32 %r1519, %r1526, %r1521;    setp.ne.u32 p, %r1519, 0;
    vote.ballot.sync.b32 %r1519, p, 0xffffffff;
    @!p not.b32 %r1519, %r1519;
}

	// end inline asm
	and.b32  	%r1536, %r1519, %r1535;
	mov.b32 	%r1524, 64;
	// begin inline asm
	{
    .reg .pred p;
    and.b32 %r1522, %r1526, %r1524;    setp.ne.u32 p, %r1522, 0;
    vote.ballot.sync.b32 %r1522, p, 0xffffffff;
    @!p not.b32 %r1522, %r1522;
}

	// end inline asm
	and.b32  	%r1537, %r1522, %r1536;
	mov.b32 	%r1527, 128;
	// begin inline asm
	{
    .reg .pred p;
    and.b32 %r1525, %r1526, %r1527;    setp.ne.u32 p, %r1525, 0;
    vote.ballot.sync.b32 %r1525, p, 0xffffffff;
    @!p not.b32 %r1525, %r1525;
}

	// end inline asm
	and.b32  	%r1538, %r1525, %r1537;
	clz.b32 	%r1539, %r1538;
	sub.s32 	%r304, 31, %r1539;
	and.b32  	%r1540, %r933, %r1538;
	popc.b32 	%r305, %r1540;
	setp.ne.s32 	%p199, %r440, %r304;
	mov.b32 	%r2400, 0;
	@%p199 bra 	$L__BB7_209;
	mov.u32 	%r1543, _ZZN3cub18CUB_300001_SM_10006detail10radix_sort29DeviceRadixSortOnesweepKernelINS1_5radix10policy_hubIfjyE10Policy1000ELNS0_9SortOrderE1EfjyiiNS1_21identity_decomposer_tEEEvPT5_SB_PT3_PKSC_PT1_PKSG_PT2_PKSK_T4_iiT6_E1s;
	add.s32 	%r1544, %r1543, %r960;
	shl.b32 	%r1545, %r1526, 2;
	add.s32 	%r1546, %r1544, %r1545;
	atom.shared.add.u32 	%r2400, [%r1546], %r305;
$L__BB7_209:
	ld.param.u32 	%r2267, [_ZN3cub18CUB_300001_SM_10006detail10radix_sort29DeviceRadixSortOnesweepKernelINS1_5radix10policy_hubIfjyE10Policy1000ELNS0_9SortOrderE1EfjyiiNS1_21identity_decomposer_tEEEvPT5_SB_PT3_PKSC_PT1_PKSG_PT2_PKSK_T4_iiT6__param_9];
	shfl.sync.idx.b32	%r1572|%p200, %r2400, %r304, 31, -1;
	add.s32 	%r308, %r305, %r1572;
	setp.eq.s32 	%p201, %r2370, 2147483647;
	selp.b32 	%r1573, -2147483648, %r2370, %p201;
	shr.u32 	%r1574, %r1573, %r2267;
	and.b32  	%r1569, %r1574, %r218;
	mov.b32 	%r1549, 1;
	// begin inline asm
	{
    .reg .pred p;
    and.b32 %r1547, %r1569, %r1549;    setp.ne.u32 p, %r1547, 0;
    vote.ballot.sync.b32 %r1547, p, 0xffffffff;
    @!p not.b32 %r1547, %r1547;
}

	// end inline asm
	mov.b32 	%r1552, 2;
	// begin inline asm
	{
    .reg .pred p;
    and.b32 %r1550, %r1569, %r1552;    setp.ne.u32 p, %r1550, 0;
    vote.ballot.sync.b32 %r1550, p, 0xffffffff;
    @!p not.b32 %r1550, %r1550;
}

	// end inline asm
	and.b32  	%r1575, %r1550, %r1547;
	mov.b32 	%r1555, 4;
	// begin inline asm
	{
    .reg .pred p;
    and.b32 %r1553, %r1569, %r1555;    setp.ne.u32 p, %r1553, 0;
    vote.ballot.sync.b32 %r1553, p, 0xffffffff;
    @!p not.b32 %r1553, %r1553;
}

	// end inline asm
	and.b32  	%r1576, %r1553, %r1575;
	mov.b32 	%r1558, 8;
	// begin inline asm
	{
    .reg .pred p;
    and.b32 %r1556, %r1569, %r1558;    setp.ne.u32 p, %r1556, 0;
    vote.ballot.sync.b32 %r1556, p, 0xffffffff;
    @!p not.b32 %r1556, %r1556;
}

	// end inline asm
	and.b32  	%r1577, %r1556, %r1576;
	mov.b32 	%r1561, 16;
	// begin inline asm
	{
    .reg .pred p;
    and.b32 %r1559, %r1569, %r1561;    setp.ne.u32 p, %r1559, 0;
    vote.ballot.sync.b32 %r1559, p, 0xffffffff;
    @!p not.b32 %r1559, %r1559;
}

	// end inline asm
	and.b32  	%r1578, %r1559, %r1577;
	mov.b32 	%r1564, 32;
	// begin inline asm
	{
    .reg .pred p;
    and.b32 %r1562, %r1569, %r1564;    setp.ne.u32 p, %r1562, 0;
    vote.ballot.sync.b32 %r1562, p, 0xffffffff;
    @!p not.b32 %r1562, %r1562;
}

	// end inline asm
	and.b32  	%r1579, %r1562, %r1578;
	mov.b32 	%r1567, 64;
	// begin inline asm
	{
    .reg .pred p;
    and.b32 %r1565, %r1569, %r1567;    setp.ne.u32 p, %r1565, 0;
    vote.ballot.sync.b32 %r1565, p, 0xffffffff;
    @!p not.b32 %r1565, %r1565;
}

	// end inline asm
	and.b32  	%r1580, %r1565, %r1579;
	mov.b32 	%r1570, 128;
	// begin inline asm
	{
    .reg .pred p;
    and.b32 %r1568, %r1569, %r1570;    setp.ne.u32 p, %r1568, 0;
    vote.ballot.sync.b32 %r1568, p, 0xffffffff;
    @!p not.b32 %r1568, %r1568;
}

	// end inline asm
	and.b32  	%r1581, %r1568, %r1580;
	clz.b32 	%r1582, %r1581;
	sub.s32 	%r310, 31, %r1582;
	and.b32  	%r1583, %r933, %r1581;
	popc.b32 	%r311, %r1583;
	setp.ne.s32 	%p202, %r440, %r310;
	mov.b32 	%r2401, 0;
	@%p202 bra 	$L__BB7_211;
	mov.u32 	%r1586, _ZZN3cub18CUB_300001_SM_10006detail10radix_sort29DeviceRadixSortOnesweepKernelINS1_5radix10policy_hubIfjyE10Policy1000ELNS0_9SortOrderE1EfjyiiNS1_21identity_decomposer_tEEEvPT5_SB_PT3_PKSC_PT1_PKSG_PT2_PKSK_T4_iiT6_E1s;
	add.s32 	%r1587, %r1586, %r960;
	shl.b32 	%r1588, %r1569, 2;
	add.s32 	%r1589, %r1587, %r1588;
	atom.shared.add.u32 	%r2401, [%r1589], %r311;
$L__BB7_211:
	ld.param.u32 	%r2268, [_ZN3cub18CUB_300001_SM_10006detail10radix_sort29DeviceRadixSortOnesweepKernelINS1_5radix10policy_hubIfjyE10Policy1000ELNS0_9SortOrderE1EfjyiiNS1_21identity_decomposer_tEEEvPT5_SB_PT3_PKSC_PT1_PKSG_PT2_PKSK_T4_iiT6__param_9];
	shfl.sync.idx.b32	%r1615|%p203, %r2401, %r310, 31, -1;
	add.s32 	%r314, %r311, %r1615;
	setp.eq.s32 	%p204, %r2369, 2147483647;
	selp.b32 	%r1616, -2147483648, %r2369, %p204;
	shr.u32 	%r1617, %r1616, %r2268;
	and.b32  	%r1612, %r1617, %r218;
	mov.b32 	%r1592, 1;
	// begin inline asm
	{
    .reg .pred p;
    and.b32 %r1590, %r1612, %r1592;    setp.ne.u32 p, %r1590, 0;
    vote.ballot.sync.b32 %r1590, p, 0xffffffff;
    @!p not.b32 %r1590, %r1590;
}

	// end inline asm
	mov.b32 	%r1595, 2;
	// begin inline asm
	{
    .reg .pred p;
    and.b32 %r1593, %r1612, %r1595;    setp.ne.u32 p, %r1593, 0;
    vote.ballot.sync.b32 %r1593, p, 0xffffffff;
    @!p not.b32 %r1593, %r1593;
}

	// end inline asm
	and.b32  	%r1618, %r1593, %r1590;
	mov.b32 	%r1598, 4;
	// begin inline asm
	{
    .reg .pred p;
    and.b32 %r1596, %r1612, %r1598;    setp.ne.u32 p, %r1596, 0;
    vote.ballot.sync.b32 %r1596, p, 0xffffffff;
    @!p not.b32 %r1596, %r1596;
}

	// end inline asm
	and.b32  	%r1619, %r1596, %r1618;
	mov.b32 	%r1601, 8;
	// begin inline asm
	{
    .reg .pred p;
    and.b32 %r1599, %r1612, %r1601;    setp.ne.u32 p, %r1599, 0;
    vote.ballot.sync.b32 %r1599, p, 0xffffffff;
    @!p not.b32 %r1599, %r1599;
}

	// end inline asm
	and.b32  	%r1620, %r1599, %r1619;
	mov.b32 	%r1604, 16;
	// begin inline asm
	{
    .reg .pred p;
    and.b32 %r1602, %r1612, %r1604;    setp.ne.u32 p, %r1602, 0;
    vote.ballot.sync.b32 %r1602, p, 0xffffffff;
    @!p not.b32 %r1602, %r1602;
}

	// end inline asm
	and.b32  	%r1621, %r1602, %r1620;
	mov.b32 	%r1607, 32;
	// begin inline asm
	{
    .reg .pred p;
    and.b32 %r1605, %r1612, %r1607;    setp.ne.u32 p, %r1605, 0;
    vote.ballot.sync.b32 %r1605, p, 0xffffffff;
    @!p not.b32 %r1605, %r1605;
}

	// end inline asm
	and.b32  	%r1622, %r1605, %r1621;
	mov.b32 	%r1610, 64;
	// begin inline asm
	{
    .reg .pred p;
    and.b32 %r1608, %r1612, %r1610;    setp.ne.u32 p, %r1608, 0;
    vote.ballot.sync.b32 %r1608, p, 0xffffffff;
    @!p not.b32 %r1608, %r1608;
}

	// end inline asm
	and.b32  	%r1623, %r1608, %r1622;
	mov.b32 	%r1613, 128;
	// begin inline asm
	{
    .reg .pred p;
    and.b32 %r1611, %r1612, %r1613;    setp.ne.u32 p, %r1611, 0;
    vote.ballot.sync.b32 %r1611, p, 0xffffffff;
    @!p not.b32 %r1611, %r1611;
}

	// end inline asm
	and.b32  	%r1624, %r1611, %r1623;
	clz.b32 	%r1625, %r1624;
	sub.s32 	%r316, 31, %r1625;
	and.b32  	%r1626, %r933, %r1624;
	popc.b32 	%r317, %r1626;
	setp.ne.s32 	%p205, %r440, %r316;
	mov.b32 	%r2402, 0;
	@%p205 bra 	$L__BB7_213;
	mov.u32 	%r1629, _ZZN3cub18CUB_300001_SM_10006detail10radix_sort29DeviceRadixSortOnesweepKernelINS1_5radix10policy_hubIfjyE10Policy1000ELNS0_9SortOrderE1EfjyiiNS1_21identity_decomposer_tEEEvPT5_SB_PT3_PKSC_PT1_PKSG_PT2_PKSK_T4_iiT6_E1s;
	add.s32 	%r1630, %r1629, %r960;
	shl.b32 	%r1631, %r1612, 2;
	add.s32 	%r1632, %r1630, %r1631;
	atom.shared.add.u32 	%r2402, [%r1632], %r317;
$L__BB7_213:
	setp.gt.u32 	%p206, %r1, 255;
	shfl.sync.idx.b32	%r1633|%p207, %r2402, %r316, 31, -1;
	add.s32 	%r1634, %r317, %r1633;
	bar.sync 	0;
	shl.b32 	%r1635, %r224, 2;
	mov.u32 	%r1636, _ZZN3cub18CUB_300001_SM_10006detail10radix_sort29DeviceRadixSortOnesweepKernelINS1_5radix10policy_hubIfjyE10Policy1000ELNS0_9SortOrderE1EfjyiiNS1_21identity_decomposer_tEEEvPT5_SB_PT3_PKSC_PT1_PKSG_PT2_PKSK_T4_iiT6_E1s;
	add.s32 	%r320, %r1636, %r1635;
	st.shared.u32 	[%r320+-4], %r2385;
	shl.b32 	%r1637, %r230, 2;
	add.s32 	%r321, %r1636, %r1637;
	st.shared.u32 	[%r321+-4], %r2384;
	shl.b32 	%r1638, %r236, 2;
	add.s32 	%r322, %r1636, %r1638;
	st.shared.u32 	[%r322+-4], %r2383;
	shl.b32 	%r1639, %r242, 2;
	add.s32 	%r323, %r1636, %r1639;
	st.shared.u32 	[%r323+-4], %r2382;
	shl.b32 	%r1640, %r248, 2;
	add.s32 	%r324, %r1636, %r1640;
	st.shared.u32 	[%r324+-4], %r2381;
	shl.b32 	%r1641, %r254, 2;
	add.s32 	%r325, %r1636, %r1641;
	st.shared.u32 	[%r325+-4], %r2380;
	shl.b32 	%r1642, %r260, 2;
	add.s32 	%r326, %r1636, %r1642;
	st.shared.u32 	[%r326+-4], %r2379;
	shl.b32 	%r1643, %r266, 2;
	add.s32 	%r327, %r1636, %r1643;
	st.shared.u32 	[%r327+-4], %r2378;
	shl.b32 	%r1644, %r272, 2;
	add.s32 	%r328, %r1636, %r1644;
	st.shared.u32 	[%r328+-4], %r2377;
	shl.b32 	%r1645, %r278, 2;
	add.s32 	%r329, %r1636, %r1645;
	st.shared.u32 	[%r329+-4], %r2376;
	shl.b32 	%r1646, %r284, 2;
	add.s32 	%r330, %r1636, %r1646;
	st.shared.u32 	[%r330+-4], %r2375;
	shl.b32 	%r1647, %r290, 2;
	add.s32 	%r331, %r1636, %r1647;
	st.shared.u32 	[%r331+-4], %r2374;
	shl.b32 	%r1648, %r296, 2;
	add.s32 	%r332, %r1636, %r1648;
	st.shared.u32 	[%r332+-4], %r2373;
	shl.b32 	%r1649, %r302, 2;
	add.s32 	%r333, %r1636, %r1649;
	st.shared.u32 	[%r333+-4], %r2372;
	shl.b32 	%r1650, %r308, 2;
	add.s32 	%r334, %r1636, %r1650;
	st.shared.u32 	[%r334+-4], %r2371;
	shl.b32 	%r1651, %r314, 2;
	add.s32 	%r335, %r1636, %r1651;
	st.shared.u32 	[%r335+-4], %r2370;
	shl.b32 	%r1652, %r1634, 2;
	add.s32 	%r336, %r1636, %r1652;
	st.shared.u32 	[%r336+-4], %r2369;
	shl.b32 	%r1653, %r1, 3;
	add.s32 	%r1654, %r1636, %r1653;
	add.s32 	%r337, %r1654, 26112;
	@%p206 bra 	$L__BB7_221;
	ld.param.u64 	%rd437, [_ZN3cub18CUB_300001_SM_10006detail10radix_sort29DeviceRadixSortOnesweepKernelINS1_5radix10policy_hubIfjyE10Policy1000ELNS0_9SortOrderE1EfjyiiNS1_21identity_decomposer_tEEEvPT5_SB_PT3_PKSC_PT1_PKSG_PT2_PKSK_T4_iiT6__param_3];
	cvta.to.global.u64 	%rd93, %rd437;
	shl.b64 	%rd94, %rd9, 3;
	add.s64 	%rd95, %rd93, %rd94;
	ld.global.u64 	%rd96, [%rd95];
	cvt.s64.s32 	%rd97, %r215;
	sub.s64 	%rd456, %rd96, %rd97;
	st.shared.u64 	[%r337], %rd456;
	setp.lt.s32 	%p208, %r3, 1;
	mov.u32 	%r2406, %r2331;
	@%p208 bra 	$L__BB7_220;
	mov.b32 	%r2404, -1;
	mov.u32 	%r2403, %r3;
	mov.u32 	%r2406, %r2331;
$L__BB7_216:
	ld.param.u64 	%rd430, [_ZN3cub18CUB_300001_SM_10006detail10radix_sort29DeviceRadixSortOnesweepKernelINS1_5radix10policy_hubIfjyE10Policy1000ELNS0_9SortOrderE1EfjyiiNS1_21identity_decomposer_tEEEvPT5_SB_PT3_PKSC_PT1_PKSG_PT2_PKSK_T4_iiT6__param_0];
	add.s32 	%r341, %r2403, -1;
	shl.b32 	%r1656, %r341, 8;
	add.s32 	%r1657, %r1656, %r1;
	cvta.to.global.u64 	%rd98, %rd430;
	mul.wide.s32 	%rd99, %r1657, 4;
	add.s64 	%rd19, %rd98, %rd99;
$L__BB7_217:
	membar.cta;
	ld.volatile.global.u32 	%r342, [%rd19];
	setp.eq.s32 	%p209, %r342, 0;
	@%p209 bra 	$L__BB7_217;
	and.b32  	%r1658, %r342, 1073741823;
	add.s32 	%r2406, %r1658, %r2406;
	setp.gt.s32 	%p210, %r342, -1;
	vote.sync.ballot.b32 	%r2404, %p210, %r2404;
	setp.gt.u32 	%p212, %r2403, 1;
	and.pred  	%p213, %p210, %p212;
	mov.u32 	%r2403, %r341;
	@%p213 bra 	$L__BB7_216;
	ld.shared.u64 	%rd456, [%r337];
$L__BB7_220:
	ld.param.u64 	%rd431, [_ZN3cub18CUB_300001_SM_10006detail10radix_sort29DeviceRadixSortOnesweepKernelINS1_5radix10policy_hubIfjyE10Policy1000ELNS0_9SortOrderE1EfjyiiNS1_21identity_decomposer_tEEEvPT5_SB_PT3_PKSC_PT1_PKSG_PT2_PKSK_T4_iiT6__param_0];
	or.b32  	%r1659, %r2406, -2147483648;
	cvta.to.global.u64 	%rd100, %rd431;
	shl.b32 	%r1660, %r3, 8;
	add.s32 	%r1661, %r1660, %r1;
	mul.wide.s32 	%rd101, %r1661, 4;
	add.s64 	%rd102, %rd100, %rd101;
	st.volatile.global.u32 	[%rd102], %r1659;
	sub.s32 	%r1662, %r2406, %r2331;
	cvt.s64.s32 	%rd103, %r1662;
	add.s64 	%rd104, %rd456, %rd103;
	st.shared.u64 	[%r337], %rd104;
$L__BB7_221:
	ld.param.u32 	%r2244, [_ZN3cub18CUB_300001_SM_10006detail10radix_sort29DeviceRadixSortOnesweepKernelINS1_5radix10policy_hubIfjyE10Policy1000ELNS0_9SortOrderE1EfjyiiNS1_21identity_decomposer_tEEEvPT5_SB_PT3_PKSC_PT1_PKSG_PT2_PKSK_T4_iiT6__param_8];
	ld.param.u64 	%rd434, [_ZN3cub18CUB_300001_SM_10006detail10radix_sort29DeviceRadixSortOnesweepKernelINS1_5radix10policy_hubIfjyE10Policy1000ELNS0_9SortOrderE1EfjyiiNS1_21identity_decomposer_tEEEvPT5_SB_PT3_PKSC_PT1_PKSG_PT2_PKSK_T4_iiT6__param_2];
	setp.gt.u32 	%p214, %r1, 255;
	mad.lo.s32 	%r346, %r3, 6528, 6528;
	setp.lt.s32 	%p215, %r346, %r2244;
	setp.eq.s64 	%p216, %rd434, 0;
	or.pred  	%p217, %p216, %p215;
	or.pred  	%p218, %p214, %p217;
	@%p218 bra 	$L__BB7_223;
	ld.param.u64 	%rd435, [_ZN3cub18CUB_300001_SM_10006detail10radix_sort29DeviceRadixSortOnesweepKernelINS1_5radix10policy_hubIfjyE10Policy1000ELNS0_9SortOrderE1EfjyiiNS1_21identity_decomposer_tEEEvPT5_SB_PT3_PKSC_PT1_PKSG_PT2_PKSK_T4_iiT6__param_2];
	ld.shared.u64 	%rd105, [%r337];
	cvt.s64.s32 	%rd106, %r2331;
	cvt.s64.s32 	%rd107, %r215;
	add.s64 	%rd108, %rd107, %rd106;
	add.s64 	%rd109, %rd108, %rd105;
	cvta.to.global.u64 	%rd110, %rd435;
	shl.b64 	%rd111, %rd9, 3;
	add.s64 	%rd112, %rd110, %rd111;
	st.global.u64 	[%rd112], %rd109;
$L__BB7_223:
	ld.param.u32 	%r2245, [_ZN3cub18CUB_300001_SM_10006detail10radix_sort29DeviceRadixSortOnesweepKernelINS1_5radix10policy_hubIfjyE10Policy1000ELNS0_9SortOrderE1EfjyiiNS1_21identity_decomposer_tEEEvPT5_SB_PT3_PKSC_PT1_PKSG_PT2_PKSK_T4_iiT6__param_8];
	ld.param.u64 	%rd438, [_ZN3cub18CUB_300001_SM_10006detail10radix_sort29DeviceRadixSortOnesweepKernelINS1_5radix10policy_hubIfjyE10Policy1000ELNS0_9SortOrderE1EfjyiiNS1_21identity_decomposer_tEEEvPT5_SB_PT3_PKSC_PT1_PKSG_PT2_PKSK_T4_iiT6__param_4];
	cvta.to.global.u64 	%rd22, %rd438;
	shl.b32 	%r1663, %r1, 2;
	add.s32 	%r347, %r1636, %r1663;
	setp.gt.s32 	%p219, %r346, %r2245;
	bar.sync 	0;
	@%p219 bra 	$L__BB7_225;
	ld.param.u32 	%r2269, [_ZN3cub18CUB_300001_SM_10006detail10radix_sort29DeviceRadixSortOnesweepKernelINS1_5radix10policy_hubIfjyE10Policy1000ELNS0_9SortOrderE1EfjyiiNS1_21identity_decomposer_tEEEvPT5_SB_PT3_PKSC_PT1_PKSG_PT2_PKSK_T4_iiT6__param_9];
	ld.shared.u32 	%r1665, [%r347];
	setp.eq.s32 	%p220, %r1665, 2147483647;
	selp.b32 	%r1666, -2147483648, %r1665, %p220;
	shr.u32 	%r1667, %r1666, %r2269;
	and.b32  	%r1668, %r1667, %r218;
	shl.b32 	%r1669, %r1668, 3;
	add.s32 	%r1671, %r1636, 26112;
	add.s32 	%r1672, %r1671, %r1669;
	ld.shared.u64 	%rd113, [%r1672];
	add.s64 	%rd114, %rd113, %rd9;
	setp.lt.s32 	%p221, %r1665, 0;
	selp.b32 	%r1673, 0, 2147483647, %p221;
	xor.b32  	%r1674, %r1673, %r1665;
	shl.b64 	%rd115, %rd114, 2;
	add.s64 	%rd116, %rd22, %rd115;
	st.global.u32 	[%rd116], %r1674;
	bar.warp.sync 	-1;
	ld.shared.u32 	%r1675, [%r347+1536];
	setp.eq.s32 	%p222, %r1675, 2147483647;
	selp.b32 	%r1676, -2147483648, %r1675, %p222;
	shr.u32 	%r1677, %r1676, %r2269;
	and.b32  	%r1678, %r1677, %r218;
	shl.b32 	%r1679, %r1678, 3;
	add.s32 	%r1680, %r1671, %r1679;
	ld.shared.u64 	%rd117, [%r1680];
	add.s64 	%rd118, %rd117, %rd9;
	setp.lt.s32 	%p223, %r1675, 0;
	selp.b32 	%r1681, 0, 2147483647, %p223;
	xor.b32  	%r1682, %r1681, %r1675;
	shl.b64 	%rd119, %rd118, 2;
	add.s64 	%rd120, %rd22, %rd119;
	st.global.u32 	[%rd120+1536], %r1682;
	bar.warp.sync 	-1;
	ld.shared.u32 	%r1683, [%r347+3072];
	setp.eq.s32 	%p224, %r1683, 2147483647;
	selp.b32 	%r1684, -2147483648, %r1683, %p224;
	shr.u32 	%r1685, %r1684, %r2269;
	and.b32  	%r1686, %r1685, %r218;
	shl.b32 	%r1687, %r1686, 3;
	add.s32 	%r1688, %r1671, %r1687;
	ld.shared.u64 	%rd121, [%r1688];
	add.s64 	%rd122, %rd121, %rd9;
	setp.lt.s32 	%p225, %r1683, 0;
	selp.b32 	%r1689, 0, 2147483647, %p225;
	xor.b32  	%r1690, %r1689, %r1683;
	shl.b64 	%rd123, %rd122, 2;
	add.s64 	%rd124, %rd22, %rd123;
	st.global.u32 	[%rd124+3072], %r1690;
	bar.warp.sync 	-1;
	ld.shared.u32 	%r1691, [%r347+4608];
	setp.eq.s32 	%p226, %r1691, 2147483647;
	selp.b32 	%r1692, -2147483648, %r1691, %p226;
	shr.u32 	%r1693, %r1692, %r2269;
	and.b32  	%r1694, %r1693, %r218;
	shl.b32 	%r1695, %r1694, 3;
	add.s32 	%r1696, %r1671, %r1695;
	ld.shared.u64 	%rd125, [%r1696];
	add.s64 	%rd126, %rd125, %rd9;
	setp.lt.s32 	%p227, %r1691, 0;
	selp.b32 	%r1697, 0, 2147483647, %p227;
	xor.b32  	%r1698, %r1697, %r1691;
	shl.b64 	%rd127, %rd126, 2;
	add.s64 	%rd128, %rd22, %rd127;
	st.global.u32 	[%rd128+4608], %r1698;
	bar.warp.sync 	-1;
	ld.shared.u32 	%r1699, [%r347+6144];
	setp.eq.s32 	%p228, %r1699, 2147483647;
	selp.b32 	%r1700, -2147483648, %r1699, %p228;
	shr.u32 	%r1701, %r1700, %r2269;
	and.b32  	%r1702, %r1701, %r218;
	shl.b32 	%r1703, %r1702, 3;
	add.s32 	%r1704, %r1671, %r1703;
	ld.shared.u64 	%rd129, [%r1704];
	add.s64 	%rd130, %rd129, %rd9;
	setp.lt.s32 	%p229, %r1699, 0;
	selp.b32 	%r1705, 0, 2147483647, %p229;
	xor.b32  	%r1706, %r1705, %r1699;
	shl.b64 	%rd131, %rd130, 2;
	add.s64 	%rd132, %rd22, %rd131;
	st.global.u32 	[%rd132+6144], %r1706;
	bar.warp.sync 	-1;
	ld.shared.u32 	%r1707, [%r347+7680];
	setp.eq.s32 	%p230, %r1707, 2147483647;
	selp.b32 	%r1708, -2147483648, %r1707, %p230;
	shr.u32 	%r1709, %r1708, %r2269;
	and.b32  	%r1710, %r1709, %r218;
	shl.b32 	%r1711, %r1710, 3;
	add.s32 	%r1712, %r1671, %r1711;
	ld.shared.u64 	%rd133, [%r1712];
	add.s64 	%rd134, %rd133, %rd9;
	setp.lt.s32 	%p231, %r1707, 0;
	selp.b32 	%r1713, 0, 2147483647, %p231;
	xor.b32  	%r1714, %r1713, %r1707;
	shl.b64 	%rd135, %rd134, 2;
	add.s64 	%rd136, %rd22, %rd135;
	st.global.u32 	[%rd136+7680], %r1714;
	bar.warp.sync 	-1;
	ld.shared.u32 	%r1715, [%r347+9216];
	setp.eq.s32 	%p232, %r1715, 2147483647;
	selp.b32 	%r1716, -2147483648, %r1715, %p232;
	shr.u32 	%r1717, %r1716, %r2269;
	and.b32  	%r1718, %r1717, %r218;
	shl.b32 	%r1719, %r1718, 3;
	add.s32 	%r1720, %r1671, %r1719;
	ld.shared.u64 	%rd137, [%r1720];
	add.s64 	%rd138, %rd137, %rd9;
	setp.lt.s32 	%p233, %r1715, 0;
	selp.b32 	%r1721, 0, 2147483647, %p233;
	xor.b32  	%r1722, %r1721, %r1715;
	shl.b64 	%rd139, %rd138, 2;
	add.s64 	%rd140, %rd22, %rd139;
	st.global.u32 	[%rd140+9216], %r1722;
	bar.warp.sync 	-1;
	ld.shared.u32 	%r1723, [%r347+10752];
	setp.eq.s32 	%p234, %r1723, 2147483647;
	selp.b32 	%r1724, -2147483648, %r1723, %p234;
	shr.u32 	%r1725, %r1724, %r2269;
	and.b32  	%r1726, %r1725, %r218;
	shl.b32 	%r1727, %r1726, 3;
	add.s32 	%r1728, %r1671, %r1727;
	ld.shared.u64 	%rd141, [%r1728];
	add.s64 	%rd142, %rd141, %rd9;
	setp.lt.s32 	%p235, %r1723, 0;
	selp.b32 	%r1729, 0, 2147483647, %p235;
	xor.b32  	%r1730, %r1729, %r1723;
	shl.b64 	%rd143, %rd142, 2;
	add.s64 	%rd144, %rd22, %rd143;
	st.global.u32 	[%rd144+10752], %r1730;
	bar.warp.sync 	-1;
	ld.shared.u32 	%r1731, [%r347+12288];
	setp.eq.s32 	%p236, %r1731, 2147483647;
	selp.b32 	%r1732, -2147483648, %r1731, %p236;
	shr.u32 	%r1733, %r1732, %r2269;
	and.b32  	%r1734, %r1733, %r218;
	shl.b32 	%r1735, %r1734, 3;
	add.s32 	%r1736, %r1671, %r1735;
	ld.shared.u64 	%rd145, [%r1736];
	add.s64 	%rd146, %rd145, %rd9;
	setp.lt.s32 	%p237, %r1731, 0;
	selp.b32 	%r1737, 0, 2147483647, %p237;
	xor.b32  	%r1738, %r1737, %r1731;
	shl.b64 	%rd147, %rd146, 2;
	add.s64 	%rd148, %rd22, %rd147;
	st.global.u32 	[%rd148+12288], %r1738;
	bar.warp.sync 	-1;
	ld.shared.u32 	%r1739, [%r347+13824];
	setp.eq.s32 	%p238, %r1739, 2147483647;
	selp.b32 	%r1740, -2147483648, %r1739, %p238;
	shr.u32 	%r1741, %r1740, %r2269;
	and.b32  	%r1742, %r1741, %r218;
	shl.b32 	%r1743, %r1742, 3;
	add.s32 	%r1744, %r1671, %r1743;
	ld.shared.u64 	%rd149, [%r1744];
	add.s64 	%rd150, %rd149, %rd9;
	setp.lt.s32 	%p239, %r1739, 0;
	selp.b32 	%r1745, 0, 2147483647, %p239;
	xor.b32  	%r1746, %r1745, %r1739;
	shl.b64 	%rd151, %rd150, 2;
	add.s64 	%rd152, %rd22, %rd151;
	st.global.u32 	[%rd152+13824], %r1746;
	bar.warp.sync 	-1;
	ld.shared.u32 	%r1747, [%r347+15360];
	setp.eq.s32 	%p240, %r1747, 2147483647;
	selp.b32 	%r1748, -2147483648, %r1747, %p240;
	shr.u32 	%r1749, %r1748, %r2269;
	and.b32  	%r1750, %r1749, %r218;
	shl.b32 	%r1751, %r1750, 3;
	add.s32 	%r1752, %r1671, %r1751;
	ld.shared.u64 	%rd153, [%r1752];
	add.s64 	%rd154, %rd153, %rd9;
	setp.lt.s32 	%p241, %r1747, 0;
	selp.b32 	%r1753, 0, 2147483647, %p241;
	xor.b32  	%r1754, %r1753, %r1747;
	shl.b64 	%rd155, %rd154, 2;
	add.s64 	%rd156, %rd22, %rd155;
	st.global.u32 	[%rd156+15360], %r1754;
	bar.warp.sync 	-1;
	ld.shared.u32 	%r1755, [%r347+16896];
	setp.eq.s32 	%p242, %r1755, 2147483647;
	selp.b32 	%r1756, -2147483648, %r1755, %p242;
	shr.u32 	%r1757, %r1756, %r2269;
	and.b32  	%r1758, %r1757, %r218;
	shl.b32 	%r1759, %r1758, 3;
	add.s32 	%r1760, %r1671, %r1759;
	ld.shared.u64 	%rd157, [%r1760];
	add.s64 	%rd158, %rd157, %rd9;
	setp.lt.s32 	%p243, %r1755, 0;
	selp.b32 	%r1761, 0, 2147483647, %p243;
	xor.b32  	%r1762, %r1761, %r1755;
	shl.b64 	%rd159, %rd158, 2;
	add.s64 	%rd160, %rd22, %rd159;
	st.global.u32 	[%rd160+16896], %r1762;
	bar.warp.sync 	-1;
	ld.shared.u32 	%r1763, [%r347+18432];
	setp.eq.s32 	%p244, %r1763, 2147483647;
	selp.b32 	%r1764, -2147483648, %r1763, %p244;
	shr.u32 	%r1765, %r1764, %r2269;
	and.b32  	%r1766, %r1765, %r218;
	shl.b32 	%r1767, %r1766, 3;
	add.s32 	%r1768, %r1671, %r1767;
	ld.shared.u64 	%rd161, [%r1768];
	add.s64 	%rd162, %rd161, %rd9;
	setp.lt.s32 	%p245, %r1763, 0;
	selp.b32 	%r1769, 0, 2147483647, %p245;
	xor.b32  	%r1770, %r1769, %r1763;
	shl.b64 	%rd163, %rd162, 2;
	add.s64 	%rd164, %rd22, %rd163;
	st.global.u32 	[%rd164+18432], %r1770;
	bar.warp.sync 	-1;
	ld.shared.u32 	%r1771, [%r347+19968];
	setp.eq.s32 	%p246, %r1771, 2147483647;
	selp.b32 	%r1772, -2147483648, %r1771, %p246;
	shr.u32 	%r1773, %r1772, %r2269;
	and.b32  	%r1774, %r1773, %r218;
	shl.b32 	%r1775, %r1774, 3;
	add.s32 	%r1776, %r1671, %r1775;
	ld.shared.u64 	%rd165, [%r1776];
	add.s64 	%rd166, %rd165, %rd9;
	setp.lt.s32 	%p247, %r1771, 0;
	selp.b32 	%r1777, 0, 2147483647, %p247;
	xor.b32  	%r1778, %r1777, %r1771;
	shl.b64 	%rd167, %rd166, 2;
	add.s64 	%rd168, %rd22, %rd167;
	st.global.u32 	[%rd168+19968], %r1778;
	bar.warp.sync 	-1;
	ld.shared.u32 	%r1779, [%r347+21504];
	setp.eq.s32 	%p248, %r1779, 2147483647;
	selp.b32 	%r1780, -2147483648, %r1779, %p248;
	shr.u32 	%r1781, %r1780, %r2269;
	and.b32  	%r1782, %r1781, %r218;
	shl.b32 	%r1783, %r1782, 3;
	add.s32 	%r1784, %r1671, %r1783;
	ld.shared.u64 	%rd169, [%r1784];
	add.s64 	%rd170, %rd169, %rd9;
	setp.lt.s32 	%p249, %r1779, 0;
	selp.b32 	%r1785, 0, 2147483647, %p249;
	xor.b32  	%r1786, %r1785, %r1779;
	shl.b64 	%rd171, %rd170, 2;
	add.s64 	%rd172, %rd22, %rd171;
	st.global.u32 	[%rd172+21504], %r1786;
	bar.warp.sync 	-1;
	ld.shared.u32 	%r1787, [%r347+23040];
	setp.eq.s32 	%p250, %r1787, 2147483647;
	selp.b32 	%r1788, -2147483648, %r1787, %p250;
	shr.u32 	%r1789, %r1788, %r2269;
	and.b32  	%r1790, %r1789, %r218;
	shl.b32 	%r1791, %r1790, 3;
	add.s32 	%r1792, %r1671, %r1791;
	ld.shared.u64 	%rd173, [%r1792];
	add.s64 	%rd174, %rd173, %rd9;
	setp.lt.s32 	%p251, %r1787, 0;
	selp.b32 	%r1793, 0, 2147483647, %p251;
	xor.b32  	%r1794, %r1793, %r1787;
	shl.b64 	%rd175, %rd174, 2;
	add.s64 	%rd176, %rd22, %rd175;
	st.global.u32 	[%rd176+23040], %r1794;
	bar.warp.sync 	-1;
	ld.shared.u32 	%r1795, [%r347+24576];
	setp.eq.s32 	%p252, %r1795, 2147483647;
	selp.b32 	%r1796, -2147483648, %r1795, %p252;
	shr.u32 	%r1797, %r1796, %r2269;
	and.b32  	%r1798, %r1797, %r218;
	shl.b32 	%r1799, %r1798, 3;
	add.s32 	%r1800, %r1671, %r1799;
	ld.shared.u64 	%rd177, [%r1800];
	add.s64 	%rd178, %rd177, %rd9;
	setp.lt.s32 	%p253, %r1795, 0;
	selp.b32 	%r1801, 0, 2147483647, %p253;
	xor.b32  	%r1802, %r1801, %r1795;
	shl.b64 	%rd179, %rd178, 2;
	add.s64 	%rd180, %rd22, %rd179;
	st.global.u32 	[%rd180+24576], %r1802;
	bar.warp.sync 	-1;
	bra.uni 	$L__BB7_260;
$L__BB7_225:
	ld.param.u32 	%r2246, [_ZN3cub18CUB_300001_SM_10006detail10radix_sort29DeviceRadixSortOnesweepKernelINS1_5radix10policy_hubIfjyE10Policy1000ELNS0_9SortOrderE1EfjyiiNS1_21identity_decomposer_tEEEvPT5_SB_PT3_PKSC_PT1_PKSG_PT2_PKSK_T4_iiT6__param_8];
	mad.lo.s32 	%r348, %r3, -6528, %r2246;
	setp.ge.s32 	%p254, %r1, %r348;
	@%p254 bra 	$L__BB7_227;
	ld.param.u32 	%r2270, [_ZN3cub18CUB_300001_SM_10006detail10radix_sort29DeviceRadixSortOnesweepKernelINS1_5radix10policy_hubIfjyE10Policy1000ELNS0_9SortOrderE1EfjyiiNS1_21identity_decomposer_tEEEvPT5_SB_PT3_PKSC_PT1_PKSG_PT2_PKSK_T4_iiT6__param_9];
	ld.shared.u32 	%r1803, [%r347];
	setp.eq.s32 	%p255, %r1803, 2147483647;
	selp.b32 	%r1804, -2147483648, %r1803, %p255;
	shr.u32 	%r1805, %r1804, %r2270;
	and.b32  	%r1806, %r1805, %r218;
	shl.b32 	%r1807, %r1806, 3;
	add.s32 	%r1809, %r1636, %r1807;
	ld.shared.u64 	%rd181, [%r1809+26112];
	setp.lt.s32 	%p256, %r1803, 0;
	selp.b32 	%r1810, 0, 2147483647, %p256;
	xor.b32  	%r1811, %r1810, %r1803;
	add.s64 	%rd182, %rd181, %rd9;
	shl.b64 	%rd183, %rd182, 2;
	add.s64 	%rd184, %rd22, %rd183;
	st.global.u32 	[%rd184], %r1811;
$L__BB7_227:
	bar.warp.sync 	-1;
	add.s32 	%r1812, %r1, 384;
	setp.ge.s32 	%p257, %r1812, %r348;
	@%p257 bra 	$L__BB7_229;
	ld.param.u32 	%r2271, [_ZN3cub18CUB_300001_SM_10006detail10radix_sort29DeviceRadixSortOnesweepKernelINS1_5radix10policy_hubIfjyE10Policy1000ELNS0_9SortOrderE1EfjyiiNS1_21identity_decomposer_tEEEvPT5_SB_PT3_PKSC_PT1_PKSG_PT2_PKSK_T4_iiT6__param_9];
	ld.shared.u32 	%r1813, [%r347+1536];
	setp.eq.s32 	%p258, %r1813, 2147483647;
	selp.b32 	%r1814, -2147483648, %r1813, %p258;
	shr.u32 	%r1815, %r1814, %r2271;
	and.b32  	%r1816, %r1815, %r218;
	shl.b32 	%r1817, %r1816, 3;
	add.s32 	%r1819, %r1636, %r1817;
	ld.shared.u64 	%rd185, [%r1819+26112];
	setp.lt.s32 	%p259, %r1813, 0;
	selp.b32 	%r1820, 0, 2147483647, %p259;
	xor.b32  	%r1821, %r1820, %r1813;
	add.s64 	%rd186, %rd185, %rd9;
	shl.b64 	%rd187, %rd186, 2;
	add.s64 	%rd188, %rd22, %rd187;
	st.global.u32 	[%rd188+1536], %r1821;
$L__BB7_229:
	bar.warp.sync 	-1;
	add.s32 	%r1822, %r1, 768;
	setp.ge.s32 	%p260, %r1822, %r348;
	@%p260 bra 	$L__BB7_231;
	ld.param.u32 	%r2272, [_ZN3cub18CUB_300001_SM_10006detail10radix_sort29DeviceRadixSortOnesweepKernelINS1_5radix10policy_hubIfjyE10Policy1000ELNS0_9SortOrderE1EfjyiiNS1_21identity_decomposer_tEEEvPT5_SB_PT3_PKSC_PT1_PKSG_PT2_PKSK_T4_iiT6__param_9];
	ld.shared.u32 	%r1823, [%r347+3072];
	setp.eq.s32 	%p261, %r1823, 2147483647;
	selp.b32 	%r1824, -2147483648, %r1823, %p261;
	shr.u32 	%r1825, %r1824, %r2272;
	and.b32  	%r1826, %r1825, %r218;
	shl.b32 	%r1827, %r1826, 3;
	add.s32 	%r1829, %r1636, %r1827;
	ld.shared.u64 	%rd189, [%r1829+26112];
	setp.lt.s32 	%p262, %r1823, 0;
	selp.b32 	%r1830, 0, 2147483647, %p262;
	xor.b32  	%r1831, %r1830, %r1823;
	add.s64 	%rd190, %rd189, %rd9;
	shl.b64 	%rd191, %rd190, 2;
	add.s64 	%rd192, %rd22, %rd191;
	st.global.u32 	[%rd192+3072], %r1831;
$L__BB7_231:
	bar.warp.sync 	-1;
	add.s32 	%r1832, %r1, 1152;
	setp.ge.s32 	%p263, %r1832, %r348;
	@%p263 bra 	$L__BB7_233;
	ld.param.u32 	%r2273, [_ZN3cub18CUB_300001_SM_10006detail10radix_sort29DeviceRadixSortOnesweepKernelINS1_5radix10policy_hubIfjyE10Policy1000ELNS0_9SortOrderE1EfjyiiNS1_21identity_decomposer_tEEEvPT5_SB_PT3_PKSC_PT1_PKSG_PT2_PKSK_T4_iiT6__param_9];
	ld.shared.u32 	%r1833, [%r347+4608];
	setp.eq.s32 	%p264, %r1833, 2147483647;
	selp.b32 	%r1834, -2147483648, %r1833, %p264;
	shr.u32 	%r1835, %r1834, %r2273;
	and.b32  	%r1836, %r1835, %r218;
	shl.b32 	%r1837, %r1836, 3;
	add.s32 	%r1839, %r1636, %r1837;
	ld.shared.u64 	%rd193, [%r1839+26112];
	setp.lt.s32 	%p265, %r1833, 0;
	selp.b32 	%r1840, 0, 2147483647, %p265;
	xor.b32  	%r1841, %r1840, %r1833;
	add.s64 	%rd194, %rd193, %rd9;
	shl.b64 	%rd195, %rd194, 2;
	add.s64 	%rd196, %rd22, %rd195;
	st.global.u32 	[%rd196+4608], %r1841;
$L__BB7_233:
	bar.warp.sync 	-1;
	add.s32 	%r1842, %r1, 1536;
	setp.ge.s32 	%p266, %r1842, %r348;
	@%p266 bra 	$L__BB7_235;
	ld.param.u32 	%r2274, [_ZN3cub18CUB_300001_SM_10006detail10radix_sort29DeviceRadixSortOnesweepKernelINS1_5radix10policy_hubIfjyE10Policy1000ELNS0_9SortOrderE1EfjyiiNS1_21identity_decomposer_tEEEvPT5_SB_PT3_PKSC_PT1_PKSG_PT2_PKSK_T4_iiT6__param_9];
	ld.shared.u32 	%r1843, [%r347+6144];
	setp.eq.s32 	%p267, %r1843, 2147483647;
	selp.b32 	%r1844, -2147483648, %r1843, %p267;
	shr.u32 	%r1845, %r1844, %r2274;
	and.b32  	%r1846, %r1845, %r218;
	shl.b32 	%r1847, %r1846, 3;
	add.s32 	%r1849, %r1636, %r1847;
	ld.shared.u64 	%rd197, [%r1849+26112];
	setp.lt.s32 	%p268, %r1843, 0;
	selp.b32 	%r1850, 0, 2147483647, %p268;
	xor.b32  	%r1851, %r1850, %r1843;
	add.s64 	%rd198, %rd197, %rd9;
	shl.b64 	%rd199, %rd198, 2;
	add.s64 	%rd200, %rd22, %rd199;
	st.global.u32 	[%rd200+6144], %r1851;
$L__BB7_235:
	bar.warp.sync 	-1;
	add.s32 	%r1852, %r1, 1920;
	setp.ge.s32 	%p269, %r1852, %r348;
	@%p269 bra 	$L__BB7_237;
	ld.param.u32 	%r2275, [_ZN3cub18CUB_300001_SM_10006detail10radix_sort29DeviceRadixSortOnesweepKernelINS1_5radix10policy_hubIfjyE10Policy1000ELNS0_9SortOrderE1EfjyiiNS1_21identity_decomposer_tEEEvPT5_SB_PT3_PKSC_PT1_PKSG_PT2_PKSK_T4_iiT6__param_9];
	ld.shared.u32 	%r1853, [%r347+7680];
	setp.eq.s32 	%p270, %r1853, 2147483647;
	selp.b32 	%r1854, -2147483648, %r1853, %p270;
	shr.u32 	%r1855, %r1854, %r2275;
	and.b32  	%r1856, %r1855, %r218;
	shl.b32 	%r1857, %r1856, 3;
	add.s32 	%r1859, %r1636, %r1857;
	ld.shared.u64 	%rd201, [%r1859+26112];
	setp.lt.s32 	%p271, %r1853, 0;
	selp.b32 	%r1860, 0, 2147483647, %p271;
	xor.b32  	%r1861, %r1860, %r1853;
	add.s64 	%rd202, %rd201, %rd9;
	shl.b64 	%rd203, %rd202, 2;
	add.s64 	%rd204, %rd22, %rd203;
	st.global.u32 	[%rd204+7680], %r1861;
$L__BB7_237:
	bar.warp.sync 	-1;
	add.s32 	%r1862, %r1, 2304;
	setp.ge.s32 	%p272, %r1862, %r348;
	@%p272 bra 	$L__BB7_239;
	ld.param.u32 	%r2276, [_ZN3cub18CUB_300001_SM_10006detail10radix_sort29DeviceRadixSortOnesweepKernelINS1_5radix10policy_hubIfjyE10Policy1000ELNS0_9SortOrderE1EfjyiiNS1_21identity_decomposer_tEEEvPT5_SB_PT3_PKSC_PT1_PKSG_PT2_PKSK_T4_iiT6__param_9];
	ld.shared.u32 	%r1863, [%r347+9216];
	setp.eq.s32 	%p273, %r1863, 2147483647;
	selp.b32 	%r1864, -2147483648, %r1863, %p273;
	shr.u32 	%r1865, %r1864, %r2276;
	and.b32  	%r1866, %r1865, %r218;
	shl.b32 	%r1867, %r1866, 3;
	add.s32 	%r1869, %r1636, %r1867;
	ld.shared.u64 	%rd205, [%r1869+26112];
	setp.lt.s32 	%p274, %r1863, 0;
	selp.b32 	%r1870, 0, 2147483647, %p274;
	xor.b32  	%r1871, %r1870, %r1863;
	add.s64 	%rd206, %rd205, %rd9;
	shl.b64 	%rd207, %rd206, 2;
	add.s64 	%rd208, %rd22, %rd207;
	st.global.u32 	[%rd208+9216], %r1871;
$L__BB7_239:
	bar.warp.sync 	-1;
	add.s32 	%r1872, %r1, 2688;
	setp.ge.s32 	%p275, %r1872, %r348;
	@%p275 bra 	$L__BB7_241;
	ld.param.u32 	%r2277, [_ZN3cub18CUB_300001_SM_10006detail10radix_sort29DeviceRadixSortOnesweepKernelINS1_5radix10policy_hubIfjyE10Policy1000ELNS0_9SortOrderE1EfjyiiNS1_21identity_decomposer_tEEEvPT5_SB_PT3_PKSC_PT1_PKSG_PT2_PKSK_T4_iiT6__param_9];
	ld.shared.u32 	%r1873, [%r347+10752];
	setp.eq.s32 	%p276, %r1873, 2147483647;
	selp.b32 	%r1874, -2147483648, %r1873, %p276;
	shr.u32 	%r1875, %r1874, %r2277;
	and.b32  	%r1876, %r1875, %r218;
	shl.b32 	%r1877, %r1876, 3;
	add.s32 	%r1879, %r1636, %r1877;
	ld.shared.u64 	%rd209, [%r1879+26112];
	setp.lt.s32 	%p277, %r1873, 0;
	selp.b32 	%r1880, 0, 2147483647, %p277;
	xor.b32  	%r1881, %r1880, %r1873;
	add.s64 	%rd210, %rd209, %rd9;
	shl.b64 	%rd211, %rd210, 2;
	add.s64 	%rd212, %rd22, %rd211;
	st.global.u32 	[%rd212+10752], %r1881;
$L__BB7_241:
	bar.warp.sync 	-1;
	or.b32  	%r1882, %r1, 3072;
	setp.ge.s32 	%p278, %r1882, %r348;
	@%p278 bra 	$L__BB7_243;
	ld.param.u32 	%r2278, [_ZN3cub18CUB_300001_SM_10006detail10radix_sort29DeviceRadixSortOnesweepKernelINS1_5radix10policy_hubIfjyE10Policy1000ELNS0_9SortOrderE1EfjyiiNS1_21identity_decomposer_tEEEvPT5_SB_PT3_PKSC_PT1_PKSG_PT2_PKSK_T4_iiT6__param_9];
	ld.shared.u32 	%r1883, [%r347+12288];
	setp.eq.s32 	%p279, %r1883, 2147483647;
	selp.b32 	%r1884, -2147483648, %r1883, %p279;
	shr.u32 	%r1885, %r1884, %r2278;
	and.b32  	%r1886, %r1885, %r218;
	shl.b32 	%r1887, %r1886, 3;
	add.s32 	%r1889, %r1636, %r1887;
	ld.shared.u64 	%rd213, [%r1889+26112];
	setp.lt.s32 	%p280, %r1883, 0;
	selp.b32 	%r1890, 0, 2147483647, %p280;
	xor.b32  	%r1891, %r1890, %r1883;
	add.s64 	%rd214, %rd213, %rd9;
	shl.b64 	%rd215, %rd214, 2;
	add.s64 	%rd216, %rd22, %rd215;
	st.global.u32 	[%rd216+12288], %r1891;
$L__BB7_243:
	bar.warp.sync 	-1;
	add.s32 	%r1892, %r1, 3456;
	setp.ge.s32 	%p281, %r1892, %r348;
	@%p281 bra 	$L__BB7_245;
	ld.param.u32 	%r2279, [_ZN3cub18CUB_300001_SM_10006detail10radix_sort29DeviceRadixSortOnesweepKernelINS1_5radix10policy_hubIfjyE10Policy1000ELNS0_9SortOrderE1EfjyiiNS1_21identity_decomposer_tEEEvPT5_SB_PT3_PKSC_PT1_PKSG_PT2_PKSK_T4_iiT6__param_9];
	ld.shared.u32 	%r1893, [%r347+13824];
	setp.eq.s32 	%p282, %r1893, 2147483647;
	selp.b32 	%r1894, -2147483648, %r1893, %p282;
	shr.u32 	%r1895, %r1894, %r2279;
	and.b32  	%r1896, %r1895, %r218;
	shl.b32 	%r1897, %r1896, 3;
	add.s32 	%r1899, %r1636, %r1897;
	ld.shared.u64 	%rd217, [%r1899+26112];
	setp.lt.s32 	%p283, %r1893, 0;
	selp.b32 	%r1900, 0, 2147483647, %p283;
	xor.b32  	%r1901, %r1900, %r1893;
	add.s64 	%rd218, %rd217, %rd9;
	shl.b64 	%rd219, %rd218, 2;
	add.s64 	%rd220, %rd22, %rd219;
	st.global.u32 	[%rd220+13824], %r1901;
$L__BB7_245:
	bar.warp.sync 	-1;
	add.s32 	%r1902, %r1, 3840;
	setp.ge.s32 	%p284, %r1902, %r348;
	@%p284 bra 	$L__BB7_247;
	ld.param.u32 	%r2280, [_ZN3cub18CUB_300001_SM_10006detail10radix_sort29DeviceRadixSortOnesweepKernelINS1_5radix10policy_hubIfjyE10Policy1000ELNS0_9SortOrderE1EfjyiiNS1_21identity_decomposer_tEEEvPT5_SB_PT3_PKSC_PT1_PKSG_PT2_PKSK_T4_iiT6__param_9];
	ld.shared.u32 	%r1903, [%r347+15360];
	setp.eq.s32 	%p285, %r1903, 2147483647;
	selp.b32 	%r1904, -2147483648, %r1903, %p285;
	shr.u32 	%r1905, %r1904, %r2280;
	and.b32  	%r1906, %r1905, %r218;
	shl.b32 	%r1907, %r1906, 3;
	add.s32 	%r1909, %r1636, %r1907;
	ld.shared.u64 	%rd221, [%r1909+26112];
	setp.lt.s32 	%p286, %r1903, 0;
	selp.b32 	%r1910, 0, 2147483647, %p286;
	xor.b32  	%r1911, %r1910, %r1903;
	add.s64 	%rd222, %rd221, %rd9;
	shl.b64 	%rd223, %rd222, 2;
	add.s64 	%rd224, %rd22, %rd223;
	st.global.u32 	[%rd224+15360], %r1911;
$L__BB7_247:
	bar.warp.sync 	-1;
	add.s32 	%r1912, %r1, 4224;
	setp.ge.s32 	%p287, %r1912, %r348;
	@%p287 bra 	$L__BB7_249;
	ld.param.u32 	%r2281, [_ZN3cub18CUB_300001_SM_10006detail10radix_sort29DeviceRadixSortOnesweepKernelINS1_5radix10policy_hubIfjyE10Policy1000ELNS0_9SortOrderE1EfjyiiNS1_21identity_decomposer_tEEEvPT5_SB_PT3_PKSC_PT1_PKSG_PT2_PKSK_T4_iiT6__param_9];
	ld.shared.u32 	%r1913, [%r347+16896];
	setp.eq.s32 	%p288, %r1913, 2147483647;
	selp.b32 	%r1914, -2147483648, %r1913, %p288;
	shr.u32 	%r1915, %r1914, %r2281;
	and.b32  	%r1916, %r1915, %r218;
	shl.b32 	%r1917, %r1916, 3;
	add.s32 	%r1919, %r1636, %r1917;
	ld.shared.u64 	%rd225, [%r1919+26112];
	setp.lt.s32 	%p289, %r1913, 0;
	selp.b32 	%r1920, 0, 2147483647, %p289;
	xor.b32  	%r1921, %r1920, %r1913;
	add.s64 	%rd226, %rd225, %rd9;
	shl.b64 	%rd227, %rd226, 2;
	add.s64 	%rd228, %rd22, %rd227;
	st.global.u32 	[%rd228+16896], %r1921;
$L__BB7_249:
	bar.warp.sync 	-1;
	add.s32 	%r1922, %r1, 4608;
	setp.ge.s32 	%p290, %r1922, %r348;
	@%p290 bra 	$L__BB7_251;
	ld.param.u32 	%r2282, [_ZN3cub18CUB_300001_SM_10006detail10radix_sort29DeviceRadixSortOnesweepKernelINS1_5radix10policy_hubIfjyE10Policy1000ELNS0_9SortOrderE1EfjyiiNS1_21identity_decomposer_tEEEvPT5_SB_PT3_PKSC_PT1_PKSG_PT2_PKSK_T4_iiT6__param_9];
	ld.shared.u32 	%r1923, [%r347+18432];
	setp.eq.s32 	%p291, %r1923, 2147483647;
	selp.b32 	%r1924, -2147483648, %r1923, %p291;
	shr.u32 	%r1925, %r1924, %r2282;
	and.b32  	%r1926, %r1925, %r218;
	shl.b32 	%r1927, %r1926, 3;
	add.s32 	%r1929, %r1636, %r1927;
	ld.shared.u64 	%rd229, [%r1929+26112];
	setp.lt.s32 	%p292, %r1923, 0;
	selp.b32 	%r1930, 0, 2147483647, %p292;
	xor.b32  	%r1931, %r1930, %r1923;
	add.s64 	%rd230, %rd229, %rd9;
	shl.b64 	%rd231, %rd230, 2;
	add.s64 	%rd232, %rd22, %rd231;
	st.global.u32 	[%rd232+18432], %r1931;
$L__BB7_251:
	bar.warp.sync 	-1;
	add.s32 	%r1932, %r1, 4992;
	setp.ge.s32 	%p293, %r1932, %r348;
	@%p293 bra 	$L__BB7_253;
	ld.param.u32 	%r2283, [_ZN3cub18CUB_300001_SM_10006detail10radix_sort29DeviceRadixSortOnesweepKernelINS1_5radix10policy_hubIfjyE10Policy1000ELNS0_9SortOrderE1EfjyiiNS1_21identity_decomposer_tEEEvPT5_SB_PT3_PKSC_PT1_PKSG_PT2_PKSK_T4_iiT6__param_9];
	ld.shared.u32 	%r1933, [%r347+19968];
	setp.eq.s32 	%p294, %r1933, 2147483647;
	selp.b32 	%r1934, -2147483648, %r1933, %p294;
	shr.u32 	%r1935, %r1934, %r2283;
	and.b32  	%r1936, %r1935, %r218;
	shl.b32 	%r1937, %r1936, 3;
	add.s32 	%r1939, %r1636, %r1937;
	ld.shared.u64 	%rd233, [%r1939+26112];
	setp.lt.s32 	%p295, %r1933, 0;
	selp.b32 	%r1940, 0, 2147483647, %p295;
	xor.b32  	%r1941, %r1940, %r1933;
	add.s64 	%rd234, %rd233, %rd9;
	shl.b64 	%rd235, %rd234, 2;
	add.s64 	%rd236, %rd22, %rd235;
	st.global.u32 	[%rd236+19968], %r1941;
$L__BB7_253:
	bar.warp.sync 	-1;
	add.s32 	%r1942, %r1, 5376;
	setp.ge.s32 	%p296, %r1942, %r348;
	@%p296 bra 	$L__BB7_255;
	ld.param.u32 	%r2284, [_ZN3cub18CUB_300001_SM_10006detail10radix_sort29DeviceRadixSortOnesweepKernelINS1_5radix10policy_hubIfjyE10Policy1000ELNS0_9SortOrderE1EfjyiiNS1_21identity_decomposer_tEEEvPT5_SB_PT3_PKSC_PT1_PKSG_PT2_PKSK_T4_iiT6__param_9];
	ld.shared.u32 	%r1943, [%r347+21504];
	setp.eq.s32 	%p297, %r1943, 2147483647;
	selp.b32 	%r1944, -2147483648, %r1943, %p297;
	shr.u32 	%r1945, %r1944, %r2284;
	and.b32  	%r1946, %r1945, %r218;
	shl.b32 	%r1947, %r1946, 3;
	add.s32 	%r1949, %r1636, %r1947;
	ld.shared.u64 	%rd237, [%r1949+26112];
	setp.lt.s32 	%p298, %r1943, 0;
	selp.b32 	%r1950, 0, 2147483647, %p298;
	xor.b32  	%r1951, %r1950, %r1943;
	add.s64 	%rd238, %rd237, %rd9;
	shl.b64 	%rd239, %rd238, 2;
	add.s64 	%rd240, %rd22, %rd239;
	st.global.u32 	[%rd240+21504], %r1951;
$L__BB7_255:
	bar.warp.sync 	-1;
	add.s32 	%r1952, %r1, 5760;
	setp.ge.s32 	%p299, %r1952, %r348;
	@%p299 bra 	$L__BB7_257;
	ld.param.u32 	%r2285, [_ZN3cub18CUB_300001_SM_10006detail10radix_sort29DeviceRadixSortOnesweepKernelINS1_5radix10policy_hubIfjyE10Policy1000ELNS0_9SortOrderE1EfjyiiNS1_21identity_decomposer_tEEEvPT5_SB_PT3_PKSC_PT1_PKSG_PT2_PKSK_T4_iiT6__param_9];
	ld.shared.u32 	%r1953, [%r347+23040];
	setp.eq.s32 	%p300, %r1953, 2147483647;
	selp.b32 	%r1954, -2147483648, %r1953, %p300;
	shr.u32 	%r1955, %r1954, %r2285;
	and.b32  	%r1956, %r1955, %r218;
	shl.b32 	%r1957, %r1956, 3;
	add.s32 	%r1959, %r1636, %r1957;
	ld.shared.u64 	%rd241, [%r1959+26112];
	setp.lt.s32 	%p301, %r1953, 0;
	selp.b32 	%r1960, 0, 2147483647, %p301;
	xor.b32  	%r1961, %r1960, %r1953;
	add.s64 	%rd242, %rd241, %rd9;
	shl.b64 	%rd243, %rd242, 2;
	add.s64 	%rd244, %rd22, %rd243;
	st.global.u32 	[%rd244+23040], %r1961;
$L__BB7_257:
	bar.warp.sync 	-1;
	or.b32  	%r1962, %r1, 6144;
	setp.ge.s32 	%p302, %r1962, %r348;
	@%p302 bra 	$L__BB7_259;
	ld.param.u32 	%r2286, [_ZN3cub18CUB_300001_SM_10006detail10radix_sort29DeviceRadixSortOnesweepKernelINS1_5radix10policy_hubIfjyE10Policy1000ELNS0_9SortOrderE1EfjyiiNS1_21identity_decomposer_tEEEvPT5_SB_PT3_PKSC_PT1_PKSG_PT2_PKSK_T4_iiT6__param_9];
	ld.shared.u32 	%r1963, [%r347+24576];
	setp.eq.s32 	%p303, %r1963, 2147483647;
	selp.b32 	%r1964, -2147483648, %r1963, %p303;
	shr.u32 	%r1965, %r1964, %r2286;
	and.b32  	%r1966, %r1965, %r218;
	shl.b32 	%r1967, %r1966, 3;
	add.s32 	%r1969, %r1636, %r1967;
	ld.shared.u64 	%rd245, [%r1969+26112];
	setp.lt.s32 	%p304, %r1963, 0;
	selp.b32 	%r1970, 0, 2147483647, %p304;
	xor.b32  	%r1971, %r1970, %r1963;
	add.s64 	%rd246, %rd245, %rd9;
	shl.b64 	%rd247, %rd246, 2;
	add.s64 	%rd248, %rd22, %rd247;
	st.global.u32 	[%rd248+24576], %r1971;
$L__BB7_259:
	bar.warp.sync 	-1;
$L__BB7_260:
	ld.param.u32 	%r2287, [_ZN3cub18CUB_300001_SM_10006detail10radix_sort29DeviceRadixSortOnesweepKernelINS1_5radix10policy_hubIfjyE10Policy1000ELNS0_9SortOrderE1EfjyiiNS1_21identity_decomposer_tEEEvPT5_SB_PT3_PKSC_PT1_PKSG_PT2_PKSK_T4_iiT6__param_9];
	ld.param.u32 	%r2247, [_ZN3cub18CUB_300001_SM_10006detail10radix_sort29DeviceRadixSortOnesweepKernelINS1_5radix10policy_hubIfjyE10Policy1000ELNS0_9SortOrderE1EfjyiiNS1_21identity_decomposer_tEEEvPT5_SB_PT3_PKSC_PT1_PKSG_PT2_PKSK_T4_iiT6__param_8];
	setp.gt.s32 	%p305, %r346, %r2247;
	ld.shared.u32 	%r1972, [%r347];
	setp.eq.s32 	%p306, %r1972, 2147483647;
	selp.b32 	%r1973, -2147483648, %r1972, %p306;
	shr.u32 	%r1974, %r1973, %r2287;
	and.b32  	%r349, %r1974, %r218;
	ld.shared.u32 	%r1975, [%r347+1536];
	setp.eq.s32 	%p307, %r1975, 2147483647;
	selp.b32 	%r1976, -2147483648, %r1975, %p307;
	shr.u32 	%r1977, %r1976, %r2287;
	and.b32  	%r350, %r1977, %r218;
	ld.shared.u32 	%r1978, [%r347+3072];
	setp.eq.s32 	%p308, %r1978, 2147483647;
	selp.b32 	%r1979, -2147483648, %r1978, %p308;
	shr.u32 	%r1980, %r1979, %r2287;
	and.b32  	%r351, %r1980, %r218;
	ld.shared.u32 	%r1981, [%r347+4608];
	setp.eq.s32 	%p309, %r1981, 2147483647;
	selp.b32 	%r1982, -2147483648, %r1981, %p309;
	shr.u32 	%r1983, %r1982, %r2287;
	and.b32  	%r352, %r1983, %r218;
	ld.shared.u32 	%r1984, [%r347+6144];
	setp.eq.s32 	%p310, %r1984, 2147483647;
	selp.b32 	%r1985, -2147483648, %r1984, %p310;
	shr.u32 	%r1986, %r1985, %r2287;
	and.b32  	%r353, %r1986, %r218;
	ld.shared.u32 	%r1987, [%r347+7680];
	setp.eq.s32 	%p311, %r1987, 2147483647;
	selp.b32 	%r1988, -2147483648, %r1987, %p311;
	shr.u32 	%r1989, %r1988, %r2287;
	and.b32  	%r354, %r1989, %r218;
	ld.shared.u32 	%r1990, [%r347+9216];
	setp.eq.s32 	%p312, %r1990, 2147483647;
	selp.b32 	%r1991, -2147483648, %r1990, %p312;
	shr.u32 	%r1992, %r1991, %r2287;
	and.b32  	%r355, %r1992, %r218;
	ld.shared.u32 	%r1993, [%r347+10752];
	setp.eq.s32 	%p313, %r1993, 2147483647;
	selp.b32 	%r1994, -2147483648, %r1993, %p313;
	shr.u32 	%r1995, %r1994, %r2287;
	and.b32  	%r356, %r1995, %r218;
	ld.shared.u32 	%r1996, [%r347+12288];
	setp.eq.s32 	%p314, %r1996, 2147483647;
	selp.b32 	%r1997, -2147483648, %r1996, %p314;
	shr.u32 	%r1998, %r1997, %r2287;
	and.b32  	%r357, %r1998, %r218;
	ld.shared.u32 	%r1999, [%r347+13824];
	setp.eq.s32 	%p315, %r1999, 2147483647;
	selp.b32 	%r2000, -2147483648, %r1999, %p315;
	shr.u32 	%r2001, %r2000, %r2287;
	and.b32  	%r358, %r2001, %r218;
	ld.shared.u32 	%r2002, [%r347+15360];
	setp.eq.s32 	%p316, %r2002, 2147483647;
	selp.b32 	%r2003, -2147483648, %r2002, %p316;
	shr.u32 	%r2004, %r2003, %r2287;
	and.b32  	%r359, %r2004, %r218;
	ld.shared.u32 	%r2005, [%r347+16896];
	setp.eq.s32 	%p317, %r2005, 2147483647;
	selp.b32 	%r2006, -2147483648, %r2005, %p317;
	shr.u32 	%r2007, %r2006, %r2287;
	and.b32  	%r360, %r2007, %r218;
	ld.shared.u32 	%r2008, [%r347+18432];
	setp.eq.s32 	%p318, %r2008, 2147483647;
	selp.b32 	%r2009, -2147483648, %r2008, %p318;
	shr.u32 	%r2010, %r2009, %r2287;
	and.b32  	%r361, %r2010, %r218;
	ld.shared.u32 	%r2011, [%r347+19968];
	setp.eq.s32 	%p319, %r2011, 2147483647;
	selp.b32 	%r2012, -2147483648, %r2011, %p319;
	shr.u32 	%r2013, %r2012, %r2287;
	and.b32  	%r362, %r2013, %r218;
	ld.shared.u32 	%r2014, [%r347+21504];
	setp.eq.s32 	%p320, %r2014, 2147483647;
	selp.b32 	%r2015, -2147483648, %r2014, %p320;
	shr.u32 	%r2016, %r2015, %r2287;
	and.b32  	%r363, %r2016, %r218;
	ld.shared.u32 	%r2017, [%r347+23040];
	setp.eq.s32 	%p321, %r2017, 2147483647;
	selp.b32 	%r2018, -2147483648, %r2017, %p321;
	shr.u32 	%r2019, %r2018, %r2287;
	and.b32  	%r364, %r2019, %r218;
	ld.shared.u32 	%r2020, [%r347+24576];
	setp.eq.s32 	%p322, %r2020, 2147483647;
	selp.b32 	%r2021, -2147483648, %r2020, %p322;
	shr.u32 	%r2022, %r2021, %r2287;
	and.b32  	%r365, %r2022, %r218;
	@%p305 bra 	$L__BB7_262;
	ld.param.u64 	%rd443, [_ZN3cub18CUB_300001_SM_10006detail10radix_sort29DeviceRadixSortOnesweepKernelINS1_5radix10policy_hubIfjyE10Policy1000ELNS0_9SortOrderE1EfjyiiNS1_21identity_decomposer_tEEEvPT5_SB_PT3_PKSC_PT1_PKSG_PT2_PKSK_T4_iiT6__param_7];
	cvta.to.global.u64 	%rd249, %rd443;
	and.b32  	%r2026, %r1, 31;
	or.b32  	%r2027, %r702, %r2026;
	cvt.u64.u32 	%rd250, %r2027;
	mul.lo.s32 	%r2028, %r3, 6528;
	cvt.s64.s32 	%rd251, %r2028;
	add.s64 	%rd252, %rd250, %rd251;
	shl.b64 	%rd253, %rd252, 2;
	add.s64 	%rd254, %rd249, %rd253;
	ld.global.u32 	%r2423, [%rd254];
	ld.global.u32 	%r2424, [%rd254+128];
	ld.global.u32 	%r2425, [%rd254+256];
	ld.global.u32 	%r2426, [%rd254+384];
	ld.global.u32 	%r2427, [%rd254+512];
	ld.global.u32 	%r2428, [%rd254+640];
	ld.global.u32 	%r2429, [%rd254+768];
	ld.global.u32 	%r2430, [%rd254+896];
	ld.global.u32 	%r2431, [%rd254+1024];
	ld.global.u32 	%r2432, [%rd254+1152];
	ld.global.u32 	%r2433, [%rd254+1280];
	ld.global.u32 	%r2434, [%rd254+1408];
	ld.global.u32 	%r2435, [%rd254+1536];
	ld.global.u32 	%r2436, [%rd254+1664];
	ld.global.u32 	%r2437, [%rd254+1792];
	ld.global.u32 	%r2438, [%rd254+1920];
	ld.global.u32 	%r2439, [%rd254+2048];
	bra.uni 	$L__BB7_296;
$L__BB7_262:
	ld.param.u32 	%r2248, [_ZN3cub18CUB_300001_SM_10006detail10radix_sort29DeviceRadixSortOnesweepKernelINS1_5radix10policy_hubIfjyE10Policy1000ELNS0_9SortOrderE1EfjyiiNS1_21identity_decomposer_tEEEvPT5_SB_PT3_PKSC_PT1_PKSG_PT2_PKSK_T4_iiT6__param_8];
	ld.param.u64 	%rd444, [_ZN3cub18CUB_300001_SM_10006detail10radix_sort29DeviceRadixSortOnesweepKernelINS1_5radix10policy_hubIfjyE10Policy1000ELNS0_9SortOrderE1EfjyiiNS1_21identity_decomposer_tEEEvPT5_SB_PT3_PKSC_PT1_PKSG_PT2_PKSK_T4_iiT6__param_7];
	cvta.to.global.u64 	%rd255, %rd444;
	cvt.s64.s32 	%rd256, %r442;
	add.s64 	%rd257, %rd7, %rd256;
	shl.b64 	%rd258, %rd257, 2;
	add.s64 	%rd23, %rd255, %rd258;
	cvt.u32.u64 	%r2031, %rd7;
	sub.s32 	%r383, %r2248, %r442;
	setp.ge.s32 	%p323, %r2031, %r383;
	@%p323 bra 	$L__BB7_264;
	ld.global.u32 	%r2423, [%rd23];
$L__BB7_264:
	add.s32 	%r2034, %r2031, 32;
	setp.ge.s32 	%p324, %r2034, %r383;
	@%p324 bra 	$L__BB7_266;
	ld.global.u32 	%r2424, [%rd23+128];
$L__BB7_266:
	add.s32 	%r2037, %r2031, 64;
	setp.ge.s32 	%p325, %r2037, %r383;
	@%p325 bra 	$L__BB7_268;
	ld.global.u32 	%r2425, [%rd23+256];
$L__BB7_268:
	add.s32 	%r2040, %r2031, 96;
	setp.ge.s32 	%p326, %r2040, %r383;
	@%p326 bra 	$L__BB7_270;
	ld.global.u32 	%r2426, [%rd23+384];
$L__BB7_270:
	add.s32 	%r2043, %r2031, 128;
	setp.ge.s32 	%p327, %r2043, %r383;
	@%p327 bra 	$L__BB7_272;
	ld.global.u32 	%r2427, [%rd23+512];
$L__BB7_272:
	add.s32 	%r2046, %r2031, 160;
	setp.ge.s32 	%p328, %r2046, %r383;
	@%p328 bra 	$L__BB7_274;
	ld.global.u32 	%r2428, [%rd23+640];
$L__BB7_274:
	add.s32 	%r2049, %r2031, 192;
	setp.ge.s32 	%p329, %r2049, %r383;
	@%p329 bra 	$L__BB7_276;
	ld.global.u32 	%r2429, [%rd23+768];
$L__BB7_276:
	add.s32 	%r2052, %r2031, 224;
	setp.ge.s32 	%p330, %r2052, %r383;
	@%p330 bra 	$L__BB7_278;
	ld.param.u64 	%rd445, [_ZN3cub18CUB_300001_SM_10006detail10radix_sort29DeviceRadixSortOnesweepKernelINS1_5radix10policy_hubIfjyE10Policy1000ELNS0_9SortOrderE1EfjyiiNS1_21identity_decomposer_tEEEvPT5_SB_PT3_PKSC_PT1_PKSG_PT2_PKSK_T4_iiT6__param_7];
	cvta.to.global.u64 	%rd259, %rd445;
	add.s64 	%rd263, %rd259, %rd258;
	ld.global.u32 	%r2430, [%rd263+896];
$L__BB7_278:
	add.s32 	%r2056, %r2031, 256;
	setp.ge.s32 	%p331, %r2056, %r383;
	@%p331 bra 	$L__BB7_280;
	ld.param.u64 	%rd446, [_ZN3cub18CUB_300001_SM_10006detail10radix_sort29DeviceRadixSortOnesweepKernelINS1_5radix10policy_hubIfjyE10Policy1000ELNS0_9SortOrderE1EfjyiiNS1_21identity_decomposer_tEEEvPT5_SB_PT3_PKSC_PT1_PKSG_PT2_PKSK_T4_iiT6__param_7];
	cvta.to.global.u64 	%rd264, %rd446;
	cvt.s64.s32 	%rd265, %r442;
	add.s64 	%rd266, %rd7, %rd265;
	shl.b64 	%rd267, %rd266, 2;
	add.s64 	%rd268, %rd264, %rd267;
	ld.global.u32 	%r2431, [%rd268+1024];
$L__BB7_280:
	add.s32 	%r2060, %r2031, 288;
	setp.ge.s32 	%p332, %r2060, %r383;
	@%p332 bra 	$L__BB7_282;
	ld.param.u64 	%rd447, [_ZN3cub18CUB_300001_SM_10006detail10radix_sort29DeviceRadixSortOnesweepKernelINS1_5radix10policy_hubIfjyE10Policy1000ELNS0_9SortOrderE1EfjyiiNS1_21identity_decomposer_tEEEvPT5_SB_PT3_PKSC_PT1_PKSG_PT2_PKSK_T4_iiT6__param_7];
	cvta.to.global.u64 	%rd269, %rd447;
	cvt.s64.s32 	%rd270, %r442;
	add.s64 	%rd271, %rd7, %rd270;
	shl.b64 	%rd272, %rd271, 2;
	add.s64 	%rd273, %rd269, %rd272;
	ld.global.u32 	%r2432, [%rd273+1152];
$L__BB7_282:
	add.s32 	%r2064, %r2031, 320;
	setp.ge.s32 	%p333, %r2064, %r383;
	@%p333 bra 	$L__BB7_284;
	ld.param.u64 	%rd448, [_ZN3cub18CUB_300001_SM_10006detail10radix_sort29DeviceRadixSortOnesweepKernelINS1_5radix10policy_hubIfjyE10Policy1000ELNS0_9SortOrderE1EfjyiiNS1_21identity_decomposer_tEEEvPT5_SB_PT3_PKSC_PT1_PKSG_PT2_PKSK_T4_iiT6__param_7];
	cvta.to.global.u64 	%rd274, %rd448;
	cvt.s64.s32 	%rd275, %r442;
	add.s64 	%rd276, %rd7, %rd275;
	shl.b64 	%rd277, %rd276, 2;
	add.s64 	%rd278, %rd274, %rd277;
	ld.global.u32 	%r2433, [%rd278+1280];
$L__BB7_284:
	add.s32 	%r2068, %r2031, 352;
	setp.ge.s32 	%p334, %r2068, %r383;
	@%p334 bra 	$L__BB7_286;
	ld.param.u64 	%rd449, [_ZN3cub18CUB_300001_SM_10006detail10radix_sort29DeviceRadixSortOnesweepKernelINS1_5radix10policy_hubIfjyE10Policy1000ELNS0_9SortOrderE1EfjyiiNS1_21identity_decomposer_tEEEvPT5_SB_PT3_PKSC_PT1_PKSG_PT2_PKSK_T4_iiT6__param_7];
	cvta.to.global.u64 	%rd279, %rd449;
	mul.lo.s32 	%r2069, %r3, 6528;
	cvt.s64.s32 	%rd280, %r2069;
	add.s64 	%rd281, %rd7, %rd280;
	shl.b64 	%rd282, %rd281, 2;
	add.s64 	%rd283, %rd279, %rd282;
	ld.global.u32 	%r2434, [%rd283+1408];
$L__BB7_286:
	add.s32 	%r2072, %r2031, 384;
	setp.ge.s32 	%p335, %r2072, %r383;
	@%p335 bra 	$L__BB7_288;
	ld.param.u64 	%rd450, [_ZN3cub18CUB_300001_SM_10006detail10radix_sort29DeviceRadixSortOnesweepKernelINS1_5radix10policy_hubIfjyE10Policy1000ELNS0_9SortOrderE1EfjyiiNS1_21identity_decomposer_tEEEvPT5_SB_PT3_PKSC_PT1_PKSG_PT2_PKSK_T4_iiT6__param_7];
	cvta.to.global.u64 	%rd284, %rd450;
	mul.lo.s32 	%r2073, %r3, 6528;
	cvt.s64.s32 	%rd285, %r2073;
	add.s64 	%rd286, %rd7, %rd285;
	shl.b64 	%rd287, %rd286, 2;
	add.s64 	%rd288, %rd284, %rd287;
	ld.global.u32 	%r2435, [%rd288+1536];
$L__BB7_288:
	cvt.u32.u64 	%r2075, %rd7;
	add.s32 	%r2076, %r2075, 416;
	setp.ge.s32 	%p336, %r2076, %r383;
	@%p336 bra 	$L__BB7_290;
	ld.param.u64 	%rd451, [_ZN3cub18CUB_300001_SM_10006detail10radix_sort29DeviceRadixSortOnesweepKernelINS1_5radix10policy_hubIfjyE10Policy1000ELNS0_9SortOrderE1EfjyiiNS1_21identity_decomposer_tEEEvPT5_SB_PT3_PKSC_PT1_PKSG_PT2_PKSK_T4_iiT6__param_7];
	cvta.to.global.u64 	%rd289, %rd451;
	mul.lo.s32 	%r2077, %r3, 6528;
	cvt.s64.s32 	%rd290, %r2077;
	add.s64 	%rd291, %rd7, %rd290;
	shl.b64 	%rd292, %rd291, 2;
	add.s64 	%rd293, %rd289, %rd292;
	ld.global.u32 	%r2436, [%rd293+1664];
$L__BB7_290:
	cvt.u32.u64 	%r2079, %rd7;
	add.s32 	%r2080, %r2079, 448;
	setp.ge.s32 	%p337, %r2080, %r383;
	@%p337 bra 	$L__BB7_292;
	ld.param.u64 	%rd452, [_ZN3cub18CUB_300001_SM_10006detail10radix_sort29DeviceRadixSortOnesweepKernelINS1_5radix10policy_hubIfjyE10Policy1000ELNS0_9SortOrderE1EfjyiiNS1_21identity_decomposer_tEEEvPT5_SB_PT3_PKSC_PT1_PKSG_PT2_PKSK_T4_iiT6__param_7];
	cvta.to.global.u64 	%rd294, %rd452;
	mul.lo.s32 	%r2081, %r3, 6528;
	cvt.s64.s32 	%rd295, %r2081;
	add.s64 	%rd296, %rd7, %rd295;
	shl.b64 	%rd297, %rd296, 2;
	add.s64 	%rd298, %rd294, %rd297;
	ld.global.u32 	%r2437, [%rd298+1792];
$L__BB7_292:
	cvt.u32.u64 	%r2083, %rd7;
	add.s32 	%r2084, %r2083, 480;
	setp.ge.s32 	%p338, %r2084, %r383;
	@%p338 bra 	$L__BB7_294;
	ld.param.u64 	%rd453, [_ZN3cub18CUB_300001_SM_10006detail10radix_sort29DeviceRadixSortOnesweepKernelINS1_5radix10policy_hubIfjyE10Policy1000ELNS0_9SortOrderE1EfjyiiNS1_21identity_decomposer_tEEEvPT5_SB_PT3_PKSC_PT1_PKSG_PT2_PKSK_T4_iiT6__param_7];
	cvta.to.global.u64 	%rd299, %rd453;
	mul.lo.s32 	%r2085, %r3, 6528;
	cvt.s64.s32 	%rd300, %r2085;
	add.s64 	%rd301, %rd7, %rd300;
	shl.b64 	%rd302, %rd301, 2;
	add.s64 	%rd303, %rd299, %rd302;
	ld.global.u32 	%r2438, [%rd303+1920];
$L__BB7_294:
	cvt.u32.u64 	%r2087, %rd7;
	add.s32 	%r2088, %r2087, 512;
	setp.ge.s32 	%p339, %r2088, %r383;
	@%p339 bra 	$L__BB7_296;
	ld.param.u64 	%rd454, [_ZN3cub18CUB_300001_SM_10006detail10radix_sort29DeviceRadixSortOnesweepKernelINS1_5radix10policy_hubIfjyE10Policy1000ELNS0_9SortOrderE1EfjyiiNS1_21identity_decomposer_tEEEvPT5_SB_PT3_PKSC_PT1_PKSG_PT2_PKSK_T4_iiT6__param_7];
	cvta.to.global.u64 	%rd304, %rd454;
	mov.u32 	%r2089, %tid.x;
	and.b32  	%r2090, %r2089, 992;
	mul.lo.s32 	%r2091, %r2090, 17;
	and.b32  	%r2092, %r2089, 31;
	or.b32  	%r2093, %r2091, %r2092;
	cvt.u64.u32 	%rd305, %r2093;
	mul.lo.s32 	%r2094, %r3, 6528;
	cvt.s64.s32 	%rd306, %r2094;
	add.s64 	%rd307, %rd305, %rd306;
	shl.b64 	%rd308, %rd307, 2;
	add.s64 	%rd309, %rd304, %rd308;
	ld.global.u32 	%r2439, [%rd309+2048];
$L__BB7_296:
	ld.param.u32 	%r2249, [_ZN3cub18CUB_300001_SM_10006detail10radix_sort29DeviceRadixSortOnesweepKernelINS1_5radix10policy_hubIfjyE10Policy1000ELNS0_9SortOrderE1EfjyiiNS1_21identity_decomposer_tEEEvPT5_SB_PT3_PKSC_PT1_PKSG_PT2_PKSK_T4_iiT6__param_8];
	ld.param.u64 	%rd441, [_ZN3cub18CUB_300001_SM_10006detail10radix_sort29DeviceRadixSortOnesweepKernelINS1_5radix10policy_hubIfjyE10Policy1000ELNS0_9SortOrderE1EfjyiiNS1_21identity_decomposer_tEEEvPT5_SB_PT3_PKSC_PT1_PKSG_PT2_PKSK_T4_iiT6__param_6];
	cvta.to.global.u64 	%rd24, %rd441;
	mov.u32 	%r434, %tid.x;
	cvt.u64.u32 	%rd25, %r434;
	shl.b32 	%r2095, %r434, 2;
	mov.u32 	%r2096, _ZZN3cub18CUB_300001_SM_10006detail10radix_sort29DeviceRadixSortOnesweepKernelINS1_5radix10policy_hubIfjyE10Policy1000ELNS0_9SortOrderE1EfjyiiNS1_21identity_decomposer_tEEEvPT5_SB_PT3_PKSC_PT1_PKSG_PT2_PKSK_T4_iiT6_E1s;
	add.s32 	%r435, %r2096, %r2095;
	mad.lo.s32 	%r2097, %r3, 6528, 6528;
	setp.gt.s32 	%p340, %r2097, %r2249;
	bar.sync 	0;
	st.shared.u32 	[%r320+-4], %r2423;
	st.shared.u32 	[%r321+-4], %r2424;
	st.shared.u32 	[%r322+-4], %r2425;
	st.shared.u32 	[%r323+-4], %r2426;
	st.shared.u32 	[%r324+-4], %r2427;
	st.shared.u32 	[%r325+-4], %r2428;
	st.shared.u32 	[%r326+-4], %r2429;
	st.shared.u32 	[%r327+-4], %r2430;
	st.shared.u32 	[%r328+-4], %r2431;
	st.shared.u32 	[%r329+-4], %r2432;
	st.shared.u32 	[%r330+-4], %r2433;
	st.shared.u32 	[%r331+-4], %r2434;
	st.shared.u32 	[%r332+-4], %r2435;
	st.shared.u32 	[%r333+-4], %r2436;
	st.shared.u32 	[%r334+-4], %r2437;
	st.shared.u32 	[%r335+-4], %r2438;
	st.shared.u32 	[%r336+-4], %r2439;
	bar.sync 	0;
	@%p340 bra 	$L__BB7_298;
	ld.shared.u32 	%r2098, [%r435];
	shl.b32 	%r2099, %r349, 3;
	add.s32 	%r2101, %r2096, 26112;
	add.s32 	%r2102, %r2101, %r2099;
	ld.shared.u64 	%rd310, [%r2102];
	add.s64 	%rd311, %rd310, %rd25;
	shl.b64 	%rd312, %rd311, 2;
	add.s64 	%rd313, %rd24, %rd312;
	st.global.u32 	[%rd313], %r2098;
	bar.warp.sync 	-1;
	ld.shared.u32 	%r2103, [%r435+1536];
	shl.b32 	%r2104, %r350, 3;
	add.s32 	%r2105, %r2101, %r2104;
	ld.shared.u64 	%rd314, [%r2105];
	add.s64 	%rd315, %rd314, %rd25;
	shl.b64 	%rd316, %rd315, 2;
	add.s64 	%rd317, %rd24, %rd316;
	st.global.u32 	[%rd317+1536], %r2103;
	bar.warp.sync 	-1;
	ld.shared.u32 	%r2106, [%r435+3072];
	shl.b32 	%r2107, %r351, 3;
	add.s32 	%r2108, %r2101, %r2107;
	ld.shared.u64 	%rd318, [%r2108];
	add.s64 	%rd319, %rd318, %rd25;
	shl.b64 	%rd320, %rd319, 2;
	add.s64 	%rd321, %rd24, %rd320;
	st.global.u32 	[%rd321+3072], %r2106;
	bar.warp.sync 	-1;
	ld.shared.u32 	%r2109, [%r435+4608];
	shl.b32 	%r2110, %r352, 3;
	add.s32 	%r2111, %r2101, %r2110;
	ld.shared.u64 	%rd322, [%r2111];
	add.s64 	%rd323, %rd322, %rd25;
	shl.b64 	%rd324, %rd323, 2;
	add.s64 	%rd325, %rd24, %rd324;
	st.global.u32 	[%rd325+4608], %r2109;
	bar.warp.sync 	-1;
	ld.shared.u32 	%r2112, [%r435+6144];
	shl.b32 	%r2113, %r353, 3;
	add.s32 	%r2114, %r2101, %r2113;
	ld.shared.u64 	%rd326, [%r2114];
	add.s64 	%rd327, %rd326, %rd25;
	shl.b64 	%rd328, %rd327, 2;
	add.s64 	%rd329, %rd24, %rd328;
	st.global.u32 	[%rd329+6144], %r2112;
	bar.warp.sync 	-1;
	ld.shared.u32 	%r2115, [%r435+7680];
	shl.b32 	%r2116, %r354, 3;
	add.s32 	%r2117, %r2101, %r2116;
	ld.shared.u64 	%rd330, [%r2117];
	add.s64 	%rd331, %rd330, %rd25;
	shl.b64 	%rd332, %rd331, 2;
	add.s64 	%rd333, %rd24, %rd332;
	st.global.u32 	[%rd333+7680], %r2115;
	bar.warp.sync 	-1;
	ld.shared.u32 	%r2118, [%r435+9216];
	shl.b32 	%r2119, %r355, 3;
	add.s32 	%r2120, %r2101, %r2119;
	ld.shared.u64 	%rd334, [%r2120];
	add.s64 	%rd335, %rd334, %rd25;
	shl.b64 	%rd336, %rd335, 2;
	add.s64 	%rd337, %rd24, %rd336;
	st.global.u32 	[%rd337+9216], %r2118;
	bar.warp.sync 	-1;
	ld.shared.u32 	%r2121, [%r435+10752];
	shl.b32 	%r2122, %r356, 3;
	add.s32 	%r2123, %r2101, %r2122;
	ld.shared.u64 	%rd338, [%r2123];
	add.s64 	%rd339, %rd338, %rd25;
	shl.b64 	%rd340, %rd339, 2;
	add.s64 	%rd341, %rd24, %rd340;
	st.global.u32 	[%rd341+10752], %r2121;
	bar.warp.sync 	-1;
	ld.shared.u32 	%r2124, [%r435+12288];
	shl.b32 	%r2125, %r357, 3;
	add.s32 	%r2126, %r2101, %r2125;
	ld.shared.u64 	%rd342, [%r2126];
	add.s64 	%rd343, %rd342, %rd25;
	shl.b64 	%rd344, %rd343, 2;
	add.s64 	%rd345, %rd24, %rd344;
	st.global.u32 	[%rd345+12288], %r2124;
	bar.warp.sync 	-1;
	ld.shared.u32 	%r2127, [%r435+13824];
	shl.b32 	%r2128, %r358, 3;
	add.s32 	%r2129, %r2101, %r2128;
	ld.shared.u64 	%rd346, [%r2129];
	add.s64 	%rd347, %rd346, %rd25;
	shl.b64 	%rd348, %rd347, 2;
	add.s64 	%rd349, %rd24, %rd348;
	st.global.u32 	[%rd349+13824], %r2127;
	bar.warp.sync 	-1;
	ld.shared.u32 	%r2130, [%r435+15360];
	shl.b32 	%r2131, %r359, 3;
	add.s32 	%r2132, %r2101, %r2131;
	ld.shared.u64 	%rd350, [%r2132];
	add.s64 	%rd351, %rd350, %rd25;
	shl.b64 	%rd352, %rd351, 2;
	add.s64 	%rd353, %rd24, %rd352;
	st.global.u32 	[%rd353+15360], %r2130;
	bar.warp.sync 	-1;
	ld.shared.u32 	%r2133, [%r435+16896];
	shl.b32 	%r2134, %r360, 3;
	add.s32 	%r2135, %r2101, %r2134;
	ld.shared.u64 	%rd354, [%r2135];
	add.s64 	%rd355, %rd354, %rd25;
	shl.b64 	%rd356, %rd355, 2;
	add.s64 	%rd357, %rd24, %rd356;
	st.global.u32 	[%rd357+16896], %r2133;
	bar.warp.sync 	-1;
	ld.shared.u32 	%r2136, [%r435+18432];
	shl.b32 	%r2137, %r361, 3;
	add.s32 	%r2138, %r2101, %r2137;
	ld.shared.u64 	%rd358, [%r2138];
	add.s64 	%rd359, %rd358, %rd25;
	shl.b64 	%rd360, %rd359, 2;
	add.s64 	%rd361, %rd24, %rd360;
	st.global.u32 	[%rd361+18432], %r2136;
	bar.warp.sync 	-1;
	ld.shared.u32 	%r2139, [%r435+19968];
	shl.b32 	%r2140, %r362, 3;
	add.s32 	%r2141, %r2101, %r2140;
	ld.shared.u64 	%rd362, [%r2141];
	add.s64 	%rd363, %rd362, %rd25;
	shl.b64 	%rd364, %rd363, 2;
	add.s64 	%rd365, %rd24, %rd364;
	st.global.u32 	[%rd365+19968], %r2139;
	bar.warp.sync 	-1;
	ld.shared.u32 	%r2142, [%r435+21504];
	shl.b32 	%r2143, %r363, 3;
	add.s32 	%r2144, %r2101, %r2143;
	ld.shared.u64 	%rd366, [%r2144];
	add.s64 	%rd367, %rd366, %rd25;
	shl.b64 	%rd368, %rd367, 2;
	add.s64 	%rd369, %rd24, %rd368;
	st.global.u32 	[%rd369+21504], %r2142;
	bar.warp.sync 	-1;
	ld.shared.u32 	%r2145, [%r435+23040];
	shl.b32 	%r2146, %r364, 3;
	add.s32 	%r2147, %r2101, %r2146;
	ld.shared.u64 	%rd370, [%r2147];
	add.s64 	%rd371, %rd370, %rd25;
	shl.b64 	%rd372, %rd371, 2;
	add.s64 	%rd373, %rd24, %rd372;
	st.global.u32 	[%rd373+23040], %r2145;
	bar.warp.sync 	-1;
	ld.shared.u32 	%r2148, [%r435+24576];
	shl.b32 	%r2149, %r365, 3;
	add.s32 	%r2150, %r2101, %r2149;
	ld.shared.u64 	%rd374, [%r2150];
	add.s64 	%rd375, %rd374, %rd25;
	shl.b64 	%rd376, %rd375, 2;
	add.s64 	%rd377, %rd24, %rd376;
	st.global.u32 	[%rd377+24576], %r2148;
	bar.warp.sync 	-1;
	bra.uni 	$L__BB7_333;
$L__BB7_298:
	ld.param.u32 	%r2250, [_ZN3cub18CUB_300001_SM_10006detail10radix_sort29DeviceRadixSortOnesweepKernelINS1_5radix10policy_hubIfjyE10Policy1000ELNS0_9SortOrderE1EfjyiiNS1_21identity_decomposer_tEEEvPT5_SB_PT3_PKSC_PT1_PKSG_PT2_PKSK_T4_iiT6__param_8];
	mad.lo.s32 	%r436, %r3, -6528, %r2250;
	shl.b32 	%r2151, %r349, 3;
	add.s32 	%r2153, %r2096, %r2151;
	ld.shared.u64 	%rd26, [%r2153+26112];
	setp.ge.s32 	%p341, %r434, %r436;
	@%p341 bra 	$L__BB7_300;
	ld.shared.u32 	%r2154, [%r435];
	add.s64 	%rd378, %rd26, %rd25;
	shl.b64 	%rd379, %rd378, 2;
	add.s64 	%rd380, %rd24, %rd379;
	st.global.u32 	[%rd380], %r2154;
$L__BB7_300:
	bar.warp.sync 	-1;
	shl.b32 	%r2155, %r350, 3;
	add.s32 	%r2157, %r2096, %r2155;
	ld.shared.u64 	%rd27, [%r2157+26112];
	add.s32 	%r2158, %r434, 384;
	setp.ge.s32 	%p342, %r2158, %r436;
	@%p342 bra 	$L__BB7_302;
	ld.shared.u32 	%r2159, [%r435+1536];
	add.s64 	%rd381, %rd27, %rd25;
	shl.b64 	%rd382, %rd381, 2;
	add.s64 	%rd383, %rd24, %rd382;
	st.global.u32 	[%rd383+1536], %r2159;
$L__BB7_302:
	bar.warp.sync 	-1;
	shl.b32 	%r2160, %r351, 3;
	add.s32 	%r2162, %r2096, %r2160;
	ld.shared.u64 	%rd28, [%r2162+26112];
	add.s32 	%r2163, %r434, 768;
	setp.ge.s32 	%p343, %r2163, %r436;
	@%p343 bra 	$L__BB7_304;
	ld.shared.u32 	%r2164, [%r435+3072];
	add.s64 	%rd384, %rd28, %rd25;
	shl.b64 	%rd385, %rd384, 2;
	add.s64 	%rd386, %rd24, %rd385;
	st.global.u32 	[%rd386+3072], %r2164;
$L__BB7_304:
	bar.warp.sync 	-1;
	shl.b32 	%r2165, %r352, 3;
	add.s32 	%r2167, %r2096, %r2165;
	ld.shared.u64 	%rd29, [%r2167+26112];
	add.s32 	%r2168, %r434, 1152;
	setp.ge.s32 	%p344, %r2168, %r436;
	@%p344 bra 	$L__BB7_306;
	ld.shared.u32 	%r2169, [%r435+4608];
	add.s64 	%rd387, %rd29, %rd25;
	shl.b64 	%rd388, %rd387, 2;
	add.s64 	%rd389, %rd24, %rd388;
	st.global.u32 	[%rd389+4608], %r2169;
$L__BB7_306:
	bar.warp.sync 	-1;
	shl.b32 	%r2170, %r353, 3;
	add.s32 	%r2172, %r2096, %r2170;
	ld.shared.u64 	%rd30, [%r2172+26112];
	add.s32 	%r2173, %r434, 1536;
	setp.ge.s32 	%p345, %r2173, %r436;
	@%p345 bra 	$L__BB7_308;
	ld.shared.u32 	%r2174, [%r435+6144];
	add.s64 	%rd390, %rd30, %rd25;
	shl.b64 	%rd391, %rd390, 2;
	add.s64 	%rd392, %rd24, %rd391;
	st.global.u32 	[%rd392+6144], %r2174;
$L__BB7_308:
	bar.warp.sync 	-1;
	shl.b32 	%r2175, %r354, 3;
	add.s32 	%r2177, %r2096, %r2175;
	ld.shared.u64 	%rd31, [%r2177+26112];
	add.s32 	%r2178, %r434, 1920;
	setp.ge.s32 	%p346, %r2178, %r436;
	@%p346 bra 	$L__BB7_310;
	ld.shared.u32 	%r2179, [%r435+7680];
	add.s64 	%rd393, %rd31, %rd25;
	shl.b64 	%rd394, %rd393, 2;
	add.s64 	%rd395, %rd24, %rd394;
	st.global.u32 	[%rd395+7680], %r2179;
$L__BB7_310:
	bar.warp.sync 	-1;
	shl.b32 	%r2180, %r355, 3;
	add.s32 	%r2182, %r2096, %r2180;
	ld.shared.u64 	%rd32, [%r2182+26112];
	add.s32 	%r2183, %r434, 2304;
	setp.ge.s32 	%p347, %r2183, %r436;
	@%p347 bra 	$L__BB7_312;
	ld.shared.u32 	%r2184, [%r435+9216];
	add.s64 	%rd396, %rd32, %rd25;
	shl.b64 	%rd397, %rd396, 2;
	add.s64 	%rd398, %rd24, %rd397;
	st.global.u32 	[%rd398+9216], %r2184;
$L__BB7_312:
	bar.warp.sync 	-1;
	shl.b32 	%r2185, %r356, 3;
	add.s32 	%r2187, %r2096, %r2185;
	ld.shared.u64 	%rd33, [%r2187+26112];
	add.s32 	%r2188, %r434, 2688;
	setp.ge.s32 	%p348, %r2188, %r436;
	@%p348 bra 	$L__BB7_314;
	ld.shared.u32 	%r2189, [%r435+10752];
	add.s64 	%rd399, %rd33, %rd25;
	shl.b64 	%rd400, %rd399, 2;
	add.s64 	%rd401, %rd24, %rd400;
	st.global.u32 	[%rd401+10752], %r2189;
$L__BB7_314:
	bar.warp.sync 	-1;
	shl.b32 	%r2190, %r357, 3;
	add.s32 	%r2192, %r2096, %r2190;
	ld.shared.u64 	%rd34, [%r2192+26112];
	or.b32  	%r2193, %r434, 3072;
	setp.ge.s32 	%p349, %r2193, %r436;
	@%p349 bra 	$L__BB7_316;
	ld.shared.u32 	%r2194, [%r435+12288];
	add.s64 	%rd402, %rd34, %rd25;
	shl.b64 	%rd403, %rd402, 2;
	add.s64 	%rd404, %rd24, %rd403;
	st.global.u32 	[%rd404+12288], %r2194;
$L__BB7_316:
	bar.warp.sync 	-1;
	shl.b32 	%r2195, %r358, 3;
	add.s32 	%r2197, %r2096, %r2195;
	ld.shared.u64 	%rd35, [%r2197+26112];
	add.s32 	%r2198, %r434, 3456;
	setp.ge.s32 	%p350, %r2198, %r436;
	@%p350 bra 	$L__BB7_318;
	ld.shared.u32 	%r2199, [%r435+13824];
	add.s64 	%rd405, %rd35, %rd25;
	shl.b64 	%rd406, %rd405, 2;
	add.s64 	%rd407, %rd24, %rd406;
	st.global.u32 	[%rd407+13824], %r2199;
$L__BB7_318:
	bar.warp.sync 	-1;
	shl.b32 	%r2200, %r359, 3;
	add.s32 	%r2202, %r2096, %r2200;
	ld.shared.u64 	%rd36, [%r2202+26112];
	add.s32 	%r2203, %r434, 3840;
	setp.ge.s32 	%p351, %r2203, %r436;
	@%p351 bra 	$L__BB7_320;
	ld.shared.u32 	%r2204, [%r435+15360];
	add.s64 	%rd408, %rd36, %rd25;
	shl.b64 	%rd409, %rd408, 2;
	add.s64 	%rd410, %rd24, %rd409;
	st.global.u32 	[%rd410+15360], %r2204;
$L__BB7_320:
	bar.warp.sync 	-1;
	shl.b32 	%r2205, %r360, 3;
	add.s32 	%r2207, %r2096, %r2205;
	ld.shared.u64 	%rd37, [%r2207+26112];
	add.s32 	%r2208, %r434, 4224;
	setp.ge.s32 	%p352, %r2208, %r436;
	@%p352 bra 	$L__BB7_322;
	ld.shared.u32 	%r2209, [%r435+16896];
	add.s64 	%rd411, %rd37, %rd25;
	shl.b64 	%rd412, %rd411, 2;
	add.s64 	%rd413, %rd24, %rd412;
	st.global.u32 	[%rd413+16896], %r2209;
$L__BB7_322:
	bar.warp.sync 	-1;
	shl.b32 	%r2210, %r361, 3;
	add.s32 	%r2212, %r2096, %r2210;
	ld.shared.u64 	%rd38, [%r2212+26112];
	add.s32 	%r2213, %r434, 4608;
	setp.ge.s32 	%p353, %r2213, %r436;
	@%p353 bra 	$L__BB7_324;
	ld.shared.u32 	%r2214, [%r435+18432];
	add.s64 	%rd414, %rd38, %rd25;
	shl.b64 	%rd415, %rd414, 2;
	add.s64 	%rd416, %rd24, %rd415;
	st.global.u32 	[%rd416+18432], %r2214;
$L__BB7_324:
	bar.warp.sync 	-1;
	shl.b32 	%r2215, %r362, 3;
	add.s32 	%r2217, %r2096, %r2215;
	ld.shared.u64 	%rd39, [%r2217+26112];
	add.s32 	%r2218, %r434, 4992;
	setp.ge.s32 	%p354, %r2218, %r436;
	@%p354 bra 	$L__BB7_326;
	ld.shared.u32 	%r2219, [%r435+19968];
	add.s64 	%rd417, %rd39, %rd25;
	shl.b64 	%rd418, %rd417, 2;
	add.s64 	%rd419, %rd24, %rd418;
	st.global.u32 	[%rd419+19968], %r2219;
$L__BB7_326:
	bar.warp.sync 	-1;
	shl.b32 	%r2220, %r363, 3;
	add.s32 	%r2222, %r2096, %r2220;
	ld.shared.u64 	%rd40, [%r2222+26112];
	add.s32 	%r2223, %r434, 5376;
	setp.ge.s32 	%p355, %r2223, %r436;
	@%p355 bra 	$L__BB7_328;
	ld.shared.u32 	%r2224, [%r435+21504];
	add.s64 	%rd420, %rd40, %rd25;
	shl.b64 	%rd421, %rd420, 2;
	add.s64 	%rd422, %rd24, %rd421;
	st.global.u32 	[%rd422+21504], %r2224;
$L__BB7_328:
	bar.warp.sync 	-1;
	shl.b32 	%r2225, %r364, 3;
	add.s32 	%r2227, %r2096, %r2225;
	ld.shared.u64 	%rd41, [%r2227+26112];
	add.s32 	%r2228, %r434, 5760;
	setp.ge.s32 	%p356, %r2228, %r436;
	@%p356 bra 	$L__BB7_330;
	ld.shared.u32 	%r2229, [%r435+23040];
	add.s64 	%rd423, %rd41, %rd25;
	shl.b64 	%rd424, %rd423, 2;
	add.s64 	%rd425, %rd24, %rd424;
	st.global.u32 	[%rd425+23040], %r2229;
$L__BB7_330:
	bar.warp.sync 	-1;
	shl.b32 	%r2230, %r365, 3;
	add.s32 	%r2232, %r2096, %r2230;
	ld.shared.u64 	%rd426, [%r2232+26112];
	add.s64 	%rd42, %rd426, %rd25;
	or.b32  	%r2233, %r434, 6144;
	setp.ge.s32 	%p357, %r2233, %r436;
	@%p357 bra 	$L__BB7_332;
	ld.shared.u32 	%r2234, [%r435+24576];
	shl.b64 	%rd427, %rd42, 2;
	add.s64 	%rd428, %rd24, %rd427;
	st.global.u32 	[%rd428+24576], %r2234;
$L__BB7_332:
	bar.warp.sync 	-1;
$L__BB7_333:
	ret;

}
	// .globl	_ZN3cub18CUB_300001_SM_10006detail10radix_sort31DeviceRadixSortSingleTileKernelINS1_5radix10policy_hubIffyE10Policy1000ELNS0_9SortOrderE1EffyNS1_21identity_decomposer_tEEEvPKT1_PSA_PKT2_PSE_T3_iiT4_
.visible .entry _ZN3cub18CUB_300001_SM_10006detail10radix_sort31DeviceRadixSortSingleTileKernelINS1_5radix10policy_hubIffyE10Policy1000ELNS0_9SortOrderE1EffyNS1_21identity_decomposer_tEEEvPKT1_PSA_PKT2_PSE_T3_iiT4_(
	.param .u64 .ptr .align 1 _ZN3cub18CUB_300001_SM_10006detail10radix_sort31DeviceRadixSortSingleTileKernelINS1_5radix10policy_hubIffyE10Policy1000ELNS0_9SortOrderE1EffyNS1_21identity_decomposer_tEEEvPKT1_PSA_PKT2_PSE_T3_iiT4__param_0,
	.param .u64 .ptr .align 1 _ZN3cub18CUB_300001_SM_10006detail10radix_sort31DeviceRadixSortSingleTileKernelINS1_5radix10policy_hubIffyE10Policy1000ELNS0_9SortOrderE1EffyNS1_21identity_decomposer_tEEEvPKT1_PSA_PKT2_PSE_T3_iiT4__param_1,
	.param .u64 .ptr .align 1 _ZN3cub18CUB_300001_SM_10006detail10radix_sort31DeviceRadixSortSingleTileKernelINS1_5radix10policy_hubIffyE10Policy1000ELNS0_9SortOrderE1EffyNS1_21identity_decomposer_tEEEvPKT1_PSA_PKT2_PSE_T3_iiT4__param_2,
	.param .u64 .ptr .align 1 _ZN3cub18CUB_300001_SM_10006detail10radix_sort31DeviceRadixSortSingleTileKernelINS1_5radix10policy_hubIffyE10Policy1000ELNS0_9SortOrderE1EffyNS1_21identity_decomposer_tEEEvPKT1_PSA_PKT2_PSE_T3_iiT4__param_3,
	.param .u64 _ZN3cub18CUB_300001_SM_10006detail10radix_sort31DeviceRadixSortSingleTileKernelINS1_5radix10policy_hubIffyE10Policy1000ELNS0_9SortOrderE1EffyNS1_21identity_decomposer_tEEEvPKT1_PSA_PKT2_PSE_T3_iiT4__param_4,
	.param .u32 _ZN3cub18CUB_300001_SM_10006detail10radix_sort31DeviceRadixSortSingleTileKernelINS1_5radix10policy_hubIffyE10Policy1000ELNS0_9SortOrderE1EffyNS1_21identity_decomposer_tEEEvPKT1_PSA_PKT2_PSE_T3_iiT4__param_5,
	.param .u32 _ZN3cub18CUB_300001_SM_10006detail10radix_sort31DeviceRadixSortSingleTileKernelINS1_5radix10policy_hubIffyE10Policy1000ELNS0_9SortOrderE1EffyNS1_21identity_decomposer_tEEEvPKT1_PSA_PKT2_PSE_T3_iiT4__param_6,
	.param .align 1 .b8 _ZN3cub18CUB_300001_SM_10006detail10radix_sort31DeviceRadixSortSingleTileKernelINS1_5radix10policy_hubIffyE10Policy1000ELNS0_9SortOrderE1EffyNS1_21identity_decomposer_tEEEvPKT1_PSA_PKT2_PSE_T3_iiT4__param_7[1]
)
.maxntid 256
.minnctapersm 1
{
	.reg .pred 	%p<130>;
	.reg .b16 	%rs<39>;
	.reg .b32 	%r<805>;
	.reg .b32 	%f<153>;
	.reg .b64 	%rd<37>;
	// demoted variable
	.shared .align 16 .b8 _ZZN3cub18CUB_300001_SM_10006detail10radix_sort31DeviceRadixSortSingleTileKernelINS1_5radix10policy_hubIffyE10Policy1000ELNS0_9SortOrderE1EffyNS1_21identity_decomposer_tEEEvPKT1_PSA_PKT2_PSE_T3_iiT4_E12temp_storage[33856];
	ld.param.u64 	%rd10, [_ZN3cub18CUB_300001_SM_10006detail10radix_sort31DeviceRadixSortSingleTileKernelINS1_5radix10policy_hubIffyE10Policy1000ELNS0_9SortOrderE1EffyNS1_21identity_decomposer_tEEEvPKT1_PSA_PKT2_PSE_T3_iiT4__param_0];
	ld.param.u64 	%rd6, [_ZN3cub18CUB_300001_SM_10006detail10radix_sort31DeviceRadixSortSingleTileKernelINS1_5radix10policy_hubIffyE10Policy1000ELNS0_9SortOrderE1EffyNS1_21identity_decomposer_tEEEvPKT1_PSA_PKT2_PSE_T3_iiT4__param_1];
	ld.param.u64 	%rd7, [_ZN3cub18CUB_300001_SM_10006detail10radix_sort31DeviceRadixSortSingleTileKernelINS1_5radix10policy_hubIffyE10Policy1000ELNS0_9SortOrderE1EffyNS1_21identity_decomposer_tEEEvPKT1_PSA_PKT2_PSE_T3_iiT4__param_2];
	ld.param.u64 	%rd8, [_ZN3cub18CUB_300001_SM_10006detail10radix_sort31DeviceRadixSortSingleTileKernelINS1_5radix10policy_hubIffyE10Policy1000ELNS0_9SortOrderE1EffyNS1_21identity_decomposer_tEEEvPKT1_PSA_PKT2_PSE_T3_iiT4__param_3];
	ld.param.u64 	%rd9, [_ZN3cub18CUB_300001_SM_10006detail10radix_sort31DeviceRadixSortSingleTileKernelINS1_5radix10policy_hubIffyE10Policy1000ELNS0_9SortOrderE1EffyNS1_21identity_decomposer_tEEEvPKT1_PSA_PKT2_PSE_T3_iiT4__param_4];
	ld.param.u32 	%r228, [_ZN3cub18CUB_300001_SM_10006detail10radix_sort31DeviceRadixSortSingleTileKernelINS1_5radix10policy_hubIffyE10Policy1000ELNS0_9SortOrderE1EffyNS1_21identity_decomposer_tEEEvPKT1_PSA_PKT2_PSE_T3_iiT4__param_5];
	ld.param.u32 	%r229, [_ZN3cub18CUB_300001_SM_10006detail10radix_sort31DeviceRadixSortSingleTileKernelINS1_5radix10policy_hubIffyE10Policy1000ELNS0_9SortOrderE1EffyNS1_21identity_decomposer_tEEEvPKT1_PSA_PKT2_PSE_T3_iiT4__param_6];
	cvta.to.global.u64 	%rd11, %rd10;
	cvt.u32.u64 	%r1, %rd9;
	mov.u32 	%r2, %tid.x;
	mul.lo.s32 	%r3, %r2, 19;
	setp.ge.s32 	%p1, %r3, %r1;
	mul.wide.u32 	%rd12, %r3, 4;
	add.s64 	%rd1, %rd11, %rd12;
	mov.b32 	%r763, -1;
	@%p1 bra 	$L__BB8_2;
	ld.global.u32 	%r763, [%rd1];
$L__BB8_2:
	add.s32 	%r6, %r3, 1;
	setp.ge.s32 	%p2, %r6, %r1;
	mov.b32 	%r764, -1;
	@%p2 bra 	$L__BB8_4;
	ld.global.u32 	%r764, [%rd1+4];
$L__BB8_4:
	add.s32 	%r9, %r3, 2;
	setp.ge.s32 	%p3, %r9, %r1;
	mov.b32 	%r765, -1;
	@%p3 bra 	$L__BB8_6;
	ld.global.u32 	%r765, [%rd1+8];
$L__BB8_6:
	add.s32 	%r12, %r3, 3;
	setp.ge.s32 	%p4, %r12, %r1;
	mov.b32 	%r766, -1;
	@%p4 bra 	$L__BB8_8;
	ld.global.u32 	%r766, [%rd1+12];
$L__BB8_8:
	add.s32 	%r15, %r3, 4;
	setp.ge.s32 	%p5, %r15, %r1;
	mov.b32 	%r767, -1;
	@%p5 bra 	$L__BB8_10;
	ld.global.u32 	%r767, [%rd1+16];
$L__BB8_10:
	add.s32 	%r18, %r3, 5;
	setp.ge.s32 	%p6, %r18, %r1;
	mov.b32 	%r768, -1;
	@%p6 bra 	$L__BB8_12;
	ld.global.u32 	%r768, [%rd1+20];
$L__BB8_12:
	add.s32 	%r21, %r3, 6;
	setp.ge.s32 	%p7, %r21, %r1;
	mov.b32 	%r769, -1;
	@%p7 bra 	$L__BB8_14;
	ld.global.u32 	%r769, [%rd1+24];
$L__BB8_14:
	add.s32 	%r24, %r3, 7;
	setp.ge.s32 	%p8, %r24, %r1;
	mov.b32 	%r770, -1;
	@%p8 bra 	$L__BB8_16;
	ld.global.u32 	%r770, [%rd1+28];
$L__BB8_16:
	add.s32 	%r27, %r3, 8;
	setp.ge.s32 	%p9, %r27, %r1;
	mov.b32 	%r771, -1;
	@%p9 bra 	$L__BB8_18;
	ld.global.u32 	%r771, [%rd1+32];
$L__BB8_18:
	add.s32 	%r30, %r3, 9;
	setp.ge.s32 	%p10, %r30, %r1;
	mov.b32 	%r772, -1;
	@%p10 bra 	$L__BB8_20;
	ld.global.u32 	%r772, [%rd1+36];
$L__BB8_20:
	add.s32 	%r33, %r3, 10;
	setp.ge.s32 	%p11, %r33, %r1;
	mov.b32 	%r773, -1;
	@%p11 bra 	$L__BB8_22;
	ld.global.u32 	%r773, [%rd1+40];
$L__BB8_22:
	add.s32 	%r36, %r3, 11;
	setp.ge.s32 	%p12, %r36, %r1;
	mov.b32 	%r774, -1;
	@%p12 bra 	$L__BB8_24;
	ld.global.u32 	%r774, [%rd1+44];
$L__BB8_24:
	add.s32 	%r39, %r3, 12;
	setp.ge.s32 	%p13, %r39, %r1;
	mov.b32 	%r775, -1;
	@%p13 bra 	$L__BB8_26;
	ld.global.u32 	%r775, [%rd1+48];
$L__BB8_26:
	add.s32 	%r42, %r3, 13;
	setp.ge.s32 	%p14, %r42, %r1;
	mov.b32 	%r776, -1;
	@%p14 bra 	$L__BB8_28;
	ld.global.u32 	%r776, [%rd1+52];
$L__BB8_28:
	add.s32 	%r45, %r3, 14;
	setp.ge.s32 	%p15, %r45, %r1;
	mov.b32 	%r777, -1;
	@%p15 bra 	$L__BB8_30;
	ld.global.u32 	%r777, [%rd1+56];
$L__BB8_30:
	add.s32 	%r48, %r3, 15;
	setp.ge.s32 	%p16, %r48, %r1;
	mov.b32 	%r778, -1;
	@%p16 bra 	$L__BB8_32;
	ld.global.u32 	%r778, [%rd1+60];
$L__BB8_32:
	add.s32 	%r51, %r3, 16;
	setp.ge.s32 	%p17, %r51, %r1;
	mov.b32 	%r779, -1;
	@%p17 bra 	$L__BB8_34;
	ld.global.u32 	%r779, [%rd1+64];
$L__BB8_34:
	add.s32 	%r54, %r3, 17;
	setp.ge.s32 	%p18, %r54, %r1;
	mov.b32 	%r780, -1;
	@%p18 bra 	$L__BB8_36;
	ld.global.u32 	%r780, [%rd1+68];
$L__BB8_36:
	add.s32 	%r57, %r3, 18;
	setp.ge.s32 	%p19, %r57, %r1;
	mov.b32 	%r781, -1;
	@%p19 bra 	$L__BB8_38;
	ld.global.u32 	%r781, [%rd1+72];
$L__BB8_38:
	bar.sync 	0;
	mov.b64 	{%r249, %r250}, %rd9;
	shfl.sync.idx.b32	%r60|%p20, %r249, 0, 31, -1;
	shfl.sync.idx.b32	%r251|%p21, %r250, 0, 31, -1;
	mov.b64 	%rd2, {%r60, %r251};
	setp.ge.s32 	%p22, %r3, %r60;
	cvta.to.global.u64 	%rd13, %rd7;
	add.s64 	%rd3, %rd13, %rd12;
	@%p22 bra 	$L__BB8_40;
	ld.global.f32 	%f152, [%rd3];
$L__BB8_40:
	setp.ge.s32 	%p23, %r6, %r60;
	@%p23 bra 	$L__BB8_42;
	ld.global.f32 	%f151, [%rd3+4];
$L__BB8_42:
	setp.ge.s32 	%p24, %r9, %r60;
	@%p24 bra 	$L__BB8_44;
	ld.global.f32 	%f150, [%rd3+8];
$L__BB8_44:
	setp.ge.s32 	%p25, %r12, %r60;
	@%p25 bra 	$L__BB8_46;
	ld.global.f32 	%f149, [%rd3+12];
$L__BB8_46:
	setp.ge.s32 	%p26, %r15, %r60;
	@%p26 bra 	$L__BB8_48;
	ld.global.f32 	%f148, [%rd3+16];
$L__BB8_48:
	setp.ge.s32 	%p27, %r18, %r60;
	@%p27 bra 	$L__BB8_50;
	ld.global.f32 	%f147, [%rd3+20];
$L__BB8_50:
	setp.ge.s32 	%p28, %r21, %r60;
	@%p28 bra 	$L__BB8_52;
	ld.global.f32 	%f146, [%rd3+24];
$L__BB8_52:
	setp.ge.s32 	%p29, %r24, %r60;
	@%p29 bra 	$L__BB8_54;
	ld.global.f32 	%f145, [%rd3+28];
$L__BB8_54:
	setp.ge.s32 	%p30, %r27, %r60;
	@%p30 bra 	$L__BB8_56;
	ld.global.f32 	%f144, [%rd3+32];
$L__BB8_56:
	setp.ge.s32 	%p31, %r30, %r60;
	@%p31 bra 	$L__BB8_58;
	ld.global.f32 	%f143, [%rd3+36];
$L__BB8_58:
	setp.ge.s32 	%p32, %r33, %r60;
	@%p32 bra 	$L__BB8_60;
	ld.global.f32 	%f142, [%rd3+40];
$L__BB8_60:
	setp.ge.s32 	%p33, %r36, %r60;
	@%p33 bra 	$L__BB8_62;
	ld.global.f32 	%f141, [%rd3+44];
$L__BB8_62:
	setp.ge.s32 	%p34, %r39, %r60;
	@%p34 bra 	$L__BB8_64;
	ld.global.f32 	%f140, [%rd3+48];
$L__BB8_64:
	setp.ge.s32 	%p35, %r42, %r60;
	@%p35 bra 	$L__BB8_66;
	ld.global.f32 	%f139, [%rd3+52];
$L__BB8_66:
	setp.ge.s32 	%p36, %r45, %r60;
	@%p36 bra 	$L__BB8_68;
	ld.global.f32 	%f138, [%rd3+56];
$L__BB8_68:
	setp.ge.s32 	%p37, %r48, %r60;
	@%p37 bra 	$L__BB8_70;
	ld.global.f32 	%f137, [%rd3+60];
$L__BB8_70:
	setp.ge.s32 	%p38, %r51, %r60;
	@%p38 bra 	$L__BB8_72;
	ld.global.f32 	%f136, [%rd3+64];
$L__BB8_72:
	setp.ge.s32 	%p39, %r54, %r60;
	@%p39 bra 	$L__BB8_74;
	ld.global.f32 	%f135, [%rd3+68];
$L__BB8_74:
	setp.ge.s32 	%p40, %r57, %r60;
	@%p40 bra 	$L__BB8_76;
	ld.global.f32 	%f134, [%rd3+72];
$L__BB8_76:
	bar.sync 	0;
	setp.gt.s32 	%p41, %r763, -1;
	selp.b32 	%r253, -2147483648, -1, %p41;
	xor.b32  	%r802, %r253, %r763;
	setp.gt.s32 	%p42, %r764, -1;
	selp.b32 	%r254, -2147483648, -1, %p42;
	xor.b32  	%r801, %r254, %r764;
	setp.gt.s32 	%p43, %r765, -1;
	selp.b32 	%r255, -2147483648, -1, %p43;
	xor.b32  	%r800, %r255, %r765;
	setp.gt.s32 	%p44, %r766, -1;
	selp.b32 	%r256, -2147483648, -1, %p44;
	xor.b32  	%r799, %r256, %r766;
	setp.gt.s32 	%p45, %r767, -1;
	selp.b32 	%r257, -2147483648, -1, %p45;
	xor.b32  	%r798, %r257, %r767;
	setp.gt.s32 	%p46, %r768, -1;
	selp.b32 	%r258, -2147483648, -1, %p46;
	xor.b32  	%r797, %r258, %r768;
	setp.gt.s32 	%p47, %r769, -1;
	selp.b32 	%r259, -2147483648, -1, %p47;
	xor.b32  	%r796, %r259, %r769;
	setp.gt.s32 	%p48, %r770, -1;
	selp.b32 	%r260, -2147483648, -1, %p48;
	xor.b32  	%r795, %r260, %r770;
	setp.gt.s32 	%p49, %r771, -1;
	selp.b32 	%r261, -2147483648, -1, %p49;
	xor.b32  	%r794, %r261, %r771;
	setp.gt.s32 	%p50, %r772, -1;
	selp.b32 	%r262, -2147483648, -1, %p50;
	xor.b32  	%r793, %r262, %r772;
	setp.gt.s32 	%p51, %r773, -1;
	selp.b32 	%r263, -2147483648, -1, %p51;
	xor.b32  	%r792, %r263, %r773;
	setp.gt.s32 	%p52, %r774, -1;
	selp.b32 	%r264, -2147483648, -1, %p52;
	xor.b32  	%r791, %r264, %r774;
	setp.gt.s32 	%p53, %r775, -1;
	selp.b32 	%r265, -2147483648, -1, %p53;
	xor.b32  	%r790, %r265, %r775;
	setp.gt.s32 	%p54, %r776, -1;
	selp.b32 	%r266, -2147483648, -1, %p54;
	xor.b32  	%r789, %r266, %r776;
	setp.gt.s32 	%p55, %r777, -1;
	selp.b32 	%r267, -2147483648, -1, %p55;
	xor.b32  	%r788, %r267, %r777;
	setp.gt.s32 	%p56, %r778, -1;
	selp.b32 	%r268, -2147483648, -1, %p56;
	xor.b32  	%r787, %r268, %r778;
	setp.gt.s32 	%p57, %r779, -1;
	selp.b32 	%r269, -2147483648, -1, %p57;
	xor.b32  	%r786, %r269, %r779;
	setp.gt.s32 	%p58, %r780, -1;
	selp.b32 	%r270, -2147483648, -1, %p58;
	xor.b32  	%r785, %r270, %r780;
	setp.gt.s32 	%p59, %r781, -1;
	selp.b32 	%r271, -2147483648, -1, %p59;
	xor.b32  	%r784, %r271, %r781;
	shr.u32 	%r80, %r2, 5;
	shl.b32 	%r272, %r2, 2;
	mov.u32 	%r273, _ZZN3cub18CUB_300001_SM_10006detail10radix_sort31DeviceRadixSortSingleTileKernelINS1_5radix10policy_hubIffyE10Policy1000ELNS0_9SortOrderE1EffyNS1_21identity_decomposer_tEEEvPKT1_PSA_PKT2_PSE_T3_iiT4_E12temp_storage;
	add.s32 	%r81, %r273, %r272;
	shl.b32 	%r274, %r2, 7;
	add.s32 	%r82, %r81, %r274;
	shl.b32 	%r275, %r80, 2;
	add.s32 	%r276, %r273, %r275;
	add.s32 	%r83, %r276, 33792;
	mad.lo.s32 	%r84, %r2, -56, %r82;
	add.s32 	%r783, %r228, 6;
	sub.s32 	%r782, %r229, %r228;
$L__BB8_77:
	add.s32 	%r336, %r783, -6;
	min.s32 	%r279, %r782, 6;
	mov.b32 	%r365, 0;
	st.shared.u32 	[%r81], %r365;
	st.shared.u32 	[%r81+1024], %r365;
	st.shared.u32 	[%r81+2048], %r365;
	st.shared.u32 	[%r81+3072], %r365;
	st.shared.u32 	[%r81+4096], %r365;
	st.shared.u32 	[%r81+5120], %r365;
	st.shared.u32 	[%r81+6144], %r365;
	st.shared.u32 	[%r81+7168], %r365;
	st.shared.u32 	[%r81+8192], %r365;
	st.shared.u32 	[%r81+9216], %r365;
	st.shared.u32 	[%r81+10240], %r365;
	st.shared.u32 	[%r81+11264], %r365;
	st.shared.u32 	[%r81+12288], %r365;
	st.shared.u32 	[%r81+13312], %r365;
	st.shared.u32 	[%r81+14336], %r365;
	st.shared.u32 	[%r81+15360], %r365;
	st.shared.u32 	[%r81+16384], %r365;
	st.shared.u32 	[%r81+17408], %r365;
	st.shared.u32 	[%r81+18432], %r365;
	st.shared.u32 	[%r81+19456], %r365;
	st.shared.u32 	[%r81+20480], %r365;
	st.shared.u32 	[%r81+21504], %r365;
	st.shared.u32 	[%r81+22528], %r365;
	st.shared.u32 	[%r81+23552], %r365;
	st.shared.u32 	[%r81+24576], %r365;
	st.shared.u32 	[%r81+25600], %r365;
	st.shared.u32 	[%r81+26624], %r365;
	st.shared.u32 	[%r81+27648], %r365;
	st.shared.u32 	[%r81+28672], %r365;
	st.shared.u32 	[%r81+29696], %r365;
	st.shared.u32 	[%r81+30720], %r365;
	st.shared.u32 	[%r81+31744], %r365;
	st.shared.u32 	[%r81+32768], %r365;
	// begin inline asm
	bmsk.clamp.b32 %r277, %r365, %r279;
	// end inline asm
	setp.eq.s32 	%p60, %r802, 2147483647;
	selp.b32 	%r281, -2147483648, %r802, %p60;
	// begin inline asm
	shr.b32 %r280, %r281, %r336;
	// end inline asm
	and.b32  	%r368, %r277, %r280;
	shl.b32 	%r369, %r368, 10;
	not.b32 	%r370, %r369;
	and.b32  	%r371, %r370, 31744;
	add.s32 	%r372, %r81, %r371;
	shr.u32 	%r373, %r368, 4;
	and.b32  	%r374, %r373, 268435454;
	sub.s32 	%r109, %r372, %r374;
	ld.shared.u16 	%rs1, [%r109+2];
	add.s16 	%rs20, %rs1, 1;
	st.shared.u16 	[%r109+2], %rs20;
	setp.eq.s32 	%p61, %r801, 2147483647;
	selp.b32 	%r284, -2147483648, %r801, %p61;
	// begin inline asm
	shr.b32 %r283, %r284, %r336;
	// end inline asm
	and.b32  	%r375, %r277, %r283;
	shl.b32 	%r376, %r375, 10;
	not.b32 	%r377, %r376;
	and.b32  	%r378, %r377, 31744;
	add.s32 	%r379, %r81, %r378;
	shr.u32 	%r380, %r375, 4;
	and.b32  	%r381, %r380, 268435454;
	sub.s32 	%r110, %r379, %r381;
	ld.shared.u16 	%rs2, [%r110+2];
	add.s16 	%rs21, %rs2, 1;
	st.shared.u16 	[%r110+2], %rs21;
	setp.eq.s32 	%p62, %r800, 2147483647;
	selp.b32 	%r287, -2147483648, %r800, %p62;
	// begin inline asm
	shr.b32 %r286, %r287, %r336;
	// end inline asm
	and.b32  	%r382, %r277, %r286;
	shl.b32 	%r383, %r382, 10;
	not.b32 	%r384, %r383;
	and.b32  	%r385, %r384, 31744;
	add.s32 	%r386, %r81, %r385;
	shr.u32 	%r387, %r382, 4;
	and.b32  	%r388, %r387, 268435454;
	sub.s32 	%r111, %r386, %r388;
	ld.shared.u16 	%rs3, [%r111+2];
	add.s16 	%rs22, %rs3, 1;
	st.shared.u16 	[%r111+2], %rs22;
	setp.eq.s32 	%p63, %r799, 2147483647;
	selp.b32 	%r290, -2147483648, %r799, %p63;
	// begin inline asm
	shr.b32 %r289, %r290, %r336;
	// end inline asm
	and.b32  	%r389, %r277, %r289;
	shl.b32 	%r390, %r389, 10;
	not.b32 	%r391, %r390;
	and.b32  	%r392, %r391, 31744;
	add.s32 	%r393, %r81, %r392;
	shr.u32 	%r394, %r389, 4;
	and.b32  	%r395, %r394, 268435454;
	sub.s32 	%r112, %r393, %r395;
	ld.shared.u16 	%rs4, [%r112+2];
	add.s16 	%rs23, %rs4, 1;
	st.shared.u16 	[%r112+2], %rs23;
	setp.eq.s32 	%p64, %r798, 2147483647;
	selp.b32 	%r293, -2147483648, %r798, %p64;
	// begin inline asm
	shr.b32 %r292, %r293, %r336;
	// end inline asm
	and.b32  	%r396, %r277, %r292;
	shl.b32 	%r397, %r396, 10;
	not.b32 	%r398, %r397;
	and.b32  	%r399, %r398, 31744;
	add.s32 	%r400, %r81, %r399;
	shr.u32 	%r401, %r396, 4;
	and.b32  	%r402, %r401, 268435454;
	sub.s32 	%r113, %r400, %r402;
	ld.shared.u16 	%rs5, [%r113+2];
	add.s16 	%rs24, %rs5, 1;
	st.shared.u16 	[%r113+2], %rs24;
	setp.eq.s32 	%p65, %r797, 2147483647;
	selp.b32 	%r296, -2147483648, %r797, %p65;
	// begin inline asm
	shr.b32 %r295, %r296, %r336;
	// end inline asm
	and.b32  	%r403, %r277, %r295;
	shl.b32 	%r404, %r403, 10;
	not.b32 	%r405, %r404;
	and.b32  	%r406, %r405, 31744;
	add.s32 	%r407, %r81, %r406;
	shr.u32 	%r408, %r403, 4;
	and.b32  	%r409, %r408, 268435454;
	sub.s32 	%r114, %r407, %r409;
	ld.shared.u16 	%rs6, [%r114+2];
	add.s16 	%rs25, %rs6, 1;
	st.shared.u16 	[%r114+2], %rs25;
	setp.eq.s32 	%p66, %r796, 2147483647;
	selp.b32 	%r299, -2147483648, %r796, %p66;
	// begin inline asm
	shr.b32 %r298, %r299, %r336;
	// end inline asm
	and.b32  	%r410, %r277, %r298;
	shl.b32 	%r411, %r410, 10;
	not.b32 	%r412, %r411;
	and.b32  	%r413, %r412, 31744;
	add.s32 	%r414, %r81, %r413;
	shr.u32 	%r415, %r410, 4;
	and.b32  	%r416, %r415, 268435454;
	sub.s32 	%r115, %r414, %r416;
	ld.shared.u16 	%rs7, [%r115+2];
	add.s16 	%rs26, %rs7, 1;
	st.shared.u16 	[%r115+2], %rs26;
	setp.eq.s32 	%p67, %r795, 2147483647;
	selp.b32 	%r302, -2147483648, %r795, %p67;
	// begin inline asm
	shr.b32 %r301, %r302, %r336;
	// end inline asm
	and.b32  	%r417, %r277, %r301;
	shl.b32 	%r418, %r417, 10;
	not.b32 	%r419, %r418;
	and.b32  	%r420, %r419, 31744;
	add.s32 	%r421, %r81, %r420;
	shr.u32 	%r422, %r417, 4;
	and.b32  	%r423, %r422, 268435454;
	sub.s32 	%r116, %r421, %r423;
	ld.shared.u16 	%rs8, [%r116+2];
	add.s16 	%rs27, %rs8, 1;
	st.shared.u16 	[%r116+2], %rs27;
	setp.eq.s32 	%p68, %r794, 2147483647;
	selp.b32 	%r305, -2147483648, %r794, %p68;
	// begin inline asm
	shr.b32 %r304, %r305, %r336;
	// end inline asm
	and.b32  	%r424, %r277, %r304;
	shl.b32 	%r425, %r424, 10;
	not.b32 	%r426, %r425;
	and.b32  	%r427, %r426, 31744;
	add.s32 	%r428, %r81, %r427;
	shr.u32 	%r429, %r424, 4;
	and.b32  	%r430, %r429, 268435454;
	sub.s32 	%r117, %r428, %r430;
	ld.shared.u16 	%rs9, [%r117+2];
	add.s16 	%rs28, %rs9, 1;
	st.shared.u16 	[%r117+2], %rs28;
	setp.eq.s32 	%p69, %r793, 2147483647;
	selp.b32 	%r308, -2147483648, %r793, %p69;
	// begin inline asm
	shr.b32 %r307, %r308, %r336;
	// end inline asm
	and.b32  	%r431, %r277, %r307;
	shl.b32 	%r432, %r431, 10;
	not.b32 	%r433, %r432;
	and.b32  	%r434, %r433, 31744;
	add.s32 	%r435, %r81, %r434;
	shr.u32 	%r436, %r431, 4;
	and.b32  	%r437, %r436, 268435454;
	sub.s32 	%r118, %r435, %r437;
	ld.shared.u16 	%rs10, [%r118+2];
	add.s16 	%rs29, %rs10, 1;
	st.shared.u16 	[%r118+2], %rs29;
	setp.eq.s32 	%p70, %r792, 2147483647;
	selp.b32 	%r311, -2147483648, %r792, %p70;
	// begin inline asm
	shr.b32 %r310, %r311, %r336;
	// end inline asm
	and.b32  	%r438, %r277, %r310;
	shl.b32 	%r439, %r438, 10;
	not.b32 	%r440, %r439;
	and.b32  	%r441, %r440, 31744;
	add.s32 	%r442, %r81, %r441;
	shr.u32 	%r443, %r438, 4;
	and.b32  	%r444, %r443, 268435454;
	sub.s32 	%r119, %r442, %r444;
	ld.shared.u16 	%rs11, [%r119+2];
	add.s16 	%rs30, %rs11, 1;
	st.shared.u16 	[%r119+2], %rs30;
	setp.eq.s32 	%p71, %r791, 2147483647;
	selp.b32 	%r314, -2147483648, %r791, %p71;
	// begin inline asm
	shr.b32 %r313, %r314, %r336;
	// end inline asm
	and.b32  	%r445, %r277, %r313;
	shl.b32 	%r446, %r445, 10;
	not.b32 	%r447, %r446;
	and.b32  	%r448, %r447, 31744;
	add.s32 	%r449, %r81, %r448;
	shr.u32 	%r450, %r445, 4;
	and.b32  	%r451, %r450, 268435454;
	sub.s32 	%r120, %r449, %r451;
	ld.shared.u16 	%rs12, [%r120+2];
	add.s16 	%rs31, %rs12, 1;
	st.shared.u16 	[%r120+2], %rs31;
	setp.eq.s32 	%p72, %r790, 2147483647;
	selp.b32 	%r317, -2147483648, %r790, %p72;
	// begin inline asm
	shr.b32 %r316, %r317, %r336;
	// end inline asm
	and.b32  	%r452, %r277, %r316;
	shl.b32 	%r453, %r452, 10;
	not.b32 	%r454, %r453;
	and.b32  	%r455, %r454, 31744;
	add.s32 	%r456, %r81, %r455;
	shr.u32 	%r457, %r452, 4;
	and.b32  	%r458, %r457, 268435454;
	sub.s32 	%r121, %r456, %r458;
	ld.shared.u16 	%rs13, [%r121+2];
	add.s16 	%rs32, %rs13, 1;
	st.shared.u16 	[%r121+2], %rs32;
	setp.eq.s32 	%p73, %r789, 2147483647;
	selp.b32 	%r320, -2147483648, %r789, %p73;
	// begin inline asm
	shr.b32 %r319, %r320, %r336;
	// end inline asm
	and.b32  	%r459, %r277, %r319;
	shl.b32 	%r460, %r459, 10;
	not.b32 	%r461, %r460;
	and.b32  	%r462, %r461, 31744;
	add.s32 	%r463, %r81, %r462;
	shr.u32 	%r464, %r459, 4;
	and.b32  	%r465, %r464, 268435454;
	sub.s32 	%r122, %r463, %r465;
	ld.shared.u16 	%rs14, [%r122+2];
	add.s16 	%rs33, %rs14, 1;
	st.shared.u16 	[%r122+2], %rs33;
	setp.eq.s32 	%p74, %r788, 2147483647;
	selp.b32 	%r323, -2147483648, %r788, %p74;
	// begin inline asm
	shr.b32 %r322, %r323, %r336;
	// end inline asm
	and.b32  	%r466, %r277, %r322;
	shl.b32 	%r467, %r466, 10;
	not.b32 	%r468, %r467;
	and.b32  	%r469, %r468, 31744;
	add.s32 	%r470, %r81, %r469;
	shr.u32 	%r471, %r466, 4;
	and.b32  	%r472, %r471, 268435454;
	sub.s32 	%r123, %r470, %r472;
	ld.shared.u16 	%rs15, [%r123+2];
	add.s16 	%rs34, %rs15, 1;
	st.shared.u16 	[%r123+2], %rs34;
	setp.eq.s32 	%p75, %r787, 2147483647;
	selp.b32 	%r326, -2147483648, %r787, %p75;
	// begin inline asm
	shr.b32 %r325, %r326, %r336;
	// end inline asm
	and.b32  	%r473, %r277, %r325;
	shl.b32 	%r474, %r473, 10;
	not.b32 	%r475, %r474;
	and.b32  	%r476, %r475, 31744;
	add.s32 	%r477, %r81, %r476;
	shr.u32 	%r478, %r473, 4;
	and.b32  	%r479, %r478, 268435454;
	sub.s32 	%r124, %r477, %r479;
	ld.shared.u16 	%rs16, [%r124+2];
	add.s16 	%rs35, %rs16, 1;
	st.shared.u16 	[%r124+2], %rs35;
	setp.eq.s32 	%p76, %r786, 2147483647;
	selp.b32 	%r329, -2147483648, %r786, %p76;
	// begin inline asm
	shr.b32 %r328, %r329, %r336;
	// end inline asm
	and.b32  	%r480, %r277, %r328;
	shl.b32 	%r481, %r480, 10;
	not.b32 	%r482, %r481;
	and.b32  	%r483, %r482, 31744;
	add.s32 	%r484, %r81, %r483;
	shr.u32 	%r485, %r480, 4;
	and.b32  	%r486, %r485, 268435454;
	sub.s32 	%r125, %r484, %r486;
	ld.shared.u16 	%rs17, [%r125+2];
	add.s16 	%rs36, %rs17, 1;
	st.shared.u16 	[%r125+2], %rs36;
	setp.eq.s32 	%p77, %r785, 2147483647;
	selp.b32 	%r332, -2147483648, %r785, %p77;
	// begin inline asm
	shr.b32 %r331, %r332, %r336;
	// end inline asm
	and.b32  	%r487, %r277, %r331;
	shl.b32 	%r488, %r487, 10;
	not.b32 	%r489, %r488;
	and.b32  	%r490, %r489, 31744;
	add.s32 	%r491, %r81, %r490;
	shr.u32 	%r492, %r487, 4;
	and.b32  	%r493, %r492, 268435454;
	sub.s32 	%r126, %r491, %r493;
	ld.shared.u16 	%rs18, [%r126+2];
	add.s16 	%rs37, %rs18, 1;
	st.shared.u16 	[%r126+2], %rs37;
	setp.eq.s32 	%p78, %r784, 2147483647;
	selp.b32 	%r335, -2147483648, %r784, %p78;
	// begin inline asm
	shr.b32 %r334, %r335, %r336;
	// end inline asm
	and.b32  	%r494, %r277, %r334;
	shl.b32 	%r495, %r494, 10;
	not.b32 	%r496, %r495;
	and.b32  	%r497, %r496, 31744;
	add.s32 	%r498, %r81, %r497;
	shr.u32 	%r499, %r494, 4;
	and.b32  	%r500, %r499, 268435454;
	sub.s32 	%r127, %r498, %r500;
	ld.shared.u16 	%rs19, [%r127+2];
	add.s16 	%rs38, %rs19, 1;
	st.shared.u16 	[%r127+2], %rs38;
	bar.sync 	0;
	ld.shared.u32 	%r128, [%r82];
	ld.shared.u32 	%r501, [%r82+4];
	ld.shared.u32 	%r502, [%r82+8];
	ld.shared.u32 	%r503, [%r82+12];
	ld.shared.u32 	%r504, [%r82+16];
	ld.shared.u32 	%r505, [%r82+20];
	ld.shared.u32 	%r506, [%r82+24];
	ld.shared.u32 	%r507, [%r82+28];
	ld.shared.u32 	%r508, [%r82+32];
	ld.shared.u32 	%r509, [%r82+36];
	ld.shared.u32 	%r510, [%r82+40];
	ld.shared.u32 	%r511, [%r82+44];
	ld.shared.u32 	%r512, [%r82+48];
	ld.shared.u32 	%r513, [%r82+52];
	ld.shared.u32 	%r514, [%r82+56];
	ld.shared.u32 	%r515, [%r82+60];
	ld.shared.u32 	%r516, [%r82+64];
	ld.shared.u32 	%r517, [%r82+68];
	ld.shared.u32 	%r518, [%r82+72];
	ld.shared.u32 	%r519, [%r82+76];
	ld.shared.u32 	%r520, [%r82+80];
	ld.shared.u32 	%r521, [%r82+84];
	ld.shared.u32 	%r522, [%r82+88];
	ld.shared.u32 	%r523, [%r82+92];
	ld.shared.u32 	%r524, [%r82+96];
	ld.shared.u32 	%r525, [%r82+100];
	ld.shared.u32 	%r526, [%r82+104];
	ld.shared.u32 	%r527, [%r82+108];
	ld.shared.u32 	%r528, [%r82+112];
	ld.shared.u32 	%r529, [%r82+116];
	ld.shared.u32 	%r530, [%r82+120];
	ld.shared.u32 	%r531, [%r82+124];
	ld.shared.u32 	%r532, [%r82+128];
	add.s32 	%r129, %r501, %r128;
	add.s32 	%r130, %r502, %r129;
	add.s32 	%r131, %r503, %r130;
	add.s32 	%r132, %r504, %r131;
	add.s32 	%r133, %r505, %r132;
	add.s32 	%r134, %r506, %r133;
	add.s32 	%r135, %r507, %r134;
	add.s32 	%r136, %r508, %r135;
	add.s32 	%r137, %r509, %r136;
	add.s32 	%r138, %r510, %r137;
	add.s32 	%r139, %r511, %r138;
	add.s32 	%r140, %r512, %r139;
	add.s32 	%r141, %r513, %r140;
	add.s32 	%r142, %r514, %r141;
	add.s32 	%r143, %r515, %r142;
	add.s32 	%r144, %r516, %r143;
	add.s32 	%r145, %r517, %r144;
	add.s32 	%r146, %r518, %r145;
	add.s32 	%r147, %r519, %r146;
	add.s32 	%r148, %r520, %r147;
	add.s32 	%r149, %r521, %r148;
	add.s32 	%r150, %r522, %r149;
	add.s32 	%r151, %r523, %r150;
	add.s32 	%r152, %r524, %r151;
	add.s32 	%r153, %r525, %r152;
	add.s32 	%r154, %r526, %r153;
	add.s32 	%r155, %r527, %r154;
	add.s32 	%r156, %r528, %r155;
	add.s32 	%r157, %r529, %r156;
	add.s32 	%r158, %r530, %r157;
	add.s32 	%r159, %r531, %r158;
	add.s32 	%r342, %r532, %r159;
	// begin inline asm
	mov.u32 %r337, %laneid;
	// end inline asm
	mov.b32 	%r340, 1;
	mov.b32 	%r367, -1;
	// begin inline asm
	{  .reg .u32 r0;  .reg .pred p;  shfl.sync.up.b32 r0|p, %r342, %r340, %r365, %r367;  @p add.u32 r0, r0, %r342;  mov.u32 %r338, r0;}
	// end inline asm
	mov.b32 	%r346, 2;
	// begin inline asm
	{  .reg .u32 r0;  .reg .pred p;  shfl.sync.up.b32 r0|p, %r338, %r346, %r365, %r367;  @p add.u32 r0, r0, %r338;  mov.u32 %r344, r0;}
	// end inline asm
	mov.b32 	%r352, 4;
	// begin inline asm
	{  .reg .u32 r0;  .reg .pred p;  shfl.sync.up.b32 r0|p, %r344, %r352, %r365, %r367;  @p add.u32 r0, r0, %r344;  mov.u32 %r350, r0;}
	// end inline asm
	mov.b32 	%r358, 8;
	// begin inline asm
	{  .reg .u32 r0;  .reg .pred p;  shfl.sync.up.b32 r0|p, %r350, %r358, %r365, %r367;  @p add.u32 r0, r0, %r350;  mov.u32 %r356, r0;}
	// end inline asm
	mov.b32 	%r364, 16;
	// begin inline asm
	{  .reg .u32 r0;  .reg .pred p;  shfl.sync.up.b32 r0|p, %r356, %r364, %r365, %r367;  @p add.u32 r0, r0, %r356;  mov.u32 %r362, r0;}
	// end inline asm
	setp.ne.s32 	%p79, %r337, 31;
	@%p79 bra 	$L__BB8_79;
	st.shared.u32 	[%r83], %r362;
$L__BB8_79:
	sub.s32 	%r533, %r362, %r342;
	setp.gt.u32 	%p80, %r2, 31;
	setp.eq.s32 	%p81, %r80, 7;
	setp.eq.s32 	%p82, %r80, 6;
	setp.eq.s32 	%p83, %r80, 5;
	setp.eq.s32 	%p84, %r80, 4;
	setp.eq.s32 	%p85, %r80, 3;
	setp.eq.s32 	%p86, %r80, 2;
	setp.eq.s32 	%p87, %r80, 1;
	bar.sync 	0;
	ld.shared.v4.u32 	{%r534, %r535, %r536, %r537}, [_ZZN3cub18CUB_300001_SM_10006detail10radix_sort31DeviceRadixSortSingleTileKernelINS1_5radix10policy_hubIffyE10Policy1000ELNS0_9SortOrderE1EffyNS1_21identity_decomposer_tEEEvPKT1_PSA_PKT2_PSE_T3_iiT4_E12temp_storage+33792];
	selp.b32 	%r538, %r534, %r803, %p87;
	add.s32 	%r539, %r535, %r534;
	selp.b32 	%r540, %r539, %r538, %p86;
	add.s32 	%r541, %r539, %r536;
	selp.b32 	%r542, %r541, %r540, %p85;
	add.s32 	%r543, %r541, %r537;
	selp.b32 	%r544, %r543, %r542, %p84;
	ld.shared.v4.u32 	{%r545, %r546, %r547, %r548}, [_ZZN3cub18CUB_300001_SM_10006detail10radix_sort31DeviceRadixSortSingleTileKernelINS1_5radix10policy_hubIffyE10Policy1000ELNS0_9SortOrderE1EffyNS1_21identity_decomposer_tEEEvPKT1_PSA_PKT2_PSE_T3_iiT4_E12temp_storage+33808];
	add.s32 	%r549, %r543, %r545;
	selp.b32 	%r550, %r549, %r544, %p83;
	add.s32 	%r551, %r549, %r546;
	selp.b32 	%r552, %r551, %r550, %p82;
	add.s32 	%r553, %r551, %r547;
	selp.b32 	%r803, %r553, %r552, %p81;
	add.s32 	%r164, %r553, %r548;
	setp.ne.s32 	%p88, %r337, 0;
	selp.b32 	%r554, %r533, 0, %p88;
	add.s32 	%r555, %r803, %r554;
	or.pred  	%p89, %p80, %p88;
	selp.b32 	%r804, %r555, %r533, %p80;
	@%p89 bra 	$L__BB8_81;
	shl.b32 	%r804, %r164, 16;
	st.shared.u32 	[_ZZN3cub18CUB_300001_SM_10006detail10radix_sort31DeviceRadixSortSingleTileKernelINS1_5radix10policy_hubIffyE10Policy1000ELNS0_9SortOrderE1EffyNS1_21identity_decomposer_tEEEvPKT1_PSA_PKT2_PSE_T3_iiT4_E12temp_storage+33832], %r804;
$L__BB8_81:
	setp.eq.s32 	%p90, %r2, 0;
	bar.sync 	0;
	ld.shared.u32 	%r556, [_ZZN3cub18CUB_300001_SM_10006detail10radix_sort31DeviceRadixSortSingleTileKernelINS1_5radix10policy_hubIffyE10Policy1000ELNS0_9SortOrderE1EffyNS1_21identity_decomposer_tEEEvPKT1_PSA_PKT2_PSE_T3_iiT4_E12temp_storage+33832];
	selp.b32 	%r557, 0, %r556, %p90;
	add.s32 	%r558, %r804, %r557;
	add.s32 	%r559, %r128, %r558;
	add.s32 	%r560, %r129, %r558;
	add.s32 	%r561, %r130, %r558;
	add.s32 	%r562, %r131, %r558;
	add.s32 	%r563, %r132, %r558;
	add.s32 	%r564, %r133, %r558;
	add.s32 	%r565, %r134, %r558;
	add.s32 	%r566, %r135, %r558;
	add.s32 	%r567, %r136, %r558;
	add.s32 	%r568, %r137, %r558;
	add.s32 	%r569, %r138, %r558;
	add.s32 	%r570, %r139, %r558;
	add.s32 	%r571, %r140, %r558;
	add.s32 	%r572, %r141, %r558;
	add.s32 	%r573, %r142, %r558;
	add.s32 	%r574, %r143, %r558;
	add.s32 	%r575, %r144, %r558;
	add.s32 	%r576, %r145, %r558;
	add.s32 	%r577, %r146, %r558;
	add.s32 	%r578, %r147, %r558;
	add.s32 	%r579, %r148, %r558;
	add.s32 	%r580, %r149, %r558;
	add.s32 	%r581, %r150, %r558;
	add.s32 	%r582, %r151, %r558;
	add.s32 	%r583, %r152, %r558;
	add.s32 	%r584, %r153, %r558;
	add.s32 	%r585, %r154, %r558;
	add.s32 	%r586, %r155, %r558;
	add.s32 	%r587, %r156, %r558;
	add.s32 	%r588, %r157, %r558;
	add.s32 	%r589, %r158, %r558;
	add.s32 	%r590, %r159, %r558;
	st.shared.u32 	[%r82], %r558;
	st.shared.u32 	[%r82+4], %r559;
	st.shared.u32 	[%r82+8], %r560;
	st.shared.u32 	[%r82+12], %r561;
	st.shared.u32 	[%r82+16], %r562;
	st.shared.u32 	[%r82+20], %r563;
	st.shared.u32 	[%r82+24], %r564;
	st.shared.u32 	[%r82+28], %r565;
	st.shared.u32 	[%r82+32], %r566;
	st.shared.u32 	[%r82+36], %r567;
	st.shared.u32 	[%r82+40], %r568;
	st.shared.u32 	[%r82+44], %r569;
	st.shared.u32 	[%r82+48], %r570;
	st.shared.u32 	[%r82+52], %r571;
	st.shared.u32 	[%r82+56], %r572;
	st.shared.u32 	[%r82+60], %r573;
	st.shared.u32 	[%r82+64], %r574;
	st.shared.u32 	[%r82+68], %r575;
	st.shared.u32 	[%r82+72], %r576;
	st.shared.u32 	[%r82+76], %r577;
	st.shared.u32 	[%r82+80], %r578;
	st.shared.u32 	[%r82+84], %r579;
	st.shared.u32 	[%r82+88], %r580;
	st.shared.u32 	[%r82+92], %r581;
	st.shared.u32 	[%r82+96], %r582;
	st.shared.u32 	[%r82+100], %r583;
	st.shared.u32 	[%r82+104], %r584;
	st.shared.u32 	[%r82+108], %r585;
	st.shared.u32 	[%r82+112], %r586;
	st.shared.u32 	[%r82+116], %r587;
	st.shared.u32 	[%r82+120], %r588;
	st.shared.u32 	[%r82+124], %r589;
	st.shared.u32 	[%r82+128], %r590;
	bar.sync 	0;
	cvt.u32.u16 	%r591, %rs1;
	ld.shared.u16 	%r592, [%r109+2];
	add.s32 	%r168, %r592, %r591;
	cvt.u32.u16 	%r593, %rs2;
	ld.shared.u16 	%r594, [%r110+2];
	add.s32 	%r169, %r594, %r593;
	cvt.u32.u16 	%r595, %rs3;
	ld.shared.u16 	%r596, [%r111+2];
	add.s32 	%r170, %r596, %r595;
	cvt.u32.u16 	%r597, %rs4;
	ld.shared.u16 	%r598, [%r112+2];
	add.s32 	%r171, %r598, %r597;
	cvt.u32.u16 	%r599, %rs5;
	ld.shared.u16 	%r600, [%r113+2];
	add.s32 	%r172, %r600, %r599;
	cvt.u32.u16 	%r601, %rs6;
	ld.shared.u16 	%r602, [%r114+2];
	add.s32 	%r173, %r602, %r601;
	cvt.u32.u16 	%r603, %rs7;
	ld.shared.u16 	%r604, [%r115+2];
	add.s32 	%r174, %r604, %r603;
	cvt.u32.u16 	%r605, %rs8;
	ld.shared.u16 	%r606, [%r116+2];
	add.s32 	%r175, %r606, %r605;
	cvt.u32.u16 	%r607, %rs9;
	ld.shared.u16 	%r608, [%r117+2];
	add.s32 	%r176, %r608, %r607;
	cvt.u32.u16 	%r609, %rs10;
	ld.shared.u16 	%r610, [%r118+2];
	add.s32 	%r177, %r610, %r609;
	cvt.u32.u16 	%r611, %rs11;
	ld.shared.u16 	%r612, [%r119+2];
	add.s32 	%r178, %r612, %r611;
	cvt.u32.u16 	%r613, %rs12;
	ld.shared.u16 	%r614, [%r120+2];
	add.s32 	%r179, %r614, %r613;
	cvt.u32.u16 	%r615, %rs13;
	ld.shared.u16 	%r616, [%r121+2];
	add.s32 	%r180, %r616, %r615;
	cvt.u32.u16 	%r617, %rs14;
	ld.shared.u16 	%r618, [%r122+2];
	add.s32 	%r181, %r618, %r617;
	cvt.u32.u16 	%r619, %rs15;
	ld.shared.u16 	%r620, [%r123+2];
	add.s32 	%r182, %r620, %r619;
	cvt.u32.u16 	%r621, %rs16;
	ld.shared.u16 	%r622, [%r124+2];
	add.s32 	%r183, %r622, %r621;
	cvt.u32.u16 	%r623, %rs17;
	ld.shared.u16 	%r624, [%r125+2];
	add.s32 	%r184, %r624, %r623;
	cvt.u32.u16 	%r625, %rs18;
	ld.shared.u16 	%r626, [%r126+2];
	add.s32 	%r185, %r626, %r625;
	cvt.u32.u16 	%r627, %rs19;
	ld.shared.u16 	%r628, [%r127+2];
	add.s32 	%r186, %r628, %r627;
	bar.sync 	0;
	setp.lt.s32 	%p91, %r783, %r229;
	@%p91 bra 	$L__BB8_121;
	cvt.u64.u32 	%rd15, %r2;
	shl.b32 	%r629, %r168, 2;
	mov.u32 	%r630, _ZZN3cub18CUB_300001_SM_10006detail10radix_sort31DeviceRadixSortSingleTileKernelINS1_5radix10policy_hubIffyE10Policy1000ELNS0_9SortOrderE1EffyNS1_21identity_decomposer_tEEEvPKT1_PSA_PKT2_PSE_T3_iiT4_E12temp_storage;
	add.s32 	%r631, %r630, %r629;
	st.shared.u32 	[%r631], %r802;
	shl.b32 	%r632, %r169, 2;
	add.s32 	%r633, %r630, %r632;
	st.shared.u32 	[%r633], %r801;
	shl.b32 	%r634, %r170, 2;
	add.s32 	%r635, %r630, %r634;
	st.shared.u32 	[%r635], %r800;
	shl.b32 	%r636, %r171, 2;
	add.s32 	%r637, %r630, %r636;
	st.shared.u32 	[%r637], %r799;
	shl.b32 	%r638, %r172, 2;
	add.s32 	%r639, %r630, %r638;
	st.shared.u32 	[%r639], %r798;
	shl.b32 	%r640, %r173, 2;
	add.s32 	%r641, %r630, %r640;
	st.shared.u32 	[%r641], %r797;
	shl.b32 	%r642, %r174, 2;
	add.s32 	%r643, %r630, %r642;
	st.shared.u32 	[%r643], %r796;
	shl.b32 	%r644, %r175, 2;
	add.s32 	%r645, %r630, %r644;
	st.shared.u32 	[%r645], %r795;
	shl.b32 	%r646, %r176, 2;
	add.s32 	%r647, %r630, %r646;
	st.shared.u32 	[%r647], %r794;
	shl.b32 	%r648, %r177, 2;
	add.s32 	%r649, %r630, %r648;
	st.shared.u32 	[%r649], %r793;
	shl.b32 	%r650, %r178, 2;
	add.s32 	%r651, %r630, %r650;
	st.shared.u32 	[%r651], %r792;
	shl.b32 	%r652, %r179, 2;
	add.s32 	%r653, %r630, %r652;
	st.shared.u32 	[%r653], %r791;
	shl.b32 	%r654, %r180, 2;
	add.s32 	%r655, %r630, %r654;
	st.shared.u32 	[%r655], %r790;
	shl.b32 	%r656, %r181, 2;
	add.s32 	%r657, %r630, %r656;
	st.shared.u32 	[%r657], %r789;
	shl.b32 	%r658, %r182, 2;
	add.s32 	%r659, %r630, %r658;
	st.shared.u32 	[%r659], %r788;
	shl.b32 	%r660, %r183, 2;
	add.s32 	%r661, %r630, %r660;
	st.shared.u32 	[%r661], %r787;
	shl.b32 	%r662, %r184, 2;
	add.s32 	%r663, %r630, %r662;
	st.shared.u32 	[%r663], %r786;
	shl.b32 	%r664, %r185, 2;
	add.s32 	%r665, %r630, %r664;
	st.shared.u32 	[%r665], %r785;
	shl.b32 	%r666, %r186, 2;
	add.s32 	%r667, %r630, %r666;
	st.shared.u32 	[%r667], %r784;
	bar.sync 	0;
	mad.lo.s32 	%r187, %r2, -72, %r84;
	ld.shared.u32 	%r188, [%r187];
	ld.shared.u32 	%r189, [%r187+1024];
	ld.shared.u32 	%r190, [%r187+2048];
	ld.shared.u32 	%r191, [%r187+3072];
	ld.shared.u32 	%r192, [%r187+4096];
	ld.shared.u32 	%r193, [%r187+5120];
	ld.shared.u32 	%r194, [%r187+6144];
	ld.shared.u32 	%r195, [%r187+7168];
	ld.shared.u32 	%r196, [%r187+8192];
	ld.shared.u32 	%r197, [%r187+9216];
	ld.shared.u32 	%r198, [%r187+10240];
	ld.shared.u32 	%r199, [%r187+11264];
	ld.shared.u32 	%r200, [%r187+12288];
	ld.shared.u32 	%r201, [%r187+13312];
	ld.shared.u32 	%r202, [%r187+14336];
	ld.shared.u32 	%r203, [%r187+15360];
	ld.shared.u32 	%r204, [%r187+16384];
	ld.shared.u32 	%r205, [%r187+17408];
	ld.shared.u32 	%r206, [%r187+18432];
	bar.sync 	0;
	st.shared.f32 	[%r631], %f152;
	st.shared.f32 	[%r633], %f151;
	st.shared.f32 	[%r635], %f150;
	st.shared.f32 	[%r637], %f149;
	st.shared.f32 	[%r639], %f148;
	st.shared.f32 	[%r641], %f147;
	st.shared.f32 	[%r643], %f146;
	st.shared.f32 	[%r645], %f145;
	st.shared.f32 	[%r647], %f144;
	st.shared.f32 	[%r649], %f143;
	st.shared.f32 	[%r651], %f142;
	st.shared.f32 	[%r653], %f141;
	st.shared.f32 	[%r655], %f140;
	st.shared.f32 	[%r657], %f139;
	st.shared.f32 	[%r659], %f138;
	st.shared.f32 	[%r661], %f137;
	st.shared.f32 	[%r663], %f136;
	st.shared.f32 	[%r665], %f135;
	st.shared.f32 	[%r667], %f134;
	bar.sync 	0;
	ld.shared.f32 	%f58, [%r187+1024];
	ld.shared.f32 	%f59, [%r187+2048];
	ld.shared.f32 	%f60, [%r187+3072];
	ld.shared.f32 	%f61, [%r187+4096];
	ld.shared.f32 	%f62, [%r187+5120];
	ld.shared.f32 	%f63, [%r187+6144];
	ld.shared.f32 	%f64, [%r187+7168];
	ld.shared.f32 	%f65, [%r187+8192];
	ld.shared.f32 	%f66, [%r187+9216];
	ld.shared.f32 	%f67, [%r187+10240];
	ld.shared.f32 	%f68, [%r187+11264];
	ld.shared.f32 	%f69, [%r187+12288];
	ld.shared.f32 	%f70, [%r187+13312];
	ld.shared.f32 	%f71, [%r187+14336];
	ld.shared.f32 	%f72, [%r187+15360];
	ld.shared.f32 	%f73, [%r187+16384];
	ld.shared.f32 	%f74, [%r187+17408];
	ld.shared.f32 	%f75, [%r187+18432];
	setp.gt.u64 	%p92, %rd2, %rd15;
	cvta.to.global.u64 	%rd16, %rd6;
	mul.wide.u32 	%rd17, %r2, 4;
	add.s64 	%rd4, %rd16, %rd17;
	cvta.to.global.u64 	%rd18, %rd8;
	add.s64 	%rd5, %rd18, %rd17;
	@%p92 bra 	$L__BB8_83;
	bra.uni 	$L__BB8_84;
$L__BB8_83:
	ld.shared.f32 	%f114, [%r187];
	setp.gt.s32 	%p93, %r188, -1;
	selp.b32 	%r668, -1, -2147483648, %p93;
	xor.b32  	%r669, %r668, %r188;
	st.global.u32 	[%rd4], %r669;
	st.global.f32 	[%rd5], %f114;
$L__BB8_84:
	add.s32 	%r670, %r2, 256;
	cvt.u64.u32 	%rd19, %r670;
	setp.le.u64 	%p94, %rd2, %rd19;
	@%p94 bra 	$L__BB8_86;
	setp.gt.s32 	%p95, %r189, -1;
	selp.b32 	%r671, -1, -2147483648, %p95;
	xor.b32  	%r672, %r671, %r189;
	st.global.u32 	[%rd4+1024], %r672;
	st.global.f32 	[%rd5+1024], %f58;
$L__BB8_86:
	add.s32 	%r673, %r2, 512;
	cvt.u64.u32 	%rd20, %r673;
	setp.le.u64 	%p96, %rd2, %rd20;
	@%p96 bra 	$L__BB8_88;
	setp.gt.s32 	%p97, %r190, -1;
	selp.b32 	%r674, -1, -2147483648, %p97;
	xor.b32  	%r675, %r674, %r190;
	st.global.u32 	[%rd4+2048], %r675;
	st.global.f32 	[%rd5+2048], %f59;
$L__BB8_88:
	add.s32 	%r676, %r2, 768;
	cvt.u64.u32 	%rd21, %r676;
	setp.le.u64 	%p98, %rd2, %rd21;
	@%p98 bra 	$L__BB8_90;
	setp.gt.s32 	%p99, %r191, -1;
	selp.b32 	%r677, -1, -2147483648, %p99;
	xor.b32  	%r678, %r677, %r191;
	st.global.u32 	[%rd4+3072], %r678;
	st.global.f32 	[%rd5+3072], %f60;
$L__BB8_90:
	or.b32  	%r679, %r2, 1024;
	cvt.u64.u32 	%rd22, %r679;
	setp.le.u64 	%p100, %rd2, %rd22;
	@%p100 bra 	$L__BB8_92;
	setp.gt.s32 	%p101, %r192, -1;
	selp.b32 	%r680, -1, -2147483648, %p101;
	xor.b32  	%r681, %r680, %r192;
	st.global.u32 	[%rd4+4096], %r681;
	st.global.f32 	[%rd5+4096], %f61;
$L__BB8_92:
	add.s32 	%r682, %r2, 1280;
	cvt.u64.u32 	%rd23, %r682;
	setp.le.u64 	%p102, %rd2, %rd23;
	@%p102 bra 	$L__BB8_94;
	setp.gt.s32 	%p103, %r193, -1;
	selp.b32 	%r683, -1, -2147483648, %p103;
	xor.b32  	%r684, %r683, %r193;
	st.global.u32 	[%rd4+5120], %r684;
	st.global.f32 	[%rd5+5120], %f62;
$L__BB8_94:
	add.s32 	%r685, %r2, 1536;
	cvt.u64.u32 	%rd24, %r685;
	setp.le.u64 	%p104, %rd2, %rd24;
	@%p104 bra 	$L__BB8_96;
	setp.gt.s32 	%p105, %r194, -1;
	selp.b32 	%r686, -1, -2147483648, %p105;
	xor.b32  	%r687, %r686, %r194;
	st.global.u32 	[%rd4+6144], %r687;
	st.global.f32 	[%rd5+6144], %f63;
$L__BB8_96:
	add.s32 	%r688, %r2, 1792;
	cvt.u64.u32 	%rd25, %r688;
	setp.le.u64 	%p106, %rd2, %rd25;
	@%p106 bra 	$L__BB8_98;
	setp.gt.s32 	%p107, %r195, -1;
	selp.b32 	%r689, -1, -2147483648, %p107;
	xor.b32  	%r690, %r689, %r195;
	st.global.u32 	[%rd4+7168], %r690;
	st.global.f32 	[%rd5+7168], %f64;
$L__BB8_98:
	or.b32  	%r691, %r2, 2048;
	cvt.u64.u32 	%rd26, %r691;
	setp.le.u64 	%p108, %rd2, %rd26;
	@%p108 bra 	$L__BB8_100;
	setp.gt.s32 	%p109, %r196, -1;
	selp.b32 	%r692, -1, -2147483648, %p109;
	xor.b32  	%r693, %r692, %r196;
	st.global.u32 	[%rd4+8192], %r693;
	st.global.f32 	[%rd5+8192], %f65;
$L__BB8_100:
	add.s32 	%r694, %r2, 2304;
	cvt.u64.u32 	%rd27, %r694;
	setp.le.u64 	%p110, %rd2, %rd27;
	@%p110 bra 	$L__BB8_102;
	setp.gt.s32 	%p111, %r197, -1;
	selp.b32 	%r695, -1, -2147483648, %p111;
	xor.b32  	%r696, %r695, %r197;
	st.global.u32 	[%rd4+9216], %r696;
	st.global.f32 	[%rd5+9216], %f66;
$L__BB8_102:
	add.s32 	%r697, %r2, 2560;
	cvt.u64.u32 	%rd28, %r697;
	setp.le.u64 	%p112, %rd2, %rd28;
	@%p112 bra 	$L__BB8_104;
	setp.gt.s32 	%p113, %r198, -1;
	selp.b32 	%r698, -1, -2147483648, %p113;
	xor.b32  	%r699, %r698, %r198;
	st.global.u32 	[%rd4+10240], %r699;
	st.global.f32 	[%rd5+10240], %f67;
$L__BB8_104:
	add.s32 	%r700, %r2, 2816;
	cvt.u64.u32 	%rd29, %r700;
	setp.le.u64 	%p114, %rd2, %rd29;
	@%p114 bra 	$L__BB8_106;
	setp.gt.s32 	%p115, %r199, -1;
	selp.b32 	%r701, -1, -2147483648, %p115;
	xor.b32  	%r702, %r701, %r199;
	st.global.u32 	[%rd4+11264], %r702;
	st.global.f32 	[%rd5+11264], %f68;
$L__BB8_106:
	or.b32  	%r703, %r2, 3072;
	cvt.u64.u32 	%rd30, %r703;
	setp.le.u64 	%p116, %rd2, %rd30;
	@%p116 bra 	$L__BB8_108;
	setp.gt.s32 	%p117, %r200, -1;
	selp.b32 	%r704, -1, -2147483648, %p117;
	xor.b32  	%r705, %r704, %r200;
	st.global.u32 	[%rd4+12288], %r705;
	st.global.f32 	[%rd5+12288], %f69;
$L__BB8_108:
	add.s32 	%r706, %r2, 3328;
	cvt.u64.u32 	%rd31, %r706;
	setp.le.u64 	%p118, %rd2, %rd31;
	@%p118 bra 	$L__BB8_110;
	setp.gt.s32 	%p119, %r201, -1;
	selp.b32 	%r707, -1, -2147483648, %p119;
	xor.b32  	%r708, %r707, %r201;
	st.global.u32 	[%rd4+13312], %r708;
	st.global.f32 	[%rd5+13312], %f70;
$L__BB8_110:
	add.s32 	%r709, %r2, 3584;
	cvt.u64.u32 	%rd32, %r709;
	setp.le.u64 	%p120, %rd2, %rd32;
	@%p120 bra 	$L__BB8_112;
	setp.gt.s32 	%p121, %r202, -1;
	selp.b32 	%r710, -1, -2147483648, %p121;
	xor.b32  	%r711, %r710, %r202;
	st.global.u32 	[%rd4+14336], %r711;
	st.global.f32 	[%rd5+14336], %f71;
$L__BB8_112:
	add.s32 	%r712, %r2, 3840;
	cvt.u64.u32 	%rd33, %r712;
	setp.le.u64 	%p122, %rd2, %rd33;
	@%p122 bra 	$L__BB8_114;
	setp.gt.s32 	%p123, %r203, -1;
	selp.b32 	%r713, -1, -2147483648, %p123;
	xor.b32  	%r714, %r713, %r203;
	st.global.u32 	[%rd4+15360], %r714;
	st.global.f32 	[%rd5+15360], %f72;
$L__BB8_114:
	or.b32  	%r715, %r2, 4096;
	cvt.u64.u32 	%rd34, %r715;
	setp.le.u64 	%p124, %rd2, %rd34;
	@%p124 bra 	$L__BB8_116;
	setp.gt.s32 	%p125, %r204, -1;
	selp.b32 	%r716, -1, -2147483648, %p125;
	xor.b32  	%r717, %r716, %r204;
	st.global.u32 	[%rd4+16384], %r717;
	st.global.f32 	[%rd5+16384], %f73;
$L__BB8_116:
	add.s32 	%r718, %r2, 4352;
	cvt.u64.u32 	%rd35, %r718;
	setp.le.u64 	%p126, %rd2, %rd35;
	@%p126 bra 	$L__BB8_118;
	setp.gt.s32 	%p127, %r205, -1;
	selp.b32 	%r719, -1, -2147483648, %p127;
	xor.b32  	%r720, %r719, %r205;
	st.global.u32 	[%rd4+17408], %r720;
	st.global.f32 	[%rd5+17408], %f74;
$L__BB8_118:
	add.s32 	%r721, %r2, 4608;
	cvt.u64.u32 	%rd36, %r721;
	setp.le.u64 	%p128, %rd2, %rd36;
	@%p128 bra 	$L__BB8_120;
	setp.gt.s32 	%p129, %r206, -1;
	selp.b32 	%r722, -1, -2147483648, %p129;
	xor.b32  	%r723, %r722, %r206;
	st.global.u32 	[%rd4+18432], %r723;
	st.global.f32 	[%rd5+18432], %f75;
$L__BB8_120:
	ret;
$L__BB8_121:
	shl.b32 	%r724, %r168, 2;
	mov.u32 	%r725, _ZZN3cub18CUB_300001_SM_10006detail10radix_sort31DeviceRadixSortSingleTileKernelINS1_5radix10policy_hubIffyE10Policy1000ELNS0_9SortOrderE1EffyNS1_21identity_decomposer_tEEEvPKT1_PSA_PKT2_PSE_T3_iiT4_E12temp_storage;
	add.s32 	%r726, %r725, %r724;
	st.shared.u32 	[%r726], %r802;
	shl.b32 	%r727, %r169, 2;
	add.s32 	%r728, %r725, %r727;
	st.shared.u32 	[%r728], %r801;
	shl.b32 	%r729, %r170, 2;
	add.s32 	%r730, %r725, %r729;
	st.shared.u32 	[%r730], %r800;
	shl.b32 	%r731, %r171, 2;
	add.s32 	%r732, %r725, %r731;
	st.shared.u32 	[%r732], %r799;
	shl.b32 	%r733, %r172, 2;
	add.s32 	%r734, %r725, %r733;
	st.shared.u32 	[%r734], %r798;
	shl.b32 	%r735, %r173, 2;
	add.s32 	%r736, %r725, %r735;
	st.shared.u32 	[%r736], %r797;
	shl.b32 	%r737, %r174, 2;
	add.s32 	%r738, %r725, %r737;
	st.shared.u32 	[%r738], %r796;
	shl.b32 	%r739, %r175, 2;
	add.s32 	%r740, %r725, %r739;
	st.shared.u32 	[%r740], %r795;
	shl.b32 	%r741, %r176, 2;
	add.s32 	%r742, %r725, %r741;
	st.shared.u32 	[%r742], %r794;
	shl.b32 	%r743, %r177, 2;
	add.s32 	%r744, %r725, %r743;
	st.shared.u32 	[%r744], %r793;
	shl.b32 	%r745, %r178, 2;
	add.s32 	%r746, %r725, %r745;
	st.shared.u32 	[%r746], %r792;
	shl.b32 	%r747, %r179, 2;
	add.s32 	%r748, %r725, %r747;
	st.shared.u32 	[%r748], %r791;
	shl.b32 	%r749, %r180, 2;
	add.s32 	%r750, %r725, %r749;
	st.shared.u32 	[%r750], %r790;
	shl.b32 	%r751, %r181, 2;
	add.s32 	%r752, %r725, %r751;
	st.shared.u32 	[%r752], %r789;
	shl.b32 	%r753, %r182, 2;
	add.s32 	%r754, %r725, %r753;
	st.shared.u32 	[%r754], %r788;
	shl.b32 	%r755, %r183, 2;
	add.s32 	%r756, %r725, %r755;
	st.shared.u32 	[%r756], %r787;
	shl.b32 	%r757, %r184, 2;
	add.s32 	%r758, %r725, %r757;
	st.shared.u32 	[%r758], %r786;
	shl.b32 	%r759, %r185, 2;
	add.s32 	%r760, %r725, %r759;
	st.shared.u32 	[%r760], %r785;
	shl.b32 	%r761, %r186, 2;
	add.s32 	%r762, %r725, %r761;
	st.shared.u32 	[%r762], %r784;
	bar.sync 	0;
	ld.shared.u32 	%r802, [%r84];
	ld.shared.u32 	%r801, [%r84+4];
	ld.shared.u32 	%r800, [%r84+8];
	ld.shared.u32 	%r799, [%r84+12];
	ld.shared.u32 	%r798, [%r84+16];
	ld.shared.u32 	%r797, [%r84+20];
	ld.shared.u32 	%r796, [%r84+24];
	ld.shared.u32 	%r795, [%r84+28];
	ld.shared.u32 	%r794, [%r84+32];
	ld.shared.u32 	%r793, [%r84+36];
	ld.shared.u32 	%r792, [%r84+40];
	ld.shared.u32 	%r791, [%r84+44];
	ld.shared.u32 	%r790, [%r84+48];
	ld.shared.u32 	%r789, [%r84+52];
	ld.shared.u32 	%r788, [%r84+56];
	ld.shared.u32 	%r787, [%r84+60];
	ld.shared.u32 	%r786, [%r84+64];
	ld.shared.u32 	%r785, [%r84+68];
	ld.shared.u32 	%r784, [%r84+72];
	bar.sync 	0;
	st.shared.f32 	[%r726], %f152;
	st.shared.f32 	[%r728], %f151;
	st.shared.f32 	[%r730], %f150;
	st.shared.f32 	[%r732], %f149;
	st.shared.f32 	[%r734], %f148;
	st.shared.f32 	[%r736], %f147;
	st.shared.f32 	[%r738], %f146;
	st.shared.f32 	[%r740], %f145;
	st.shared.f32 	[%r742], %f144;
	st.shared.f32 	[%r744], %f143;
	st.shared.f32 	[%r746], %f142;
	st.shared.f32 	[%r748], %f141;
	st.shared.f32 	[%r750], %f140;
	st.shared.f32 	[%r752], %f139;
	st.shared.f32 	[%r754], %f138;
	st.shared.f32 	[%r756], %f137;
	st.shared.f32 	[%r758], %f136;
	st.shared.f32 	[%r760], %f135;
	st.shared.f32 	[%r762], %f134;
	bar.sync 	0;
	ld.shared.f32 	%f152, [%r84];
	ld.shared.f32 	%f151, [%r84+4];
	ld.shared.f32 	%f150, [%r84+8];
	ld.shared.f32 	%f149, [%r84+12];
	ld.shared.f32 	%f148, [%r84+16];
	ld.shared.f32 	%f147, [%r84+20];
	ld.shared.f32 	%f146, [%r84+24];
	ld.shared.f32 	%f145, [%r84+28];
	ld.shared.f32 	%f144, [%r84+32];
	ld.shared.f32 	%f143, [%r84+36];
	ld.shared.f32 	%f142, [%r84+40];
	ld.shared.f32 	%f141, [%r84+44];
	ld.shared.f32 	%f140, [%r84+48];
	ld.shared.f32 	%f139, [%r84+52];
	ld.shared.f32 	%f138, [%r84+56];
	ld.shared.f32 	%f137, [%r84+60];
	ld.shared.f32 	%f136, [%r84+64];
	ld.shared.f32 	%f135, [%r84+68];
	ld.shared.f32 	%f134, [%r84+72];
	bar.sync 	0;
	add.s32 	%r783, %r783, 6;
	add.s32 	%r782, %r782, -6;
	bra.uni 	$L__BB8_77;

}
	// .globl	_ZN3cub18CUB_300001_SM_10006detail10radix_sort30DeviceRadixSortHistogramKernelINS1_5radix10policy_hubIffyE10Policy1000ELNS0_9SortOrderE1EfyNS1_21identity_decomposer_tEEEvPT2_PKT1_SA_iiT3_
.visible .entry _ZN3cub18CUB_300001_SM_10006detail10radix_sort30DeviceRadixSortHistogramKernelINS1_5radix10policy_hubIffyE10Policy1000ELNS0_9SortOrderE1EfyNS1_21identity_decomposer_tEEEvPT2_PKT1_SA_iiT3_(
	.param .u64 .ptr .align 1 _ZN3cub18CUB_300001_SM_10006detail10radix_sort30DeviceRadixSortHistogramKernelINS1_5radix10policy_hubIffyE10Policy1000ELNS0_9SortOrderE1EfyNS1_21identity_decomposer_tEEEvPT2_PKT1_SA_iiT3__param_0,
	.param .u64 .ptr .align 1 _ZN3cub18CUB_300001_SM_10006detail10radix_sort30DeviceRadixSortHistogramKernelINS1_5radix10policy_hubIffyE10Policy1000ELNS0_9SortOrderE1EfyNS1_21identity_decomposer_tEEEvPT2_PKT1_SA_iiT3__param_1,
	.param .u64 _ZN3cub18CUB_300001_SM_10006detail10radix_sort30DeviceRadixSortHistogramKernelINS1_5radix10policy_hubIffyE10Policy1000ELNS0_9SortOrderE1EfyNS1_21identity_decomposer_tEEEvPT2_PKT1_SA_iiT3__param_2,
	.param .u32 _ZN3cub18CUB_300001_SM_10006detail10radix_sort30DeviceRadixSortHistogramKernelINS1_5radix10policy_hubIffyE10Policy1000ELNS0_9SortOrderE1EfyNS1_21identity_decomposer_tEEEvPT2_PKT1_SA_iiT3__param_3,
	.param .u32 _ZN3cub18CUB_300001_SM_10006detail10radix_sort30DeviceRadixSortHistogramKernelINS1_5radix10policy_hubIffyE10Policy1000ELNS0_9SortOrderE1EfyNS1_21identity_decomposer_tEEEvPT2_PKT1_SA_iiT3__param_4,
	.param .align 1 .b8 _ZN3cub18CUB_300001_SM_10006detail10radix_sort30DeviceRadixSortHistogramKernelINS1_5radix10policy_hubIffyE10Policy1000ELNS0_9SortOrderE1EfyNS1_21identity_decomposer_tEEEvPT2_PKT1_SA_iiT3__param_5[1]
)
.maxntid 128
{
	.reg .pred 	%p<123>;
	.reg .b32 	%r<518>;
	.reg .b64 	%rd<137>;
	// demoted variable
	.shared .align 4 .b8 _ZZN3cub18CUB_300001_SM_10006detail10radix_sort30DeviceRadixSortHistogramKernelINS1_5radix10policy_hubIffyE10Policy1000ELNS0_9SortOrderE1EfyNS1_21identity_decomposer_tEEEvPT2_PKT1_SA_iiT3_E12temp_storage[4096];
	ld.param.u64 	%rd18, [_ZN3cub18CUB_300001_SM_10006detail10radix_sort30DeviceRadixSortHistogramKernelINS1_5radix10policy_hubIffyE10Policy1000ELNS0_9SortOrderE1EfyNS1_21identity_decomposer_tEEEvPT2_PKT1_SA_iiT3__param_0];
	ld.param.u64 	%rd19, [_ZN3cub18CUB_300001_SM_10006detail10radix_sort30DeviceRadixSortHistogramKernelINS1_5radix10policy_hubIffyE10Policy1000ELNS0_9SortOrderE1EfyNS1_21identity_decomposer_tEEEvPT2_PKT1_SA_iiT3__param_1];
	ld.param.u64 	%rd17, [_ZN3cub18CUB_300001_SM_10006detail10radix_sort30DeviceRadixSortHistogramKernelINS1_5radix10policy_hubIffyE10Policy1000ELNS0_9SortOrderE1EfyNS1_21identity_decomposer_tEEEvPT2_PKT1_SA_iiT3__param_2];
	ld.param.u32 	%r174, [_ZN3cub18CUB_300001_SM_10006detail10radix_sort30DeviceRadixSortHistogramKernelINS1_5radix10policy_hubIffyE10Policy1000ELNS0_9SortOrderE1EfyNS1_21identity_decomposer_tEEEvPT2_PKT1_SA_iiT3__param_3];
	ld.param.u32 	%r175, [_ZN3cub18CUB_300001_SM_10006detail10radix_sort30DeviceRadixSortHistogramKernelINS1_5radix10policy_hubIffyE10Policy1000ELNS0_9SortOrderE1EfyNS1_21identity_decomposer_tEEEvPT2_PKT1_SA_iiT3__param_4];
	cvta.to.global.u64 	%rd1, %rd19;
	cvta.to.global.u64 	%rd2, %rd18;
	setp.eq.s64 	%p2, %rd17, 0;
	@%p2 bra 	$L__BB9_153;
	sub.s32 	%r176, %r175, %r174;
	add.s32 	%r177, %r176, 7;
	shr.s32 	%r178, %r177, 31;
	shr.u32 	%r179, %r178, 29;
	add.s32 	%r180, %r177, %r179;
	shr.s32 	%r181, %r180, 3;
	mov.u32 	%r182, %tid.x;
	setp.gt.u32 	%p3, %r182, 255;
	setp.lt.s32 	%p4, %r177, 8;
	mov.u32 	%r183, %ctaid.x;
	shl.b32 	%r184, %r183, 11;
	cvt.u64.u32 	%rd3, %r184;
	mov.u32 	%r185, %nctaid.x;
	shl.b32 	%r186, %r185, 11;
	cvt.u64.u32 	%rd4, %r186;
	add.s32 	%r1, %r181, -1;
	and.b32  	%r2, %r181, 15;
	and.b32  	%r3, %r181, 7;
	add.s32 	%r4, %r3, -1;
	and.b32  	%r5, %r181, 3;
	or.pred  	%p1, %p3, %p4;
	shl.b32 	%r187, %r182, 2;
	mov.u32 	%r188, _ZZN3cub18CUB_300001_SM_10006detail10radix_sort30DeviceRadixSortHistogramKernelINS1_5radix10policy_hubIffyE10Policy1000ELNS0_9SortOrderE1EfyNS1_21identity_decomposer_tEEEvPT2_PKT1_SA_iiT3_E12temp_storage;
	add.s32 	%r6, %r188, %r187;
	and.b32  	%r7, %r181, 268435440;
	cvt.u64.u32 	%rd5, %r182;
	add.s32 	%r8, %r182, 128;
	add.s32 	%r9, %r182, 256;
	add.s32 	%r10, %r182, 384;
	add.s32 	%r11, %r182, 512;
	add.s32 	%r12, %r182, 640;
	add.s32 	%r13, %r182, 768;
	or.b32  	%r14, %r182, 1024;
	add.s32 	%r15, %r182, 1920;
	and.b32  	%r16, %r181, 268435448;
	and.b32  	%r17, %r181, 1;
	neg.s32 	%r18, %r7;
	add.s32 	%r19, %r6, 8192;
	add.s64 	%rd21, %rd17, -1;
	shr.u64 	%rd22, %rd21, 30;
	add.s64 	%rd23, %rd22, 1;
	min.u64 	%rd6, %rd23, %rd17;
	mov.b64 	%rd135, 0;
$L__BB9_2:
	@%p1 bra 	$L__BB9_30;
	setp.lt.u32 	%p5, %r1, 15;
	mov.b32 	%r471, 0;
	@%p5 bra 	$L__BB9_6;
	mov.u32 	%r468, %r19;
	mov.u32 	%r469, %r18;
$L__BB9_5:
	.pragma "nounroll";
	mov.b32 	%r190, 0;
	st.shared.u32 	[%r468+-8192], %r190;
	st.shared.u32 	[%r468+-7168], %r190;
	st.shared.u32 	[%r468+-6144], %r190;
	st.shared.u32 	[%r468+-5120], %r190;
	st.shared.u32 	[%r468+-4096], %r190;
	st.shared.u32 	[%r468+-3072], %r190;
	st.shared.u32 	[%r468+-2048], %r190;
	st.shared.u32 	[%r468+-1024], %r190;
	st.shared.u32 	[%r468], %r190;
	st.shared.u32 	[%r468+1024], %r190;
	st.shared.u32 	[%r468+2048], %r190;
	st.shared.u32 	[%r468+3072], %r190;
	st.shared.u32 	[%r468+4096], %r190;
	st.shared.u32 	[%r468+5120], %r190;
	st.shared.u32 	[%r468+6144], %r190;
	st.shared.u32 	[%r468+7168], %r190;
	add.s32 	%r469, %r469, 16;
	add.s32 	%r468, %r468, 16384;
	setp.ne.s32 	%p6, %r469, 0;
	mov.u32 	%r471, %r7;
	@%p6 bra 	$L__BB9_5;
$L__BB9_6:
	add.s32 	%r25, %r2, -1;
	setp.eq.s32 	%p7, %r2, 0;
	@%p7 bra 	$L__BB9_16;
	setp.lt.u32 	%p8, %r25, 7;
	@%p8 bra 	$L__BB9_9;
	shl.b32 	%r191, %r471, 10;
	add.s32 	%r192, %r6, %r191;
	mov.b32 	%r193, 0;
	st.shared.u32 	[%r192], %r193;
	st.shared.u32 	[%r192+1024], %r193;
	st.shared.u32 	[%r192+2048], %r193;
	st.shared.u32 	[%r192+3072], %r193;
	st.shared.u32 	[%r192+4096], %r193;
	st.shared.u32 	[%r192+5120], %r193;
	st.shared.u32 	[%r192+6144], %r193;
	st.shared.u32 	[%r192+7168], %r193;
	add.s32 	%r471, %r471, 8;
$L__BB9_9:
	setp.eq.s32 	%p9, %r3, 0;
	@%p9 bra 	$L__BB9_16;
	setp.lt.u32 	%p10, %r4, 3;
	@%p10 bra 	$L__BB9_12;
	shl.b32 	%r194, %r471, 10;
	add.s32 	%r195, %r6, %r194;
	mov.b32 	%r196, 0;
	st.shared.u32 	[%r195], %r196;
	st.shared.u32 	[%r195+1024], %r196;
	st.shared.u32 	[%r195+2048], %r196;
	st.shared.u32 	[%r195+3072], %r196;
	add.s32 	%r471, %r471, 4;
$L__BB9_12:
	setp.eq.s32 	%p11, %r5, 0;
	@%p11 bra 	$L__BB9_16;
	setp.eq.s32 	%p12, %r5, 1;
	shl.b32 	%r197, %r471, 10;
	add.s32 	%r30, %r6, %r197;
	mov.b32 	%r198, 0;
	st.shared.u32 	[%r30], %r198;
	@%p12 bra 	$L__BB9_16;
	setp.eq.s32 	%p13, %r5, 2;
	mov.b32 	%r199, 0;
	st.shared.u32 	[%r30+1024], %r199;
	@%p13 bra 	$L__BB9_16;
	mov.b32 	%r200, 0;
	st.shared.u32 	[%r30+2048], %r200;
$L__BB9_16:
	cvt.u32.u64 	%r201, %rd5;
	setp.gt.u32 	%p14, %r201, 127;
	@%p14 bra 	$L__BB9_30;
	setp.lt.u32 	%p15, %r1, 15;
	mov.b32 	%r475, 0;
	@%p15 bra 	$L__BB9_20;
	mov.b32 	%r473, 0;
$L__BB9_19:
	.pragma "nounroll";
	shl.b32 	%r204, %r473, 10;
	add.s32 	%r205, %r6, %r204;
	mov.b32 	%r206, 0;
	st.shared.u32 	[%r205+512], %r206;
	st.shared.u32 	[%r205+1536], %r206;
	st.shared.u32 	[%r205+2560], %r206;
	st.shared.u32 	[%r205+3584], %r206;
	st.shared.u32 	[%r205+4608], %r206;
	st.shared.u32 	[%r205+5632], %r206;
	st.shared.u32 	[%r205+6656], %r206;
	st.shared.u32 	[%r205+7680], %r206;
	st.shared.u32 	[%r205+8704], %r206;
	st.shared.u32 	[%r205+9728], %r206;
	st.shared.u32 	[%r205+10752], %r206;
	st.shared.u32 	[%r205+11776], %r206;
	st.shared.u32 	[%r205+12800], %r206;
	st.shared.u32 	[%r205+13824], %r206;
	st.shared.u32 	[%r205+14848], %r206;
	st.shared.u32 	[%r205+15872], %r206;
	add.s32 	%r473, %r473, 16;
	setp.ne.s32 	%p16, %r473, %r7;
	mov.u32 	%r475, %r7;
	@%p16 bra 	$L__BB9_19;
$L__BB9_20:
	setp.eq.s32 	%p17, %r2, 0;
	@%p17 bra 	$L__BB9_30;
	setp.lt.u32 	%p18, %r25, 7;
	@%p18 bra 	$L__BB9_23;
	shl.b32 	%r207, %r475, 10;
	add.s32 	%r208, %r6, %r207;
	mov.b32 	%r209, 0;
	st.shared.u32 	[%r208+512], %r209;
	st.shared.u32 	[%r208+1536], %r209;
	st.shared.u32 	[%r208+2560], %r209;
	st.shared.u32 	[%r208+3584], %r209;
	st.shared.u32 	[%r208+4608], %r209;
	st.shared.u32 	[%r208+5632], %r209;
	st.shared.u32 	[%r208+6656], %r209;
	st.shared.u32 	[%r208+7680], %r209;
	add.s32 	%r475, %r475, 8;
$L__BB9_23:
	setp.eq.s32 	%p19, %r3, 0;
	@%p19 bra 	$L__BB9_30;
	setp.lt.u32 	%p20, %r4, 3;
	@%p20 bra 	$L__BB9_26;
	shl.b32 	%r210, %r475, 10;
	add.s32 	%r211, %r6, %r210;
	mov.b32 	%r212, 0;
	st.shared.u32 	[%r211+512], %r212;
	st.shared.u32 	[%r211+1536], %r212;
	st.shared.u32 	[%r211+2560], %r212;
	st.shared.u32 	[%r211+3584], %r212;
	add.s32 	%r475, %r475, 4;
$L__BB9_26:
	setp.eq.s32 	%p21, %r5, 0;
	@%p21 bra 	$L__BB9_30;
	setp.eq.s32 	%p22, %r5, 1;
	shl.b32 	%r213, %r475, 10;
	add.s32 	%r38, %r6, %r213;
	mov.b32 	%r214, 0;
	st.shared.u32 	[%r38+512], %r214;
	@%p22 bra 	$L__BB9_30;
	setp.eq.s32 	%p23, %r5, 2;
	mov.b32 	%r215, 0;
	st.shared.u32 	[%r38+1536], %r215;
	@%p23 bra 	$L__BB9_30;
	mov.b32 	%r216, 0;
	st.shared.u32 	[%r38+2560], %r216;
$L__BB9_30:
	bar.sync 	0;
	bar.sync 	0;
	shl.b64 	%rd8, %rd135, 30;
	sub.s64 	%rd24, %rd17, %rd8;
	min.u64 	%rd9, %rd24, 1073741824;
	setp.le.u64 	%p24, %rd9, %rd3;
	@%p24 bra 	$L__BB9_70;
	mov.u64 	%rd136, %rd3;
$L__BB9_32:
	add.s64 	%rd11, %rd136, %rd8;
	sub.s64 	%rd12, %rd17, %rd11;
	setp.lt.u64 	%p25, %rd12, 2048;
	@%p25 bra 	$L__BB9_34;
	add.s64 	%rd27, %rd11, %rd5;
	shl.b64 	%rd28, %rd27, 2;
	add.s64 	%rd29, %rd1, %rd28;
	ld.global.u32 	%r507, [%rd29];
	ld.global.u32 	%r506, [%rd29+512];
	ld.global.u32 	%r505, [%rd29+1024];
	ld.global.u32 	%r504, [%rd29+1536];
	ld.global.u32 	%r503, [%rd29+2048];
	ld.global.u32 	%r502, [%rd29+2560];
	ld.global.u32 	%r501, [%rd29+3072];
	ld.global.u32 	%r500, [%rd29+3584];
	ld.global.u32 	%r499, [%rd29+4096];
	ld.global.u32 	%r498, [%rd29+4608];
	ld.global.u32 	%r497, [%rd29+5120];
	ld.global.u32 	%r496, [%rd29+5632];
	ld.global.u32 	%r495, [%rd29+6144];
	ld.global.u32 	%r494, [%rd29+6656];
	ld.global.u32 	%r493, [%rd29+7168];
	ld.global.u32 	%r492, [%rd29+7680];
	bra.uni 	$L__BB9_66;
$L__BB9_34:
	cvt.u32.u64 	%r218, %rd5;
	cvt.u32.u64 	%r55, %rd12;
	setp.ge.s32 	%p26, %r218, %r55;
	add.s64 	%rd25, %rd11, %rd5;
	shl.b64 	%rd26, %rd25, 2;
	add.s64 	%rd13, %rd1, %rd26;
	mov.b32 	%r507, -1;
	@%p26 bra 	$L__BB9_36;
	ld.global.u32 	%r507, [%rd13];
$L__BB9_36:
	setp.ge.s32 	%p27, %r8, %r55;
	mov.b32 	%r506, -1;
	@%p27 bra 	$L__BB9_38;
	ld.global.u32 	%r506, [%rd13+512];
$L__BB9_38:
	setp.ge.s32 	%p28, %r9, %r55;
	mov.b32 	%r505, -1;
	@%p28 bra 	$L__BB9_40;
	ld.global.u32 	%r505, [%rd13+1024];
$L__BB9_40:
	setp.ge.s32 	%p29, %r10, %r55;
	mov.b32 	%r504, -1;
	@%p29 bra 	$L__BB9_42;
	ld.global.u32 	%r504, [%rd13+1536];
$L__BB9_42:
	setp.ge.s32 	%p30, %r11, %r55;
	mov.b32 	%r503, -1;
	@%p30 bra 	$L__BB9_44;
	ld.global.u32 	%r503, [%rd13+2048];
$L__BB9_44:
	setp.ge.s32 	%p31, %r12, %r55;
	mov.b32 	%r502, -1;
	@%p31 bra 	$L__BB9_46;
	ld.global.u32 	%r502, [%rd13+2560];
$L__BB9_46:
	setp.ge.s32 	%p32, %r13, %r55;
	mov.b32 	%r501, -1;
	@%p32 bra 	$L__BB9_48;
	ld.global.u32 	%r501, [%rd13+3072];
$L__BB9_48:
	mov.u32 	%r226, %tid.x;
	add.s32 	%r227, %r226, 896;
	setp.ge.s32 	%p33, %r227, %r55;
	mov.b32 	%r500, -1;
	@%p33 bra 	$L__BB9_50;
	ld.global.u32 	%r500, [%rd13+3584];
$L__BB9_50:
	setp.ge.s32 	%p34, %r14, %r55;
	mov.b32 	%r499, -1;
	@%p34 bra 	$L__BB9_52;
	ld.global.u32 	%r499, [%rd13+4096];
$L__BB9_52:
	add.s32 	%r231, %r226, 1152;
	setp.ge.s32 	%p35, %r231, %r55;
	mov.b32 	%r498, -1;
	@%p35 bra 	$L__BB9_54;
	ld.global.u32 	%r498, [%rd13+4608];
$L__BB9_54:
	add.s32 	%r234, %r226, 1280;
	setp.ge.s32 	%p36, %r234, %r55;
	mov.b32 	%r497, -1;
	@%p36 bra 	$L__BB9_56;
	ld.global.u32 	%r497, [%rd13+5120];
$L__BB9_56:
	add.s32 	%r237, %r226, 1408;
	setp.ge.s32 	%p37, %r237, %r55;
	mov.b32 	%r496, -1;
	@%p37 bra 	$L__BB9_58;
	ld.global.u32 	%r496, [%rd13+5632];
$L__BB9_58:
	add.s32 	%r240, %r226, 1536;
	setp.ge.s32 	%p38, %r240, %r55;
	mov.b32 	%r495, -1;
	@%p38 bra 	$L__BB9_60;
	ld.global.u32 	%r495, [%rd13+6144];
$L__BB9_60:
	add.s32 	%r243, %r226, 1664;
	setp.ge.s32 	%p39, %r243, %r55;
	mov.b32 	%r494, -1;
	@%p39 bra 	$L__BB9_62;
	ld.global.u32 	%r494, [%rd13+6656];
$L__BB9_62:
	add.s32 	%r246, %r226, 1792;
	setp.ge.s32 	%p40, %r246, %r55;
	mov.b32 	%r493, -1;
	@%p40 bra 	$L__BB9_64;
	ld.global.u32 	%r493, [%rd13+7168];
$L__BB9_64:
	setp.ge.s32 	%p41, %r15, %r55;
	mov.b32 	%r492, -1;
	@%p41 bra 	$L__BB9_66;
	ld.global.u32 	%r492, [%rd13+7680];
$L__BB9_66:
	setp.le.s32 	%p42, %r175, %r174;
	@%p42 bra 	$L__BB9_69;
	setp.lt.s32 	%p43, %r507, 0;
	selp.b32 	%r249, 0, 2147483647, %p43;
	xor.b32  	%r250, %r249, %r507;
	setp.lt.s32 	%p44, %r506, 0;
	selp.b32 	%r251, 0, 2147483647, %p44;
	xor.b32  	%r252, %r251, %r506;
	setp.lt.s32 	%p45, %r505, 0;
	selp.b32 	%r253, 0, 2147483647, %p45;
	xor.b32  	%r254, %r253, %r505;
	setp.lt.s32 	%p46, %r504, 0;
	selp.b32 	%r255, 0, 2147483647, %p46;
	xor.b32  	%r256, %r255, %r504;
	setp.lt.s32 	%p47, %r503, 0;
	selp.b32 	%r257, 0, 2147483647, %p47;
	xor.b32  	%r258, %r257, %r503;
	setp.lt.s32 	%p48, %r502, 0;
	selp.b32 	%r259, 0, 2147483647, %p48;
	xor.b32  	%r260, %r259, %r502;
	setp.lt.s32 	%p49, %r501, 0;
	selp.b32 	%r261, 0, 2147483647, %p49;
	xor.b32  	%r262, %r261, %r501;
	setp.lt.s32 	%p50, %r500, 0;
	selp.b32 	%r263, 0, 2147483647, %p50;
	xor.b32  	%r264, %r263, %r500;
	setp.lt.s32 	%p51, %r499, 0;
	selp.b32 	%r265, 0, 2147483647, %p51;
	xor.b32  	%r266, %r265, %r499;
	setp.lt.s32 	%p52, %r498, 0;
	selp.b32 	%r267, 0, 2147483647, %p52;
	xor.b32  	%r268, %r267, %r498;
	setp.lt.s32 	%p53, %r497, 0;
	selp.b32 	%r269, 0, 2147483647, %p53;
	xor.b32  	%r270, %r269, %r497;
	setp.lt.s32 	%p54, %r496, 0;
	selp.b32 	%r271, 0, 2147483647, %p54;
	xor.b32  	%r272, %r271, %r496;
	setp.lt.s32 	%p55, %r495, 0;
	selp.b32 	%r273, 0, 2147483647, %p55;
	xor.b32  	%r274, %r273, %r495;
	setp.lt.s32 	%p56, %r494, 0;
	selp.b32 	%r275, 0, 2147483647, %p56;
	xor.b32  	%r276, %r275, %r494;
	setp.lt.s32 	%p57, %r493, 0;
	selp.b32 	%r277, 0, 2147483647, %p57;
	xor.b32  	%r278, %r277, %r493;
	setp.lt.s32 	%p58, %r492, 0;
	selp.b32 	%r279, 0, 2147483647, %p58;
	xor.b32  	%r280, %r279, %r492;
	setp.eq.s32 	%p59, %r250, 2147483647;
	selp.b32 	%r103, -2147483648, %r250, %p59;
	setp.eq.s32 	%p60, %r252, 2147483647;
	selp.b32 	%r104, -2147483648, %r252, %p60;
	setp.eq.s32 	%p61, %r254, 2147483647;
	selp.b32 	%r105, -2147483648, %r254, %p61;
	setp.eq.s32 	%p62, %r256, 2147483647;
	selp.b32 	%r106, -2147483648, %r256, %p62;
	setp.eq.s32 	%p63, %r258, 2147483647;
	selp.b32 	%r107, -2147483648, %r258, %p63;
	setp.eq.s32 	%p64, %r260, 2147483647;
	selp.b32 	%r108, -2147483648, %r260, %p64;
	setp.eq.s32 	%p65, %r262, 2147483647;
	selp.b32 	%r109, -2147483648, %r262, %p65;
	setp.eq.s32 	%p66, %r264, 2147483647;
	selp.b32 	%r110, -2147483648, %r264, %p66;
	setp.eq.s32 	%p67, %r266, 2147483647;
	selp.b32 	%r111, -2147483648, %r266, %p67;
	setp.eq.s32 	%p68, %r268, 2147483647;
	selp.b32 	%r112, -2147483648, %r268, %p68;
	setp.eq.s32 	%p69, %r270, 2147483647;
	selp.b32 	%r113, -2147483648, %r270, %p69;
	setp.eq.s32 	%p70, %r272, 2147483647;
	selp.b32 	%r114, -2147483648, %r272, %p70;
	setp.eq.s32 	%p71, %r274, 2147483647;
	selp.b32 	%r115, -2147483648, %r274, %p71;
	setp.eq.s32 	%p72, %r276, 2147483647;
	selp.b32 	%r116, -2147483648, %r276, %p72;
	setp.eq.s32 	%p73, %r278, 2147483647;
	selp.b32 	%r117, -2147483648, %r278, %p73;
	setp.eq.s32 	%p74, %r280, 2147483647;
	selp.b32 	%r118, -2147483648, %r280, %p74;
	mov.b32 	%r508, 0;
	mov.u32 	%r509, %r174;
$L__BB9_68:
	sub.s32 	%r281, %r175, %r509;
	shl.b32 	%r282, %r508, 10;
	mov.u32 	%r283, _ZZN3cub18CUB_300001_SM_10006detail10radix_sort30DeviceRadixSortHistogramKernelINS1_5radix10policy_hubIffyE10Policy1000ELNS0_9SortOrderE1EfyNS1_21identity_decomposer_tEEEvPT2_PKT1_SA_iiT3_E12temp_storage;
	add.s32 	%r284, %r283, %r282;
	min.s32 	%r285, %r281, 8;
	mov.b32 	%r286, -1;
	shl.b32 	%r287, %r286, %r285;
	not.b32 	%r288, %r287;
	shr.u32 	%r289, %r103, %r509;
	and.b32  	%r290, %r289, %r288;
	shl.b32 	%r291, %r290, 2;
	add.s32 	%r292, %r284, %r291;
	atom.shared.add.u32 	%r293, [%r292], 1;
	shr.u32 	%r294, %r104, %r509;
	and.b32  	%r295, %r294, %r288;
	shl.b32 	%r296, %r295, 2;
	add.s32 	%r297, %r284, %r296;
	atom.shared.add.u32 	%r298, [%r297], 1;
	shr.u32 	%r299, %r105, %r509;
	and.b32  	%r300, %r299, %r288;
	shl.b32 	%r301, %r300, 2;
	add.s32 	%r302, %r284, %r301;
	atom.shared.add.u32 	%r303, [%r302], 1;
	shr.u32 	%r304, %r106, %r509;
	and.b32  	%r305, %r304, %r288;
	shl.b32 	%r306, %r305, 2;
	add.s32 	%r307, %r284, %r306;
	atom.shared.add.u32 	%r308, [%r307], 1;
	shr.u32 	%r309, %r107, %r509;
	and.b32  	%r310, %r309, %r288;
	shl.b32 	%r311, %r310, 2;
	add.s32 	%r312, %r284, %r311;
	atom.shared.add.u32 	%r313, [%r312], 1;
	shr.u32 	%r314, %r108, %r509;
	and.b32  	%r315, %r314, %r288;
	shl.b32 	%r316, %r315, 2;
	add.s32 	%r317, %r284, %r316;
	atom.shared.add.u32 	%r318, [%r317], 1;
	shr.u32 	%r319, %r109, %r509;
	and.b32  	%r320, %r319, %r288;
	shl.b32 	%r321, %r320, 2;
	add.s32 	%r322, %r284, %r321;
	atom.shared.add.u32 	%r323, [%r322], 1;
	shr.u32 	%r324, %r110, %r509;
	and.b32  	%r325, %r324, %r288;
	shl.b32 	%r326, %r325, 2;
	add.s32 	%r327, %r284, %r326;
	atom.shared.add.u32 	%r328, [%r327], 1;
	shr.u32 	%r329, %r111, %r509;
	and.b32  	%r330, %r329, %r288;
	shl.b32 	%r331, %r330, 2;
	add.s32 	%r332, %r284, %r331;
	atom.shared.add.u32 	%r333, [%r332], 1;
	shr.u32 	%r334, %r112, %r509;
	and.b32  	%r335, %r334, %r288;
	shl.b32 	%r336, %r335, 2;
	add.s32 	%r337, %r284, %r336;
	atom.shared.add.u32 	%r338, [%r337], 1;
	shr.u32 	%r339, %r113, %r509;
	and.b32  	%r340, %r339, %r288;
	shl.b32 	%r341, %r340, 2;
	add.s32 	%r342, %r284, %r341;
	atom.shared.add.u32 	%r343, [%r342], 1;
	shr.u32 	%r344, %r114, %r509;
	and.b32  	%r345, %r344, %r288;
	shl.b32 	%r346, %r345, 2;
	add.s32 	%r347, %r284, %r346;
	atom.shared.add.u32 	%r348, [%r347], 1;
	shr.u32 	%r349, %r115, %r509;
	and.b32  	%r350, %r349, %r288;
	shl.b32 	%r351, %r350, 2;
	add.s32 	%r352, %r284, %r351;
	atom.shared.add.u32 	%r353, [%r352], 1;
	shr.u32 	%r354, %r116, %r509;
	and.b32  	%r355, %r354, %r288;
	shl.b32 	%r356, %r355, 2;
	add.s32 	%r357, %r284, %r356;
	atom.shared.add.u32 	%r358, [%r357], 1;
	shr.u32 	%r359, %r117, %r509;
	and.b32  	%r360, %r359, %r288;
	shl.b32 	%r361, %r360, 2;
	add.s32 	%r362, %r284, %r361;
	atom.shared.add.u32 	%r363, [%r362], 1;
	shr.u32 	%r364, %r118, %r509;
	and.b32  	%r365, %r364, %r288;
	shl.b32 	%r366, %r365, 2;
	add.s32 	%r367, %r284, %r366;
	atom.shared.add.u32 	%r368, [%r367], 1;
	add.s32 	%r509, %r509, 8;
	add.s32 	%r508, %r508, 1;
	setp.lt.s32 	%p75, %r509, %r175;
	@%p75 bra 	$L__BB9_68;
$L__BB9_69:
	add.s64 	%rd136, %rd136, %rd4;
	setp.lt.u64 	%p76, %rd136, %rd9;
	@%p76 bra 	$L__BB9_32;
$L__BB9_70:
	bar.sync 	0;
	@%p1 bra 	$L__BB9_152;
	setp.lt.u32 	%p77, %r1, 7;
	mov.b32 	%r512, 0;
	@%p77 bra 	$L__BB9_90;
	mov.b32 	%r510, 0;
$L__BB9_73:
	.pragma "nounroll";
	shl.b32 	%r371, %r510, 10;
	add.s32 	%r124, %r6, %r371;
	ld.shared.u32 	%r125, [%r124];
	setp.eq.s32 	%p78, %r125, 0;
	@%p78 bra 	$L__BB9_75;
	cvt.u32.u64 	%r372, %rd5;
	shl.b32 	%r373, %r510, 8;
	add.s32 	%r374, %r373, %r372;
	mul.wide.u32 	%rd30, %r374, 8;
	add.s64 	%rd31, %rd2, %rd30;
	cvt.u64.u32 	%rd32, %r125;
	atom.global.add.u64 	%rd33, [%rd31], %rd32;
$L__BB9_75:
	ld.shared.u32 	%r126, [%r124+1024];
	setp.eq.s32 	%p79, %r126, 0;
	@%p79 bra 	$L__BB9_77;
	cvt.u32.u64 	%r375, %rd5;
	shl.b32 	%r376, %r510, 8;
	add.s32 	%r377, %r376, %r375;
	add.s32 	%r378, %r377, 256;
	mul.wide.u32 	%rd34, %r378, 8;
	add.s64 	%rd35, %rd2, %rd34;
	cvt.u64.u32 	%rd36, %r126;
	atom.global.add.u64 	%rd37, [%rd35], %rd36;
$L__BB9_77:
	ld.shared.u32 	%r127, [%r124+2048];
	setp.eq.s32 	%p80, %r127, 0;
	@%p80 bra 	$L__BB9_79;
	cvt.u32.u64 	%r379, %rd5;
	shl.b32 	%r380, %r510, 8;
	add.s32 	%r381, %r380, %r379;
	add.s32 	%r382, %r381, 512;
	mul.wide.u32 	%rd38, %r382, 8;
	add.s64 	%rd39, %rd2, %rd38;
	cvt.u64.u32 	%rd40, %r127;
	atom.global.add.u64 	%rd41, [%rd39], %rd40;
$L__BB9_79:
	ld.shared.u32 	%r128, [%r124+3072];
	setp.eq.s32 	%p81, %r128, 0;
	@%p81 bra 	$L__BB9_81;
	cvt.u32.u64 	%r383, %rd5;
	shl.b32 	%r384, %r510, 8;
	add.s32 	%r385, %r384, %r383;
	add.s32 	%r386, %r385, 768;
	mul.wide.u32 	%rd42, %r386, 8;
	add.s64 	%rd43, %rd2, %rd42;
	cvt.u64.u32 	%rd44, %r128;
	atom.global.add.u64 	%rd45, [%rd43], %rd44;
$L__BB9_81:
	ld.shared.u32 	%r129, [%r124+4096];
	setp.eq.s32 	%p82, %r129, 0;
	@%p82 bra 	$L__BB9_83;
	cvt.u32.u64 	%r387, %rd5;
	shl.b32 	%r388, %r510, 8;
	add.s32 	%r389, %r388, %r387;
	add.s32 	%r390, %r389, 1024;
	mul.wide.u32 	%rd46, %r390, 8;
	add.s64 	%rd47, %rd2, %rd46;
	cvt.u64.u32 	%rd48, %r129;
	atom.global.add.u64 	%rd49, [%rd47], %rd48;
$L__BB9_83:
	ld.shared.u32 	%r130, [%r124+5120];
	setp.eq.s32 	%p83, %r130, 0;
	@%p83 bra 	$L__BB9_85;
	cvt.u32.u64 	%r391, %rd5;
	shl.b32 	%r392, %r510, 8;
	add.s32 	%r393, %r392, %r391;
	add.s32 	%r394, %r393, 1280;
	mul.wide.u32 	%rd50, %r394, 8;
	add.s64 	%rd51, %rd2, %rd50;
	cvt.u64.u32 	%rd52, %r130;
	atom.global.add.u64 	%rd53, [%rd51], %rd52;
$L__BB9_85:
	ld.shared.u32 	%r131, [%r124+6144];
	setp.eq.s32 	%p84, %r131, 0;
	@%p84 bra 	$L__BB9_87;
	cvt.u32.u64 	%r395, %rd5;
	shl.b32 	%r396, %r510, 8;
	add.s32 	%r397, %r396, %r395;
	add.s32 	%r398, %r397, 1536;
	mul.wide.u32 	%rd54, %r398, 8;
	add.s64 	%rd55, %rd2, %rd54;
	cvt.u64.u32 	%rd56, %r131;
	atom.global.add.u64 	%rd57, [%rd55], %rd56;
$L__BB9_87:
	ld.shared.u32 	%r132, [%r124+7168];
	setp.eq.s32 	%p85, %r132, 0;
	@%p85 bra 	$L__BB9_89;
	cvt.u32.u64 	%r399, %rd5;
	shl.b32 	%r400, %r510, 8;
	add.s32 	%r401, %r400, %r399;
	add.s32 	%r402, %r401, 1792;
	mul.wide.u32 	%rd58, %r402, 8;
	add.s64 	%rd59, %rd2, %rd58;
	cvt.u64.u32 	%rd60, %r132;
	atom.global.add.u64 	%rd61, [%rd59], %rd60;
$L__BB9_89:
	add.s32 	%r510, %r510, 8;
	setp.ne.s32 	%p86, %r510, %r16;
	mov.u32 	%r512, %r16;
	@%p86 bra 	$L__BB9_73;
$L__BB9_90:
	add.s32 	%r135, %r5, -1;
	setp.eq.s32 	%p87, %r3, 0;
	@%p87 bra 	$L__BB9_111;
	setp.lt.u32 	%p88, %r4, 3;
	@%p88 bra 	$L__BB9_101;
	shl.b32 	%r403, %r512, 10;
	add.s32 	%r136, %r6, %r403;
	ld.shared.u32 	%r137, [%r136];
	setp.eq.s32 	%p89, %r137, 0;
	@%p89 bra 	$L__BB9_94;
	cvt.u32.u64 	%r404, %rd5;
	shl.b32 	%r405, %r512, 8;
	add.s32 	%r406, %r405, %r404;
	mul.wide.u32 	%rd62, %r406, 8;
	add.s64 	%rd63, %rd2, %rd62;
	cvt.u64.u32 	%rd64, %r137;
	atom.global.add.u64 	%rd65, [%rd63], %rd64;
$L__BB9_94:
	ld.shared.u32 	%r138, [%r136+1024];
	setp.eq.s32 	%p90, %r138, 0;
	@%p90 bra 	$L__BB9_96;
	cvt.u32.u64 	%r407, %rd5;
	shl.b32 	%r408, %r512, 8;
	add.s32 	%r409, %r408, %r407;
	add.s32 	%r410, %r409, 256;
	mul.wide.u32 	%rd66, %r410, 8;
	add.s64 	%rd67, %rd2, %rd66;
	cvt.u64.u32 	%rd68, %r138;
	atom.global.add.u64 	%rd69, [%rd67], %rd68;
$L__BB9_96:
	ld.shared.u32 	%r139, [%r136+2048];
	setp.eq.s32 	%p91, %r139, 0;
	@%p91 bra 	$L__BB9_98;
	cvt.u32.u64 	%r411, %rd5;
	shl.b32 	%r412, %r512, 8;
	add.s32 	%r413, %r412, %r411;
	add.s32 	%r414, %r413, 512;
	mul.wide.u32 	%rd70, %r414, 8;
	add.s64 	%rd71, %rd2, %rd70;
	cvt.u64.u32 	%rd72, %r139;
	atom.global.add.u64 	%rd73, [%rd71], %rd72;
$L__BB9_98:
	ld.shared.u32 	%r140, [%r136+3072];
	setp.eq.s32 	%p92, %r140, 0;
	@%p92 bra 	$L__BB9_100;
	cvt.u32.u64 	%r415, %rd5;
	shl.b32 	%r416, %r512, 8;
	add.s32 	%r417, %r416, %r415;
	add.s32 	%r418, %r417, 768;
	mul.wide.u32 	%rd74, %r418, 8;
	add.s64 	%rd75, %rd2, %rd74;
	cvt.u64.u32 	%rd76, %r140;
	atom.global.add.u64 	%rd77, [%rd75], %rd76;
$L__BB9_100:
	add.s32 	%r512, %r512, 4;
$L__BB9_101:
	setp.eq.s32 	%p93, %r5, 0;
	@%p93 bra 	$L__BB9_111;
	setp.eq.s32 	%p94, %r135, 0;
	@%p94 bra 	$L__BB9_108;
	shl.b32 	%r419, %r512, 10;
	add.s32 	%r143, %r6, %r419;
	ld.shared.u32 	%r144, [%r143];
	setp.eq.s32 	%p95, %r144, 0;
	@%p95 bra 	$L__BB9_105;
	cvt.u32.u64 	%r420, %rd5;
	shl.b32 	%r421, %r512, 8;
	add.s32 	%r422, %r421, %r420;
	mul.wide.u32 	%rd78, %r422, 8;
	add.s64 	%rd79, %rd2, %rd78;
	cvt.u64.u32 	%rd80, %r144;
	atom.global.add.u64 	%rd81, [%rd79], %rd80;
$L__BB9_105:
	ld.shared.u32 	%r145, [%r143+1024];
	setp.eq.s32 	%p96, %r145, 0;
	@%p96 bra 	$L__BB9_107;
	cvt.u32.u64 	%r423, %rd5;
	shl.b32 	%r424, %r512, 8;
	add.s32 	%r425, %r424, %r423;
	add.s32 	%r426, %r425, 256;
	mul.wide.u32 	%rd82, %r426, 8;
	add.s64 	%rd83, %rd2, %rd82;
	cvt.u64.u32 	%rd84, %r145;
	atom.global.add.u64 	%rd85, [%rd83], %rd84;
$L__BB9_107:
	add.s32 	%r512, %r512, 2;
$L__BB9_108:
	setp.eq.s32 	%p97, %r17, 0;
	@%p97 bra 	$L__BB9_111;
	shl.b32 	%r427, %r512, 10;
	add.s32 	%r428, %r6, %r427;
	ld.shared.u32 	%r148, [%r428];
	setp.eq.s32 	%p98, %r148, 0;
	@%p98 bra 	$L__BB9_111;
	cvt.u32.u64 	%r429, %rd5;
	shl.b32 	%r430, %r512, 8;
	add.s32 	%r431, %r430, %r429;
	mul.wide.u32 	%rd86, %r431, 8;
	add.s64 	%rd87, %rd2, %rd86;
	cvt.u64.u32 	%rd88, %r148;
	atom.global.add.u64 	%rd89, [%rd87], %rd88;
$L__BB9_111:
	cvt.u32.u64 	%r432, %rd5;
	setp.gt.u32 	%p99, %r432, 127;
	@%p99 bra 	$L__BB9_152;
	setp.lt.u32 	%p100, %r1, 7;
	mov.b32 	%r516, 0;
	@%p100 bra 	$L__BB9_131;
	mov.b32 	%r514, 0;
$L__BB9_114:
	.pragma "nounroll";
	shl.b32 	%r436, %r514, 10;
	add.s32 	%r150, %r6, %r436;
	ld.shared.u32 	%r151, [%r150+512];
	setp.eq.s32 	%p101, %r151, 0;
	shl.b32 	%r437, %r514, 8;
	add.s32 	%r438, %r437, %r432;
	mul.wide.u32 	%rd90, %r438, 8;
	add.s64 	%rd15, %rd2, %rd90;
	@%p101 bra 	$L__BB9_116;
	cvt.u64.u32 	%rd91, %r151;
	atom.global.add.u64 	%rd92, [%rd15+1024], %rd91;
$L__BB9_116:
	ld.shared.u32 	%r152, [%r150+1536];
	setp.eq.s32 	%p102, %r152, 0;
	@%p102 bra 	$L__BB9_118;
	cvt.u64.u32 	%rd93, %r152;
	atom.global.add.u64 	%rd94, [%rd15+3072], %rd93;
$L__BB9_118:
	ld.shared.u32 	%r153, [%r150+2560];
	setp.eq.s32 	%p103, %r153, 0;
	@%p103 bra 	$L__BB9_120;
	cvt.u64.u32 	%rd95, %r153;
	atom.global.add.u64 	%rd96, [%rd15+5120], %rd95;
$L__BB9_120:
	ld.shared.u32 	%r154, [%r150+3584];
	setp.eq.s32 	%p104, %r154, 0;
	@%p104 bra 	$L__BB9_122;
	cvt.u64.u32 	%rd97, %r154;
	atom.global.add.u64 	%rd98, [%rd15+7168], %rd97;
$L__BB9_122:
	ld.shared.u32 	%r155, [%r150+4608];
	setp.eq.s32 	%p105, %r155, 0;
	@%p105 bra 	$L__BB9_124;
	cvt.u64.u32 	%rd99, %r155;
	atom.global.add.u64 	%rd100, [%rd15+9216], %rd99;
$L__BB9_124:
	ld.shared.u32 	%r156, [%r150+5632];
	setp.eq.s32 	%p106, %r156, 0;
	@%p106 bra 	$L__BB9_126;
	cvt.u64.u32 	%rd101, %r156;
	atom.global.add.u64 	%rd102, [%rd15+11264], %rd101;
$L__BB9_126:
	ld.shared.u32 	%r157, [%r150+6656];
	setp.eq.s32 	%p107, %r157, 0;
	@%p107 bra 	$L__BB9_128;
	cvt.u64.u32 	%rd103, %r157;
	atom.global.add.u64 	%rd104, [%rd15+13312], %rd103;
$L__BB9_128:
	ld.shared.u32 	%r158, [%r150+7680];
	setp.eq.s32 	%p108, %r158, 0;
	@%p108 bra 	$L__BB9_130;
	cvt.u64.u32 	%rd105, %r158;
	atom.global.add.u64 	%rd106, [%rd15+15360], %rd105;
$L__BB9_130:
	add.s32 	%r514, %r514, 8;
	setp.ne.s32 	%p109, %r514, %r16;
	mov.u32 	%r516, %r16;
	@%p109 bra 	$L__BB9_114;
$L__BB9_131:
	setp.eq.s32 	%p110, %r3, 0;
	@%p110 bra 	$L__BB9_152;
	setp.lt.u32 	%p111, %r4, 3;
	@%p111 bra 	$L__BB9_142;
	shl.b32 	%r439, %r516, 10;
	add.s32 	%r161, %r6, %r439;
	ld.shared.u32 	%r162, [%r161+512];
	setp.eq.s32 	%p112, %r162, 0;
	@%p112 bra 	$L__BB9_135;
	shl.b32 	%r441, %r516, 8;
	add.s32 	%r442, %r441, %r432;
	mul.wide.u32 	%rd107, %r442, 8;
	add.s64 	%rd108, %rd2, %rd107;
	cvt.u64.u32 	%rd109, %r162;
	atom.global.add.u64 	%rd110, [%rd108+1024], %rd109;
$L__BB9_135:
	ld.shared.u32 	%r163, [%r161+1536];
	setp.eq.s32 	%p113, %r163, 0;
	@%p113 bra 	$L__BB9_137;
	shl.b32 	%r444, %r516, 8;
	add.s32 	%r445, %r444, %r432;
	add.s32 	%r446, %r445, 256;
	mul.wide.u32 	%rd111, %r446, 8;
	add.s64 	%rd112, %rd2, %rd111;
	cvt.u64.u32 	%rd113, %r163;
	atom.global.add.u64 	%rd114, [%rd112+1024], %rd113;
$L__BB9_137:
	ld.shared.u32 	%r164, [%r161+2560];
	setp.eq.s32 	%p114, %r164, 0;
	@%p114 bra 	$L__BB9_139;
	shl.b32 	%r448, %r516, 8;
	add.s32 	%r449, %r448, %r432;
	add.s32 	%r450, %r449, 512;
	mul.wide.u32 	%rd115, %r450, 8;
	add.s64 	%rd116, %rd2, %rd115;
	cvt.u64.u32 	%rd117, %r164;
	atom.global.add.u64 	%rd118, [%rd116+1024], %rd117;
$L__BB9_139:
	ld.shared.u32 	%r165, [%r161+3584];
	setp.eq.s32 	%p115, %r165, 0;
	@%p115 bra 	$L__BB9_141;
	shl.b32 	%r452, %r516, 8;
	add.s32 	%r453, %r452, %r432;
	add.s32 	%r454, %r453, 768;
	mul.wide.u32 	%rd119, %r454, 8;
	add.s64 	%rd120, %rd2, %rd119;
	cvt.u64.u32 	%rd121, %r165;
	atom.global.add.u64 	%rd122, [%rd120+1024], %rd121;
$L__BB9_141:
	add.s32 	%r516, %r516, 4;
$L__BB9_142:
	setp.eq.s32 	%p116, %r5, 0;
	@%p116 bra 	$L__BB9_152;
	setp.eq.s32 	%p117, %r135, 0;
	@%p117 bra 	$L__BB9_149;
	shl.b32 	%r455, %r516, 10;
	add.s32 	%r168, %r6, %r455;
	ld.shared.u32 	%r169, [%r168+512];
	setp.eq.s32 	%p118, %r169, 0;
	@%p118 bra 	$L__BB9_146;
	shl.b32 	%r457, %r516, 8;
	add.s32 	%r458, %r457, %r432;
	mul.wide.u32 	%rd123, %r458, 8;
	add.s64 	%rd124, %rd2, %rd123;
	cvt.u64.u32 	%rd125, %r169;
	atom.global.add.u64 	%rd126, [%rd124+1024], %rd125;
$L__BB9_146:
	ld.shared.u32 	%r170, [%r168+1536];
	setp.eq.s32 	%p119, %r170, 0;
	@%p119 bra 	$L__BB9_148;
	shl.b32 	%r460, %r516, 8;
	add.s32 	%r461, %r460, %r432;
	add.s32 	%r462, %r461, 256;
	mul.wide.u32 	%rd127, %r462, 8;
	add.s64 	%rd128, %rd2, %rd127;
	cvt.u64.u32 	%rd129, %r170;
	atom.global.add.u64 	%rd130, [%rd128+1024], %rd129;
$L__BB9_148:
	add.s32 	%r516, %r516, 2;
$L__BB9_149:
	setp.eq.s32 	%p120, %r17, 0;
	@%p120 bra 	$L__BB9_152;
	shl.b32 	%r463, %r516, 10;
	add.s32 	%r464, %r6, %r463;
	ld.shared.u32 	%r173, [%r464+512];
	setp.eq.s32 	%p121, %r173, 0;
	@%p121 bra 	$L__BB9_152;
	shl.b32 	%r466, %r516, 8;
	add.s32 	%r467, %r466, %r432;
	mul.wide.u32 	%rd131, %r467, 8;
	add.s64 	%rd132, %rd2, %rd131;
	cvt.u64.u32 	%rd133, %r173;
	atom.global.add.u64 	%rd134, [%rd132+1024], %rd133;
$L__BB9_152:
	bar.sync 	0;
	add.s64 	%rd135, %rd135, 1;
	setp.ne.s64 	%p122, %rd135, %rd6;
	@%p122 bra 	$L__BB9_2;
$L__BB9_153:
	ret;

}
	// .globl	_ZN3cub18CUB_300001_SM_10006detail10radix_sort33DeviceRadixSortExclusiveSumKernelINS1_5radix10policy_hubIffyE10Policy1000EyEEvPT0_
.visible .entry _ZN3cub18CUB_300001_SM_10006detail10radix_sort33DeviceRadixSortExclusiveSumKernelINS1_5radix10policy_hubIffyE10Policy1000EyEEvPT0_(
	.param .u64 .ptr .align 1 _ZN3cub18CUB_300001_SM_10006detail10radix_sort33DeviceRadixSortExclusiveSumKernelINS1_5radix10policy_hubIffyE10Policy1000EyEEvPT0__param_0
)
{
	.reg .pred 	%p<4>;
	.reg .b32 	%r<28>;
	.reg .b64 	%rd<54>;
	// demoted variable
	.shared .align 16 .b8 _ZZN3cub18CUB_300001_SM_10006detail10radix_sort33DeviceRadixSortExclusiveSumKernelINS1_5radix10policy_hubIffyE10Policy1000EyEEvPT0_E12temp_storage[2336];
	ld.param.u64 	%rd5, [_ZN3cub18CUB_300001_SM_10006detail10radix_sort33DeviceRadixSortExclusiveSumKernelINS1_5radix10policy_hubIffyE10Policy1000EyEEvPT0__param_0];
	cvta.to.global.u64 	%rd6, %rd5;
	mov.u32 	%r3, %ctaid.x;
	shl.b32 	%r4, %r3, 8;
	mov.u32 	%r1, %tid.x;
	setp.gt.u32 	%p1, %r1, 255;
	add.s32 	%r5, %r4, %r1;
	mul.wide.s32 	%rd7, %r5, 8;
	add.s64 	%rd1, %rd6, %rd7;
	@%p1 bra 	$L__BB10_2;
	ld.global.u64 	%rd53, [%rd1];
$L__BB10_2:
	shr.u32 	%r6, %r1, 3;
	add.s32 	%r7, %r6, %r1;
	shl.b32 	%r8, %r7, 3;
	mov.u32 	%r9, _ZZN3cub18CUB_300001_SM_10006detail10radix_sort33DeviceRadixSortExclusiveSumKernelINS1_5radix10policy_hubIffyE10Policy1000EyEEvPT0_E12temp_storage;
	add.s32 	%r10, %r9, %r8;
	add.s32 	%r2, %r10, 16;
	st.shared.u64 	[%r10+16], %rd53;
	bar.sync 	0;
	setp.gt.u32 	%p2, %r1, 31;
	@%p2 bra 	$L__BB10_4;
	mad.lo.s32 	%r27, %r1, 72, %r9;
	ld.shared.u64 	%rd23, [%r27+16];
	ld.shared.u64 	%rd24, [%r27+24];
	ld.shared.u64 	%rd25, [%r27+32];
	ld.shared.u64 	%rd26, [%r27+40];
	ld.shared.u64 	%rd27, [%r27+48];
	ld.shared.u64 	%rd28, [%r27+56];
	ld.shared.u64 	%rd29, [%r27+64];
	ld.shared.u64 	%rd30, [%r27+72];
	add.s64 	%rd31, %rd24, %rd23;
	add.s64 	%rd32, %rd31, %rd25;
	add.s64 	%rd33, %rd32, %rd26;
	add.s64 	%rd34, %rd33, %rd27;
	add.s64 	%rd35, %rd34, %rd28;
	add.s64 	%rd36, %rd35, %rd29;
	add.s64 	%rd10, %rd36, %rd30;
	mov.b32 	%r11, 1;
	mov.b32 	%r24, 0;
	mov.b32 	%r25, -1;
	// begin inline asm
	{  .reg .u64 r0;  .reg .u32 lo;  .reg .u32 hi;  .reg .pred p;  mov.b64 {lo, hi}, %rd10;  shfl.sync.up.b32 lo|p, lo, %r11, %r24, %r25;  shfl.sync.up.b32 hi|p, hi, %r11, %r24, %r25;  mov.b64 r0, {lo, hi};  @p add.u64 r0, r0, %rd10;  mov.u64 %rd8, r0;}
	// end inline asm
	mov.b32 	%r14, 2;
	// begin inline asm
	{  .reg .u64 r0;  .reg .u32 lo;  .reg .u32 hi;  .reg .pred p;  mov.b64 {lo, hi}, %rd8;  shfl.sync.up.b32 lo|p, lo, %r14, %r24, %r25;  shfl.sync.up.b32 hi|p, hi, %r14, %r24, %r25;  mov.b64 r0, {lo, hi};  @p add.u64 r0, r0, %rd8;  mov.u64 %rd11, r0;}
	// end inline asm
	mov.b32 	%r17, 4;
	// begin inline asm
	{  .reg .u64 r0;  .reg .u32 lo;  .reg .u32 hi;  .reg .pred p;  mov.b64 {lo, hi}, %rd11;  shfl.sync.up.b32 lo|p, lo, %r17, %r24, %r25;  shfl.sync.up.b32 hi|p, hi, %r17, %r24, %r25;  mov.b64 r0, {lo, hi};  @p add.u64 r0, r0, %rd11;  mov.u64 %rd14, r0;}
	// end inline asm
	mov.b32 	%r20, 8;
	// begin inline asm
	{  .reg .u64 r0;  .reg .u32 lo;  .reg .u32 hi;  .reg .pred p;  mov.b64 {lo, hi}, %rd14;  shfl.sync.up.b32 lo|p, lo, %r20, %r24, %r25;  shfl.sync.up.b32 hi|p, hi, %r20, %r24, %r25;  mov.b64 r0, {lo, hi};  @p add.u64 r0, r0, %rd14;  mov.u64 %rd17, r0;}
	// end inline asm
	mov.b32 	%r23, 16;
	// begin inline asm
	{  .reg .u64 r0;  .reg .u32 lo;  .reg .u32 hi;  .reg .pred p;  mov.b64 {lo, hi}, %rd17;  shfl.sync.up.b32 lo|p, lo, %r23, %r24, %r25;  shfl.sync.up.b32 hi|p, hi, %r23, %r24, %r25;  mov.b64 r0, {lo, hi};  @p add.u64 r0, r0, %rd17;  mov.u64 %rd20, r0;}
	// end inline asm
	sub.s64 	%rd37, %rd20, %rd10;
	ld.shared.u64 	%rd38, [%r27+16];
	ld.shared.u64 	%rd39, [%r27+24];
	ld.shared.u64 	%rd40, [%r27+32];
	ld.shared.u64 	%rd41, [%r27+40];
	ld.shared.u64 	%rd42, [%r27+48];
	ld.shared.u64 	%rd43, [%r27+56];
	ld.shared.u64 	%rd44, [%r27+64];
	add.s64 	%rd45, %rd38, %rd37;
	add.s64 	%rd46, %rd39, %rd45;
	add.s64 	%rd47, %rd40, %rd46;
	add.s64 	%rd48, %rd41, %rd47;
	add.s64 	%rd49, %rd42, %rd48;
	add.s64 	%rd50, %rd43, %rd49;
	add.s64 	%rd51, %rd44, %rd50;
	st.shared.u64 	[%r27+16], %rd37;
	st.shared.u64 	[%r27+24], %rd45;
	st.shared.u64 	[%r27+32], %rd46;
	st.shared.u64 	[%r27+40], %rd47;
	st.shared.u64 	[%r27+48], %rd48;
	st.shared.u64 	[%r27+56], %rd49;
	st.shared.u64 	[%r27+64], %rd50;
	st.shared.u64 	[%r27+72], %rd51;
$L__BB10_4:
	setp.gt.u32 	%p3, %r1, 255;
	bar.sync 	0;
	@%p3 bra 	$L__BB10_6;
	ld.shared.u64 	%rd52, [%r2];
	st.global.u64 	[%rd1], %rd52;
$L__BB10_6:
	ret;

}
	// .globl	_ZN3cub18CUB_300001_SM_10006detail10radix_sort29DeviceRadixSortOnesweepKernelINS1_5radix10policy_hubIffyE10Policy1000ELNS0_9SortOrderE1EffyiiNS1_21identity_decomposer_tEEEvPT5_SB_PT3_PKSC_PT1_PKSG_PT2_PKSK_T4_iiT6_
.visible .entry _ZN3cub18CUB_300001_SM_10006detail10radix_sort29DeviceRadixSortOnesweepKernelINS1_5radix10policy_hubIffyE10Policy1000ELNS0_9SortOrderE1EffyiiNS1_21identity_decomposer_tEEEvPT5_SB_PT3_PKSC_PT1_PKSG_PT2_PKSK_T4_iiT6_(
	.param .u64 .ptr .align 1 _ZN3cub18CUB_300001_SM_10006detail10radix_sort29DeviceRadixSortOnesweepKernelINS1_5radix10policy_hubIffyE10Policy1000ELNS0_9SortOrderE1EffyiiNS1_21identity_decomposer_tEEEvPT5_SB_PT3_PKSC_PT1_PKSG_PT2_PKSK_T4_iiT6__param_0,
	.param .u64 .ptr .align 1 _ZN3cub18CUB_300001_SM_10006detail10radix_sort29DeviceRadixSortOnesweepKernelINS1_5radix10policy_hubIffyE10Policy1000ELNS0_9SortOrderE1EffyiiNS1_21identity_decomposer_tEEEvPT5_SB_PT3_PKSC_PT1_PKSG_PT2_PKSK_T4_iiT6__param_1,
	.param .u64 .ptr .align 1 _ZN3cub18CUB_300001_SM_10006detail10radix_sort29DeviceRadixSortOnesweepKernelINS1_5radix10policy_hubIffyE10Policy1000ELNS0_9SortOrderE1EffyiiNS1_21identity_decomposer_tEEEvPT5_SB_PT3_PKSC_PT1_PKSG_PT2_PKSK_T4_iiT6__param_2,
	.param .u64 .ptr .align 1 _ZN3cub18CUB_300001_SM_10006detail10radix_sort29DeviceRadixSortOnesweepKernelINS1_5radix10policy_hubIffyE10Policy1000ELNS0_9SortOrderE1EffyiiNS1_21identity_decomposer_tEEEvPT5_SB_PT3_PKSC_PT1_PKSG_PT2_PKSK_T4_iiT6__param_3,
	.param .u64 .ptr .align 1 _ZN3cub18CUB_300001_SM_10006detail10radix_sort29DeviceRadixSortOnesweepKernelINS1_5radix10policy_hubIffyE10Policy1000ELNS0_9SortOrderE1EffyiiNS1_21identity_decomposer_tEEEvPT5_SB_PT3_PKSC_PT1_PKSG_PT2_PKSK_T4_iiT6__param_4,
	.param .u64 .ptr .align 1 _ZN3cub18CUB_300001_SM_10006detail10radix_sort29DeviceRadixSortOnesweepKernelINS1_5radix10policy_hubIffyE10Policy1000ELNS0_9SortOrderE1EffyiiNS1_21identity_decomposer_tEEEvPT5_SB_PT3_PKSC_PT1_PKSG_PT2_PKSK_T4_iiT6__param_5,
	.param .u64 .ptr .align 1 _ZN3cub18CUB_300001_SM_10006detail10radix_sort29DeviceRadixSortOnesweepKernelINS1_5radix10policy_hubIffyE10Policy1000ELNS0_9SortOrderE1EffyiiNS1_21identity_decomposer_tEEEvPT5_SB_PT3_PKSC_PT1_PKSG_PT2_PKSK_T4_iiT6__param_6,
	.param .u64 .ptr .align 1 _ZN3cub18CUB_300001_SM_10006detail10radix_sort29DeviceRadixSortOnesweepKernelINS1_5radix10policy_hubIffyE10Policy1000ELNS0_9SortOrderE1EffyiiNS1_21identity_decomposer_tEEEvPT5_SB_PT3_PKSC_PT1_PKSG_PT2_PKSK_T4_iiT6__param_7,
	.param .u32 _ZN3cub18CUB_300001_SM_10006detail10radix_sort29DeviceRadixSortOnesweepKernelINS1_5radix10policy_hubIffyE10Policy1000ELNS0_9SortOrderE1EffyiiNS1_21identity_decomposer_tEEEvPT5_SB_PT3_PKSC_PT1_PKSG_PT2_PKSK_T4_iiT6__param_8,
	.param .u32 _ZN3cub18CUB_300001_SM_10006detail10radix_sort29DeviceRadixSortOnesweepKernelINS1_5radix10policy_hubIffyE10Policy1000ELNS0_9SortOrderE1EffyiiNS1_21identity_decomposer_tEEEvPT5_SB_PT3_PKSC_PT1_PKSG_PT2_PKSK_T4_iiT6__param_9,
	.param .u32 _ZN3cub18CUB_300001_SM_10006detail10radix_sort29DeviceRadixSortOnesweepKernelINS1_5radix10policy_hubIffyE10Policy1000ELNS0_9SortOrderE1EffyiiNS1_21identity_decomposer_tEEEvPT5_SB_PT3_PKSC_PT1_PKSG_PT2_PKSK_T4_iiT6__param_10,
	.param .align 1 .b8 _ZN3cub18CUB_300001_SM_10006detail10radix_sort29DeviceRadixSortOnesweepKernelINS1_5radix10policy_hubIffyE10Policy1000ELNS0_9SortOrderE1EffyiiNS1_21identity_decomposer_tEEEvPT5_SB_PT3_PKSC_PT1_PKSG_PT2_PKSK_T4_iiT6__param_11[1]
)
.maxntid 384
{
	.reg .pred 	%p<358>;
	.reg .b32 	%r<2172>;
	.reg .b32 	%f<269>;
	.reg .b64 	%rd<457>;
	// demoted variable
	.shared .align 16 .b8 _ZZN3cub18CUB_300001_SM_10006detail10radix_sort29DeviceRadixSortOnesweepKernelINS1_5radix10policy_hubIffyE10Policy1000ELNS0_9SortOrderE1EffyiiNS1_21identity_decomposer_tEEEvPT5_SB_PT3_PKSC_PT1_PKSG_PT2_PKSK_T4_iiT6_E1s[28160];
	ld.param.u64 	%rd43, [_ZN3cub18CUB_300001_SM_10006detail10radix_sort29DeviceRadixSortOnesweepKernelINS1_5radix10policy_hubIffyE10Policy1000ELNS0_9SortOrderE1EffyiiNS1_21identity_decomposer_tEEEvPT5_SB_PT3_PKSC_PT1_PKSG_PT2_PKSK_T4_iiT6__param_0];
	ld.param.u64 	%rd44, [_ZN3cub18CUB_300001_SM_10006detail10radix_sort29DeviceRadixSortOnesweepKernelINS1_5radix10policy_hubIffyE10Policy1000ELNS0_9SortOrderE1EffyiiNS1_21identity_decomposer_tEEEvPT5_SB_PT3_PKSC_PT1_PKSG_PT2_PKSK_T4_iiT6__param_1];
	ld.param.u64 	%rd47, [_ZN3cub18CUB_300001_SM_10006detail10radix_sort29DeviceRadixSortOnesweepKernelINS1_5radix10policy_hubIffyE10Policy1000ELNS0_9SortOrderE1EffyiiNS1_21identity_decomposer_tEEEvPT5_SB_PT3_PKSC_PT1_PKSG_PT2_PKSK_T4_iiT6__param_4];
	ld.param.u64 	%rd50, [_ZN3cub18CUB_300001_SM_10006detail10radix_sort29DeviceRadixSortOnesweepKernelINS1_5radix10policy_hubIffyE10Policy1000ELNS0_9SortOrderE1EffyiiNS1_21identity_decomposer_tEEEvPT5_SB_PT3_PKSC_PT1_PKSG_PT2_PKSK_T4_iiT6__param_5];
	cvta.to.global.u64 	%rd1, %rd47;
	cvta.to.global.u64 	%rd2, %rd43;
	cvta.to.global.u64 	%rd3, %rd50;
	mov.u32 	%r1, %tid.x;
	// begin inline asm
	mov.u32 %r306, %laneid;
	// end inline asm
	setp.ne.s32 	%p1, %r1, 0;
	@%p1 bra 	$L__BB11_2;
	cvta.to.global.u64 	%rd51, %rd44;
	atom.global.add.u32 	%r307, [%rd51], 1;
	st.shared.u32 	[_ZZN3cub18CUB_300001_SM_10006detail10radix_sort29DeviceRadixSortOnesweepKernelINS1_5radix10policy_hubIffyE10Policy1000ELNS0_9SortOrderE1EffyiiNS1_21identity_decomposer_tEEEvPT5_SB_PT3_PKSC_PT1_PKSG_PT2_PKSK_T4_iiT6_E1s+26112], %r307;
$L__BB11_2:
	ld.param.u32 	%r2033, [_ZN3cub18CUB_300001_SM_10006detail10radix_sort29DeviceRadixSortOnesweepKernelINS1_5radix10policy_hubIffyE10Policy1000ELNS0_9SortOrderE1EffyiiNS1_21identity_decomposer_tEEEvPT5_SB_PT3_PKSC_PT1_PKSG_PT2_PKSK_T4_iiT6__param_8];
	bar.sync 	0;
	ld.shared.u32 	%r3, [_ZZN3cub18CUB_300001_SM_10006detail10radix_sort29DeviceRadixSortOnesweepKernelINS1_5radix10policy_hubIffyE10Policy1000ELNS0_9SortOrderE1EffyiiNS1_21identity_decomposer_tEEEvPT5_SB_PT3_PKSC_PT1_PKSG_PT2_PKSK_T4_iiT6_E1s+26112];
	mul.lo.s32 	%r308, %r3, 6528;
	add.s32 	%r4, %r308, 6528;
	setp.gt.s32 	%p2, %r4, %r2033;
	cvt.s64.s32 	%rd4, %r308;
	@%p2 bra 	$L__BB11_4;
	and.b32  	%r309, %r1, 31;
	and.b32  	%r310, %r1, 992;
	mul.lo.s32 	%r311, %r310, 17;
	or.b32  	%r312, %r311, %r309;
	cvt.u64.u32 	%rd52, %r312;
	add.s64 	%rd53, %rd52, %rd4;
	shl.b64 	%rd54, %rd53, 2;
	add.s64 	%rd55, %rd3, %rd54;
	ld.global.u32 	%r2120, [%rd55];
	ld.global.u32 	%r2119, [%rd55+128];
	ld.global.u32 	%r2118, [%rd55+256];
	ld.global.u32 	%r2117, [%rd55+384];
	ld.global.u32 	%r2116, [%rd55+512];
	ld.global.u32 	%r2115, [%rd55+640];
	ld.global.u32 	%r2114, [%rd55+768];
	ld.global.u32 	%r2113, [%rd55+896];
	ld.global.u32 	%r2112, [%rd55+1024];
	ld.global.u32 	%r2111, [%rd55+1152];
	ld.global.u32 	%r2110, [%rd55+1280];
	ld.global.u32 	%r2109, [%rd55+1408];
	ld.global.u32 	%r2108, [%rd55+1536];
	ld.global.u32 	%r2107, [%rd55+1664];
	ld.global.u32 	%r2106, [%rd55+1792];
	ld.global.u32 	%r2105, [%rd55+1920];
	ld.global.u32 	%r2104, [%rd55+2048];
	bra.uni 	$L__BB11_38;
$L__BB11_4:
	ld.param.u32 	%r2034, [_ZN3cub18CUB_300001_SM_10006detail10radix_sort29DeviceRadixSortOnesweepKernelINS1_5radix10policy_hubIffyE10Policy1000ELNS0_9SortOrderE1EffyiiNS1_21identity_decomposer_tEEEvPT5_SB_PT3_PKSC_PT1_PKSG_PT2_PKSK_T4_iiT6__param_8];
	cvt.u32.u64 	%r314, %rd4;
	sub.s32 	%r22, %r2034, %r314;
	and.b32  	%r315, %r1, 31;
	and.b32  	%r316, %r1, 992;
	mul.lo.s32 	%r317, %r316, 17;
	or.b32  	%r23, %r317, %r315;
	setp.ge.s32 	%p3, %r23, %r22;
	cvt.u64.u32 	%rd56, %r23;
	add.s64 	%rd57, %rd56, %rd4;
	shl.b64 	%rd58, %rd57, 2;
	add.s64 	%rd5, %rd3, %rd58;
	mov.b32 	%r2120, -1;
	@%p3 bra 	$L__BB11_6;
	ld.global.u32 	%r2120, [%rd5];
$L__BB11_6:
	add.s32 	%r319, %r23, 32;
	setp.ge.s32 	%p4, %r319, %r22;
	mov.b32 	%r2119, -1;
	@%p4 bra 	$L__BB11_8;
	ld.global.u32 	%r2119, [%rd5+128];
$L__BB11_8:
	add.s32 	%r321, %r23, 64;
	setp.ge.s32 	%p5, %r321, %r22;
	mov.b32 	%r2118, -1;
	@%p5 bra 	$L__BB11_10;
	ld.global.u32 	%r2118, [%rd5+256];
$L__BB11_10:
	add.s32 	%r323, %r23, 96;
	setp.ge.s32 	%p6, %r323, %r22;
	mov.b32 	%r2117, -1;
	@%p6 bra 	$L__BB11_12;
	ld.global.u32 	%r2117, [%rd5+384];
$L__BB11_12:
	add.s32 	%r325, %r23, 128;
	setp.ge.s32 	%p7, %r325, %r22;
	mov.b32 	%r2116, -1;
	@%p7 bra 	$L__BB11_14;
	ld.global.u32 	%r2116, [%rd5+512];
$L__BB11_14:
	add.s32 	%r327, %r23, 160;
	setp.ge.s32 	%p8, %r327, %r22;
	mov.b32 	%r2115, -1;
	@%p8 bra 	$L__BB11_16;
	ld.global.u32 	%r2115, [%rd5+640];
$L__BB11_16:
	add.s32 	%r329, %r23, 192;
	setp.ge.s32 	%p9, %r329, %r22;
	mov.b32 	%r2114, -1;
	@%p9 bra 	$L__BB11_18;
	ld.global.u32 	%r2114, [%rd5+768];
$L__BB11_18:
	add.s32 	%r331, %r23, 224;
	setp.ge.s32 	%p10, %r331, %r22;
	mov.b32 	%r2113, -1;
	@%p10 bra 	$L__BB11_20;
	ld.global.u32 	%r2113, [%rd5+896];
$L__BB11_20:
	add.s32 	%r333, %r23, 256;
	setp.ge.s32 	%p11, %r333, %r22;
	mov.b32 	%r2112, -1;
	@%p11 bra 	$L__BB11_22;
	ld.global.u32 	%r2112, [%rd5+1024];
$L__BB11_22:
	add.s32 	%r335, %r23, 288;
	setp.ge.s32 	%p12, %r335, %r22;
	mov.b32 	%r2111, -1;
	@%p12 bra 	$L__BB11_24;
	ld.global.u32 	%r2111, [%rd5+1152];
$L__BB11_24:
	add.s32 	%r337, %r23, 320;
	setp.ge.s32 	%p13, %r337, %r22;
	mov.b32 	%r2110, -1;
	@%p13 bra 	$L__BB11_26;
	ld.global.u32 	%r2110, [%rd5+1280];
$L__BB11_26:
	add.s32 	%r339, %r23, 352;
	setp.ge.s32 	%p14, %r339, %r22;
	mov.b32 	%r2109, -1;
	@%p14 bra 	$L__BB11_28;
	ld.global.u32 	%r2109, [%rd5+1408];
$L__BB11_28:
	add.s32 	%r341, %r23, 384;
	setp.ge.s32 	%p15, %r341, %r22;
	mov.b32 	%r2108, -1;
	@%p15 bra 	$L__BB11_30;
	ld.global.u32 	%r2108, [%rd5+1536];
$L__BB11_30:
	add.s32 	%r343, %r23, 416;
	setp.ge.s32 	%p16, %r343, %r22;
	mov.b32 	%r2107, -1;
	@%p16 bra 	$L__BB11_32;
	ld.global.u32 	%r2107, [%rd5+1664];
$L__BB11_32:
	add.s32 	%r345, %r23, 448;
	setp.ge.s32 	%p17, %r345, %r22;
	mov.b32 	%r2106, -1;
	@%p17 bra 	$L__BB11_34;
	ld.global.u32 	%r2106, [%rd5+1792];
$L__BB11_34:
	add.s32 	%r347, %r23, 480;
	setp.ge.s32 	%p18, %r347, %r22;
	mov.b32 	%r2105, -1;
	@%p18 bra 	$L__BB11_36;
	ld.global.u32 	%r2105, [%rd5+1920];
$L__BB11_36:
	add.s32 	%r349, %r23, 512;
	setp.ge.s32 	%p19, %r349, %r22;
	mov.b32 	%r2104, -1;
	@%p19 bra 	$L__BB11_38;
	ld.global.u32 	%r2104, [%rd5+2048];
$L__BB11_38:
	ld.param.u32 	%r2086, [_ZN3cub18CUB_300001_SM_10006detail10radix_sort29DeviceRadixSortOnesweepKernelINS1_5radix10policy_hubIffyE10Policy1000ELNS0_9SortOrderE1EffyiiNS1_21identity_decomposer_tEEEvPT5_SB_PT3_PKSC_PT1_PKSG_PT2_PKSK_T4_iiT6__param_10];
	mov.b32 	%r350, -1;
	shl.b32 	%r351, %r350, %r2086;
	not.b32 	%r74, %r351;
	shl.b32 	%r352, %r1, 5;
	and.b32  	%r353, %r352, 31744;
	mov.u32 	%r354, _ZZN3cub18CUB_300001_SM_10006detail10radix_sort29DeviceRadixSortOnesweepKernelINS1_5radix10policy_hubIffyE10Policy1000ELNS0_9SortOrderE1EffyiiNS1_21identity_decomposer_tEEEvPT5_SB_PT3_PKSC_PT1_PKSG_PT2_PKSK_T4_iiT6_E1s;
	add.s32 	%r75, %r354, %r353;
	setp.gt.s32 	%p20, %r306, 255;
	@%p20 bra 	$L__BB11_51;
	max.s32 	%r355, %r306, 224;
	sub.s32 	%r356, %r355, %r306;
	add.s32 	%r357, %r356, 31;
	shr.u32 	%r358, %r357, 5;
	add.s32 	%r76, %r358, 1;
	setp.lt.u32 	%p21, %r357, 480;
	mov.u32 	%r2124, %r306;
	@%p21 bra 	$L__BB11_42;
	and.b32  	%r359, %r76, 268435440;
	neg.s32 	%r2122, %r359;
	shl.b32 	%r362, %r306, 2;
	add.s32 	%r363, %r353, %r362;
	add.s32 	%r365, %r363, %r354;
	add.s32 	%r2121, %r365, 1024;
	mov.u32 	%r2124, %r306;
$L__BB11_41:
	.pragma "nounroll";
	mov.b32 	%r366, 0;
	st.shared.u32 	[%r2121+-1024], %r366;
	st.shared.u32 	[%r2121+-896], %r366;
	st.shared.u32 	[%r2121+-768], %r366;
	st.shared.u32 	[%r2121+-640], %r366;
	st.shared.u32 	[%r2121+-512], %r366;
	st.shared.u32 	[%r2121+-384], %r366;
	st.shared.u32 	[%r2121+-256], %r366;
	st.shared.u32 	[%r2121+-128], %r366;
	st.shared.u32 	[%r2121], %r366;
	st.shared.u32 	[%r2121+128], %r366;
	st.shared.u32 	[%r2121+256], %r366;
	st.shared.u32 	[%r2121+384], %r366;
	st.shared.u32 	[%r2121+512], %r366;
	st.shared.u32 	[%r2121+640], %r366;
	st.shared.u32 	[%r2121+768], %r366;
	st.shared.u32 	[%r2121+896], %r366;
	add.s32 	%r2124, %r2124, 512;
	add.s32 	%r2122, %r2122, 16;
	add.s32 	%r2121, %r2121, 2048;
	setp.ne.s32 	%p22, %r2122, 0;
	@%p22 bra 	$L__BB11_41;
$L__BB11_42:
	and.b32  	%r367, %r76, 15;
	setp.eq.s32 	%p23, %r367, 0;
	@%p23 bra 	$L__BB11_51;
	setp.lt.u32 	%p24, %r367, 8;
	@%p24 bra 	$L__BB11_45;
	shl.b32 	%r369, %r2124, 2;
	add.s32 	%r370, %r75, %r369;
	mov.b32 	%r371, 0;
	st.shared.u32 	[%r370], %r371;
	st.shared.u32 	[%r370+128], %r371;
	st.shared.u32 	[%r370+256], %r371;
	st.shared.u32 	[%r370+384], %r371;
	st.shared.u32 	[%r370+512], %r371;
	st.shared.u32 	[%r370+640], %r371;
	st.shared.u32 	[%r370+768], %r371;
	st.shared.u32 	[%r370+896], %r371;
	add.s32 	%r2124, %r2124, 256;
$L__BB11_45:
	and.b32  	%r372, %r76, 7;
	setp.eq.s32 	%p25, %r372, 0;
	@%p25 bra 	$L__BB11_51;
	and.b32  	%r88, %r76, 3;
	setp.lt.u32 	%p26, %r372, 4;
	@%p26 bra 	$L__BB11_48;
	shl.b32 	%r374, %r2124, 2;
	add.s32 	%r375, %r75, %r374;
	mov.b32 	%r376, 0;
	st.shared.u32 	[%r375], %r376;
	st.shared.u32 	[%r375+128], %r376;
	st.shared.u32 	[%r375+256], %r376;
	st.shared.u32 	[%r375+384], %r376;
	add.s32 	%r2124, %r2124, 128;
$L__BB11_48:
	setp.eq.s32 	%p27, %r88, 0;
	@%p27 bra 	$L__BB11_51;
	shl.b32 	%r379, %r2124, 2;
	add.s32 	%r380, %r353, %r379;
	add.s32 	%r2128, %r354, %r380;
	neg.s32 	%r2127, %r88;
$L__BB11_50:
	.pragma "nounroll";
	mov.b32 	%r382, 0;
	st.shared.u32 	[%r2128], %r382;
	add.s32 	%r2128, %r2128, 128;
	add.s32 	%r2127, %r2127, 1;
	setp.ne.s32 	%p28, %r2127, 0;
	@%p28 bra 	$L__BB11_50;
$L__BB11_51:
	ld.param.u32 	%r2049, [_ZN3cub18CUB_300001_SM_10006detail10radix_sort29DeviceRadixSortOnesweepKernelINS1_5radix10policy_hubIffyE10Policy1000ELNS0_9SortOrderE1EffyiiNS1_21identity_decomposer_tEEEvPT5_SB_PT3_PKSC_PT1_PKSG_PT2_PKSK_T4_iiT6__param_9];
	bar.warp.sync 	-1;
	setp.lt.s32 	%p29, %r2120, 0;
	selp.b32 	%r384, 0, 2147483647, %p29;
	xor.b32  	%r385, %r384, %r2120;
	setp.eq.s32 	%p30, %r385, 2147483647;
	selp.b32 	%r386, -2147483648, %r385, %p30;
	shr.u32 	%r387, %r386, %r2049;
	and.b32  	%r97, %r387, %r74;
	shl.b32 	%r388, %r97, 2;
	add.s32 	%r389, %r75, %r388;
	atom.shared.add.u32 	%r390, [%r389], 1;
	setp.lt.s32 	%p31, %r2119, 0;
	selp.b32 	%r391, 0, 2147483647, %p31;
	xor.b32  	%r392, %r391, %r2119;
	setp.eq.s32 	%p32, %r392, 2147483647;
	selp.b32 	%r393, -2147483648, %r392, %p32;
	shr.u32 	%r394, %r393, %r2049;
	and.b32  	%r395, %r394, %r74;
	shl.b32 	%r396, %r395, 2;
	add.s32 	%r397, %r75, %r396;
	atom.shared.add.u32 	%r398, [%r397], 1;
	setp.lt.s32 	%p33, %r2118, 0;
	selp.b32 	%r399, 0, 2147483647, %p33;
	xor.b32  	%r400, %r399, %r2118;
	setp.eq.s32 	%p34, %r400, 2147483647;
	selp.b32 	%r401, -2147483648, %r400, %p34;
	shr.u32 	%r402, %r401, %r2049;
	and.b32  	%r403, %r402, %r74;
	shl.b32 	%r404, %r403, 2;
	add.s32 	%r405, %r75, %r404;
	atom.shared.add.u32 	%r406, [%r405], 1;
	setp.lt.s32 	%p35, %r2117, 0;
	selp.b32 	%r407, 0, 2147483647, %p35;
	xor.b32  	%r408, %r407, %r2117;
	setp.eq.s32 	%p36, %r408, 2147483647;
	selp.b32 	%r409, -2147483648, %r408, %p36;
	shr.u32 	%r410, %r409, %r2049;
	and.b32  	%r411, %r410, %r74;
	shl.b32 	%r412, %r411, 2;
	add.s32 	%r413, %r75, %r412;
	atom.shared.add.u32 	%r414, [%r413], 1;
	setp.lt.s32 	%p37, %r2116, 0;
	selp.b32 	%r415, 0, 2147483647, %p37;
	xor.b32  	%r416, %r415, %r2116;
	setp.eq.s32 	%p38, %r416, 2147483647;
	selp.b32 	%r417, -2147483648, %r416, %p38;
	shr.u32 	%r418, %r417, %r2049;
	and.b32  	%r419, %r418, %r74;
	shl.b32 	%r420, %r419, 2;
	add.s32 	%r421, %r75, %r420;
	atom.shared.add.u32 	%r422, [%r421], 1;
	setp.lt.s32 	%p39, %r2115, 0;
	selp.b32 	%r423, 0, 2147483647, %p39;
	xor.b32  	%r424, %r423, %r2115;
	setp.eq.s32 	%p40, %r424, 2147483647;
	selp.b32 	%r425, -2147483648, %r424, %p40;
	shr.u32 	%r426, %r425, %r2049;
	and.b32  	%r427, %r426, %r74;
	shl.b32 	%r428, %r427, 2;
	add.s32 	%r429, %r75, %r428;
	atom.shared.add.u32 	%r430, [%r429], 1;
	setp.lt.s32 	%p41, %r2114, 0;
	selp.b32 	%r431, 0, 2147483647, %p41;
	xor.b32  	%r432, %r431, %r2114;
	setp.eq.s32 	%p42, %r432, 2147483647;
	selp.b32 	%r433, -2147483648, %r432, %p42;
	shr.u32 	%r434, %r433, %r2049;
	and.b32  	%r435, %r434, %r74;
	shl.b32 	%r436, %r435, 2;
	add.s32 	%r437, %r75, %r436;
	atom.shared.add.u32 	%r438, [%r437], 1;
	setp.lt.s32 	%p43, %r2113, 0;
	selp.b32 	%r439, 0, 2147483647, %p43;
	xor.b32  	%r440, %r439, %r2113;
	setp.eq.s32 	%p44, %r440, 2147483647;
	selp.b32 	%r441, -2147483648, %r440, %p44;
	shr.u32 	%r442, %r441, %r2049;
	and.b32  	%r443, %r442, %r74;
	shl.b32 	%r444, %r443, 2;
	add.s32 	%r445, %r75, %r444;
	atom.shared.add.u32 	%r446, [%r445], 1;
	setp.lt.s32 	%p45, %r2112, 0;
	selp.b32 	%r447, 0, 2147483647, %p45;
	xor.b32  	%r448, %r447, %r2112;
	setp.eq.s32 	%p46, %r448, 2147483647;
	selp.b32 	%r449, -2147483648, %r448, %p46;
	shr.u32 	%r450, %r449, %r2049;
	and.b32  	%r451, %r450, %r74;
	shl.b32 	%r452, %r451, 2;
	add.s32 	%r453, %r75, %r452;
	atom.shared.add.u32 	%r454, [%r453], 1;
	setp.lt.s32 	%p47, %r2111, 0;
	selp.b32 	%r455, 0, 2147483647, %p47;
	xor.b32  	%r456, %r455, %r2111;
	setp.eq.s32 	%p48, %r456, 2147483647;
	selp.b32 	%r457, -2147483648, %r456, %p48;
	shr.u32 	%r458, %r457, %r2049;
	and.b32  	%r459, %r458, %r74;
	shl.b32 	%r460, %r459, 2;
	add.s32 	%r461, %r75, %r460;
	atom.shared.add.u32 	%r462, [%r461], 1;
	setp.lt.s32 	%p49, %r2110, 0;
	selp.b32 	%r463, 0, 2147483647, %p49;
	xor.b32  	%r464, %r463, %r2110;
	setp.eq.s32 	%p50, %r464, 2147483647;
	selp.b32 	%r465, -2147483648, %r464, %p50;
	shr.u32 	%r466, %r465, %r2049;
	and.b32  	%r467, %r466, %r74;
	shl.b32 	%r468, %r467, 2;
	add.s32 	%r469, %r75, %r468;
	atom.shared.add.u32 	%r470, [%r469], 1;
	setp.lt.s32 	%p51, %r2109, 0;
	selp.b32 	%r471, 0, 2147483647, %p51;
	xor.b32  	%r472, %r471, %r2109;
	setp.eq.s32 	%p52, %r472, 2147483647;
	selp.b32 	%r473, -2147483648, %r472, %p52;
	shr.u32 	%r474, %r473, %r2049;
	and.b32  	%r475, %r474, %r74;
	shl.b32 	%r476, %r475, 2;
	add.s32 	%r477, %r75, %r476;
	atom.shared.add.u32 	%r478, [%r477], 1;
	setp.lt.s32 	%p53, %r2108, 0;
	selp.b32 	%r479, 0, 2147483647, %p53;
	xor.b32  	%r480, %r479, %r2108;
	setp.eq.s32 	%p54, %r480, 2147483647;
	selp.b32 	%r481, -2147483648, %r480, %p54;
	shr.u32 	%r482, %r481, %r2049;
	and.b32  	%r483, %r482, %r74;
	shl.b32 	%r484, %r483, 2;
	add.s32 	%r485, %r75, %r484;
	atom.shared.add.u32 	%r486, [%r485], 1;
	setp.lt.s32 	%p55, %r2107, 0;
	selp.b32 	%r487, 0, 2147483647, %p55;
	xor.b32  	%r488, %r487, %r2107;
	setp.eq.s32 	%p56, %r488, 2147483647;
	selp.b32 	%r489, -2147483648, %r488, %p56;
	shr.u32 	%r490, %r489, %r2049;
	and.b32  	%r491, %r490, %r74;
	shl.b32 	%r492, %r491, 2;
	add.s32 	%r493, %r75, %r492;
	atom.shared.add.u32 	%r494, [%r493], 1;
	setp.lt.s32 	%p57, %r2106, 0;
	selp.b32 	%r495, 0, 2147483647, %p57;
	xor.b32  	%r496, %r495, %r2106;
	setp.eq.s32 	%p58, %r496, 2147483647;
	selp.b32 	%r497, -2147483648, %r496, %p58;
	shr.u32 	%r498, %r497, %r2049;
	and.b32  	%r499, %r498, %r74;
	shl.b32 	%r500, %r499, 2;
	add.s32 	%r501, %r75, %r500;
	atom.shared.add.u32 	%r502, [%r501], 1;
	setp.lt.s32 	%p59, %r2105, 0;
	selp.b32 	%r503, 0, 2147483647, %p59;
	xor.b32  	%r504, %r503, %r2105;
	setp.eq.s32 	%p60, %r504, 2147483647;
	selp.b32 	%r505, -2147483648, %r504, %p60;
	shr.u32 	%r506, %r505, %r2049;
	and.b32  	%r507, %r506, %r74;
	shl.b32 	%r508, %r507, 2;
	add.s32 	%r509, %r75, %r508;
	atom.shared.add.u32 	%r510, [%r509], 1;
	setp.lt.s32 	%p61, %r2104, 0;
	selp.b32 	%r511, 0, 2147483647, %p61;
	xor.b32  	%r512, %r511, %r2104;
	setp.eq.s32 	%p62, %r512, 2147483647;
	selp.b32 	%r513, -2147483648, %r512, %p62;
	shr.u32 	%r514, %r513, %r2049;
	and.b32  	%r515, %r514, %r74;
	shl.b32 	%r516, %r515, 2;
	add.s32 	%r517, %r75, %r516;
	atom.shared.add.u32 	%r518, [%r517], 1;
	bar.sync 	0;
	setp.gt.u32 	%p63, %r1, 255;
	shl.b32 	%r519, %r1, 2;
	add.s32 	%r98, %r354, %r519;
	mov.b32 	%r2129, 0;
	@%p63 bra 	$L__BB11_53;
	ld.shared.u32 	%r521, [%r98];
	mov.b32 	%r522, 0;
	st.shared.u32 	[%r98], %r522;
	ld.shared.u32 	%r523, [%r98+1024];
	st.shared.u32 	[%r98+1024], %r521;
	add.s32 	%r524, %r523, %r521;
	ld.shared.u32 	%r525, [%r98+2048];
	st.shared.u32 	[%r98+2048], %r524;
	add.s32 	%r526, %r525, %r524;
	ld.shared.u32 	%r527, [%r98+3072];
	st.shared.u32 	[%r98+3072], %r526;
	add.s32 	%r528, %r527, %r526;
	ld.shared.u32 	%r529, [%r98+4096];
	st.shared.u32 	[%r98+4096], %r528;
	add.s32 	%r530, %r529, %r528;
	ld.shared.u32 	%r531, [%r98+5120];
	st.shared.u32 	[%r98+5120], %r530;
	add.s32 	%r532, %r531, %r530;
	ld.shared.u32 	%r533, [%r98+6144];
	st.shared.u32 	[%r98+6144], %r532;
	add.s32 	%r534, %r533, %r532;
	ld.shared.u32 	%r535, [%r98+7168];
	st.shared.u32 	[%r98+7168], %r534;
	add.s32 	%r536, %r535, %r534;
	ld.shared.u32 	%r537, [%r98+8192];
	st.shared.u32 	[%r98+8192], %r536;
	add.s32 	%r538, %r537, %r536;
	ld.shared.u32 	%r539, [%r98+9216];
	st.shared.u32 	[%r98+9216], %r538;
	add.s32 	%r540, %r539, %r538;
	ld.shared.u32 	%r541, [%r98+10240];
	st.shared.u32 	[%r98+10240], %r540;
	add.s32 	%r542, %r541, %r540;
	ld.shared.u32 	%r543, [%r98+11264];
	st.shared.u32 	[%r98+11264], %r542;
	add.s32 	%r2129, %r543, %r542;
$L__BB11_53:
	setp.gt.u32 	%p64, %r1, 255;
	shl.b32 	%r544, %r3, 8;
	add.s32 	%r545, %r544, %r1;
	mul.wide.s32 	%rd59, %r545, 4;
	add.s64 	%rd6, %rd2, %rd59;
	@%p64 bra 	$L__BB11_55;
	or.b32  	%r546, %r2129, 1073741824;
	st.volatile.global.u32 	[%rd6], %r546;
$L__BB11_55:
	ld.param.u64 	%rd442, [_ZN3cub18CUB_300001_SM_10006detail10radix_sort29DeviceRadixSortOnesweepKernelINS1_5radix10policy_hubIffyE10Policy1000ELNS0_9SortOrderE1EffyiiNS1_21identity_decomposer_tEEEvPT5_SB_PT3_PKSC_PT1_PKSG_PT2_PKSK_T4_iiT6__param_7];
	setp.lt.s32 	%p65, %r2104, 0;
	selp.b32 	%r547, 0, 2147483647, %p65;
	xor.b32  	%r2134, %r547, %r2104;
	setp.lt.s32 	%p66, %r2119, 0;
	selp.b32 	%r548, 0, 2147483647, %p66;
	xor.b32  	%r2149, %r548, %r2119;
	setp.lt.s32 	%p67, %r2118, 0;
	selp.b32 	%r549, 0, 2147483647, %p67;
	xor.b32  	%r2148, %r549, %r2118;
	setp.lt.s32 	%p68, %r2117, 0;
	selp.b32 	%r550, 0, 2147483647, %p68;
	xor.b32  	%r2147, %r550, %r2117;
	setp.lt.s32 	%p69, %r2115, 0;
	selp.b32 	%r551, 0, 2147483647, %p69;
	xor.b32  	%r2145, %r551, %r2115;
	setp.lt.s32 	%p70, %r2116, 0;
	selp.b32 	%r552, 0, 2147483647, %p70;
	xor.b32  	%r2146, %r552, %r2116;
	setp.lt.s32 	%p71, %r2114, 0;
	selp.b32 	%r553, 0, 2147483647, %p71;
	xor.b32  	%r2144, %r553, %r2114;
	setp.lt.s32 	%p72, %r2113, 0;
	selp.b32 	%r554, 0, 2147483647, %p72;
	xor.b32  	%r2143, %r554, %r2113;
	setp.lt.s32 	%p73, %r2111, 0;
	selp.b32 	%r555, 0, 2147483647, %p73;
	xor.b32  	%r2141, %r555, %r2111;
	setp.lt.s32 	%p74, %r2110, 0;
	selp.b32 	%r556, 0, 2147483647, %p74;
	xor.b32  	%r2140, %r556, %r2110;
	setp.lt.s32 	%p75, %r2109, 0;
	selp.b32 	%r557, 0, 2147483647, %p75;
	xor.b32  	%r2139, %r557, %r2109;
	setp.lt.s32 	%p76, %r2112, 0;
	selp.b32 	%r558, 0, 2147483647, %p76;
	xor.b32  	%r2142, %r558, %r2112;
	setp.lt.s32 	%p77, %r2107, 0;
	selp.b32 	%r559, 0, 2147483647, %p77;
	xor.b32  	%r2137, %r559, %r2107;
	setp.lt.s32 	%p78, %r2108, 0;
	selp.b32 	%r560, 0, 2147483647, %p78;
	xor.b32  	%r2138, %r560, %r2108;
	setp.lt.s32 	%p79, %r2120, 0;
	selp.b32 	%r561, 0, 2147483647, %p79;
	xor.b32  	%r2150, %r561, %r2120;
	setp.lt.s32 	%p80, %r2105, 0;
	selp.b32 	%r562, 0, 2147483647, %p80;
	xor.b32  	%r2135, %r562, %r2105;
	setp.lt.s32 	%p81, %r2106, 0;
	selp.b32 	%r563, 0, 2147483647, %p81;
	xor.b32  	%r2136, %r563, %r2106;
	setp.lt.u32 	%p82, %r1, 256;
	setp.eq.s32 	%p83, %r2129, 6528;
	and.pred  	%p84, %p82, %p83;
	selp.u32 	%r564, 1, 0, %p84;
	{ 
	.reg .pred 	%p1; 
	.reg .pred 	%p2; 
	setp.ne.u32 	%p1, %r564, 0; 
	bar.red.or.pred 	%p2, 0, %p1; 
	selp.u32 	%r565, 1, 0, %p2; 
	}
	setp.eq.s32 	%p85, %r565, 0;
	and.b32  	%r566, %r1, 992;
	and.b32  	%r567, %r1, 31;
	mul.lo.s32 	%r568, %r566, 17;
	or.b32  	%r569, %r568, %r567;
	cvt.u64.u32 	%rd7, %r569;
	add.s64 	%rd61, %rd7, %rd4;
	cvta.to.global.u64 	%rd62, %rd442;
	shl.b64 	%rd63, %rd61, 2;
	add.s64 	%rd8, %rd62, %rd63;
	cvt.u64.u32 	%rd9, %r1;
	@%p85 bra 	$L__BB11_175;
	setp.gt.u32 	%p86, %r1, 255;
	shl.b32 	%r571, %r1, 3;
	add.s32 	%r573, %r354, %r571;
	add.s32 	%r118, %r573, 26112;
	@%p86 bra 	$L__BB11_64;
	ld.param.u64 	%rd436, [_ZN3cub18CUB_300001_SM_10006detail10radix_sort29DeviceRadixSortOnesweepKernelINS1_5radix10policy_hubIffyE10Policy1000ELNS0_9SortOrderE1EffyiiNS1_21identity_decomposer_tEEEvPT5_SB_PT3_PKSC_PT1_PKSG_PT2_PKSK_T4_iiT6__param_3];
	cvta.to.global.u64 	%rd64, %rd436;
	shl.b64 	%rd65, %rd9, 3;
	add.s64 	%rd66, %rd64, %rd65;
	ld.global.u64 	%rd67, [%rd66];
	setp.gt.u32 	%p87, %r1, %r97;
	selp.b64 	%rd68, 6528, 0, %p87;
	sub.s64 	%rd455, %rd67, %rd68;
	st.shared.u64 	[%r118], %rd455;
	setp.lt.s32 	%p88, %r3, 1;
	mov.u32 	%r2133, %r2129;
	@%p88 bra 	$L__BB11_63;
	mov.b32 	%r2131, -1;
	mov.u32 	%r2130, %r3;
	mov.u32 	%r2133, %r2129;
$L__BB11_59:
	ld.param.u64 	%rd429, [_ZN3cub18CUB_300001_SM_10006detail10radix_sort29DeviceRadixSortOnesweepKernelINS1_5radix10policy_hubIffyE10Policy1000ELNS0_9SortOrderE1EffyiiNS1_21identity_decomposer_tEEEvPT5_SB_PT3_PKSC_PT1_PKSG_PT2_PKSK_T4_iiT6__param_0];
	add.s32 	%r122, %r2130, -1;
	shl.b32 	%r575, %r122, 8;
	add.s32 	%r576, %r575, %r1;
	cvta.to.global.u64 	%rd69, %rd429;
	mul.wide.s32 	%rd70, %r576, 4;
	add.s64 	%rd11, %rd69, %rd70;
$L__BB11_60:
	membar.cta;
	ld.volatile.global.u32 	%r123, [%rd11];
	setp.eq.s32 	%p89, %r123, 0;
	@%p89 bra 	$L__BB11_60;
	and.b32  	%r577, %r123, 1073741823;
	add.s32 	%r2133, %r577, %r2133;
	setp.gt.s32 	%p90, %r123, -1;
	vote.sync.ballot.b32 	%r2131, %p90, %r2131;
	setp.gt.u32 	%p92, %r2130, 1;
	and.pred  	%p93, %p90, %p92;
	mov.u32 	%r2130, %r122;
	@%p93 bra 	$L__BB11_59;
	ld.shared.u64 	%rd455, [%r118];
$L__BB11_63:
	or.b32  	%r578, %r2133, -2147483648;
	st.volatile.global.u32 	[%rd6], %r578;
	sub.s32 	%r579, %r2133, %r2129;
	cvt.s64.s32 	%rd71, %r579;
	add.s64 	%rd72, %rd455, %rd71;
	st.shared.u64 	[%r118], %rd72;
$L__BB11_64:
	ld.param.u32 	%r2035, [_ZN3cub18CUB_300001_SM_10006detail10radix_sort29DeviceRadixSortOnesweepKernelINS1_5radix10policy_hubIffyE10Policy1000ELNS0_9SortOrderE1EffyiiNS1_21identity_decomposer_tEEEvPT5_SB_PT3_PKSC_PT1_PKSG_PT2_PKSK_T4_iiT6__param_8];
	ld.param.u64 	%rd432, [_ZN3cub18CUB_300001_SM_10006detail10radix_sort29DeviceRadixSortOnesweepKernelINS1_5radix10policy_hubIffyE10Policy1000ELNS0_9SortOrderE1EffyiiNS1_21identity_decomposer_tEEEvPT5_SB_PT3_PKSC_PT1_PKSG_PT2_PKSK_T4_iiT6__param_2];
	setp.gt.u32 	%p94, %r1, 255;
	setp.lt.s32 	%p95, %r4, %r2035;
	setp.eq.s64 	%p96, %rd432, 0;
	or.pred  	%p97, %p96, %p95;
	or.pred  	%p98, %p94, %p97;
	@%p98 bra 	$L__BB11_66;
	ld.param.u64 	%rd433, [_ZN3cub18CUB_300001_SM_10006detail10radix_sort29DeviceRadixSortOnesweepKernelINS1_5radix10policy_hubIffyE10Policy1000ELNS0_9SortOrderE1EffyiiNS1_21identity_decomposer_tEEEvPT5_SB_PT3_PKSC_PT1_PKSG_PT2_PKSK_T4_iiT6__param_2];
	ld.shared.u64 	%rd73, [%r118];
	setp.gt.u32 	%p99, %r1, %r97;
	selp.b64 	%rd74, 6528, 0, %p99;
	cvt.s64.s32 	%rd75, %r2129;
	add.s64 	%rd76, %rd74, %rd75;
	add.s64 	%rd77, %rd76, %rd73;
	cvta.to.global.u64 	%rd78, %rd433;
	shl.b64 	%rd79, %rd9, 3;
	add.s64 	%rd80, %rd78, %rd79;
	st.global.u64 	[%rd80], %rd77;
$L__BB11_66:
	ld.param.u32 	%r2036, [_ZN3cub18CUB_300001_SM_10006detail10radix_sort29DeviceRadixSortOnesweepKernelINS1_5radix10policy_hubIffyE10Policy1000ELNS0_9SortOrderE1EffyiiNS1_21identity_decomposer_tEEEvPT5_SB_PT3_PKSC_PT1_PKSG_PT2_PKSK_T4_iiT6__param_8];
	setp.gt.s32 	%p100, %r4, %r2036;
	bar.sync 	0;
	shl.b32 	%r580, %r97, 3;
	add.s32 	%r582, %r354, %r580;
	ld.shared.u64 	%rd14, [%r582+26112];
	@%p100 bra 	$L__BB11_68;
	add.s64 	%rd81, %rd14, %rd7;
	shl.b64 	%rd82, %rd81, 2;
	add.s64 	%rd83, %rd1, %rd82;
	st.global.u32 	[%rd83], %r2120;
	st.global.u32 	[%rd83+128], %r2119;
	st.global.u32 	[%rd83+256], %r2118;
	st.global.u32 	[%rd83+384], %r2117;
	st.global.u32 	[%rd83+512], %r2116;
	st.global.u32 	[%rd83+640], %r2115;
	st.global.u32 	[%rd83+768], %r2114;
	st.global.u32 	[%rd83+896], %r2113;
	st.global.u32 	[%rd83+1024], %r2112;
	st.global.u32 	[%rd83+1152], %r2111;
	st.global.u32 	[%rd83+1280], %r2110;
	st.global.u32 	[%rd83+1408], %r2109;
	st.global.u32 	[%rd83+1536], %r2108;
	st.global.u32 	[%rd83+1664], %r2107;
	st.global.u32 	[%rd83+1792], %r2106;
	st.global.u32 	[%rd83+1920], %r2105;
	st.global.u32 	[%rd83+2048], %r2104;
	bra.uni 	$L__BB11_102;
$L__BB11_68:
	ld.param.u32 	%r2037, [_ZN3cub18CUB_300001_SM_10006detail10radix_sort29DeviceRadixSortOnesweepKernelINS1_5radix10policy_hubIffyE10Policy1000ELNS0_9SortOrderE1EffyiiNS1_21identity_decomposer_tEEEvPT5_SB_PT3_PKSC_PT1_PKSG_PT2_PKSK_T4_iiT6__param_8];
	cvt.u32.u64 	%r583, %rd7;
	mad.lo.s32 	%r127, %r3, -6528, %r2037;
	setp.ge.s32 	%p101, %r583, %r127;
	add.s64 	%rd84, %rd14, %rd7;
	shl.b64 	%rd85, %rd84, 2;
	add.s64 	%rd15, %rd1, %rd85;
	@%p101 bra 	$L__BB11_70;
	st.global.u32 	[%rd15], %r2120;
$L__BB11_70:
	add.s32 	%r585, %r583, 32;
	setp.ge.s32 	%p102, %r585, %r127;
	@%p102 bra 	$L__BB11_72;
	st.global.u32 	[%rd15+128], %r2119;
$L__BB11_72:
	add.s32 	%r587, %r583, 64;
	setp.ge.s32 	%p103, %r587, %r127;
	@%p103 bra 	$L__BB11_74;
	st.global.u32 	[%rd15+256], %r2118;
$L__BB11_74:
	add.s32 	%r589, %r583, 96;
	setp.ge.s32 	%p104, %r589, %r127;
	@%p104 bra 	$L__BB11_76;
	st.global.u32 	[%rd15+384], %r2117;
$L__BB11_76:
	add.s32 	%r591, %r583, 128;
	setp.ge.s32 	%p105, %r591, %r127;
	@%p105 bra 	$L__BB11_78;
	st.global.u32 	[%rd15+512], %r2116;
$L__BB11_78:
	add.s32 	%r593, %r583, 160;
	setp.ge.s32 	%p106, %r593, %r127;
	@%p106 bra 	$L__BB11_80;
	st.global.u32 	[%rd15+640], %r2115;
$L__BB11_80:
	add.s32 	%r595, %r583, 192;
	setp.ge.s32 	%p107, %r595, %r127;
	@%p107 bra 	$L__BB11_82;
	st.global.u32 	[%rd15+768], %r2114;
$L__BB11_82:
	add.s32 	%r597, %r583, 224;
	setp.ge.s32 	%p108, %r597, %r127;
	@%p108 bra 	$L__BB11_84;
	st.global.u32 	[%rd15+896], %r2113;
$L__BB11_84:
	add.s32 	%r599, %r583, 256;
	setp.ge.s32 	%p109, %r599, %r127;
	@%p109 bra 	$L__BB11_86;
	st.global.u32 	[%rd15+1024], %r2112;
$L__BB11_86:
	add.s32 	%r601, %r583, 288;
	setp.ge.s32 	%p110, %r601, %r127;
	@%p110 bra 	$L__BB11_88;
	st.global.u32 	[%rd15+1152], %r2111;
$L__BB11_88:
	add.s32 	%r603, %r583, 320;
	setp.ge.s32 	%p111, %r603, %r127;
	@%p111 bra 	$L__BB11_90;
	st.global.u32 	[%rd15+1280], %r2110;
$L__BB11_90:
	add.s32 	%r605, %r583, 352;
	setp.ge.s32 	%p112, %r605, %r127;
	@%p112 bra 	$L__BB11_92;
	st.global.u32 	[%rd15+1408], %r2109;
$L__BB11_92:
	add.s32 	%r607, %r583, 384;
	setp.ge.s32 	%p113, %r607, %r127;
	@%p113 bra 	$L__BB11_94;
	st.global.u32 	[%rd15+1536], %r2108;
$L__BB11_94:
	add.s32 	%r609, %r583, 416;
	setp.ge.s32 	%p114, %r609, %r127;
	@%p114 bra 	$L__BB11_96;
	st.global.u32 	[%rd15+1664], %r2107;
$L__BB11_96:
	add.s32 	%r611, %r583, 448;
	setp.ge.s32 	%p115, %r611, %r127;
	@%p115 bra 	$L__BB11_98;
	st.global.u32 	[%rd15+1792], %r2106;
$L__BB11_98:
	add.s32 	%r613, %r583, 480;
	setp.ge.s32 	%p116, %r613, %r127;
	@%p116 bra 	$L__BB11_100;
	st.global.u32 	[%rd15+1920], %r2105;
$L__BB11_100:
	add.s32 	%r615, %r583, 512;
	setp.ge.s32 	%p117, %r615, %r127;
	@%p117 bra 	$L__BB11_102;
	st.global.u32 	[%rd15+2048], %r2104;
$L__BB11_102:
	ld.param.u32 	%r2038, [_ZN3cub18CUB_300001_SM_10006detail10radix_sort29DeviceRadixSortOnesweepKernelINS1_5radix10policy_hubIffyE10Policy1000ELNS0_9SortOrderE1EffyiiNS1_21identity_decomposer_tEEEvPT5_SB_PT3_PKSC_PT1_PKSG_PT2_PKSK_T4_iiT6__param_8];
	setp.gt.s32 	%p118, %r4, %r2038;
	@%p118 bra 	$L__BB11_104;
	ld.global.f32 	%f235, [%rd8];
	ld.global.f32 	%f234, [%rd8+128];
	ld.global.f32 	%f233, [%rd8+256];
	ld.global.f32 	%f232, [%rd8+384];
	ld.global.f32 	%f231, [%rd8+512];
	ld.global.f32 	%f230, [%rd8+640];
	ld.global.f32 	%f229, [%rd8+768];
	ld.global.f32 	%f228, [%rd8+896];
	ld.global.f32 	%f227, [%rd8+1024];
	ld.global.f32 	%f226, [%rd8+1152];
	ld.global.f32 	%f225, [%rd8+1280];
	ld.global.f32 	%f224, [%rd8+1408];
	ld.global.f32 	%f223, [%rd8+1536];
	ld.global.f32 	%f222, [%rd8+1664];
	ld.global.f32 	%f221, [%rd8+1792];
	ld.global.f32 	%f220, [%rd8+1920];
	ld.global.f32 	%f219, [%rd8+2048];
	bra.uni 	$L__BB11_138;
$L__BB11_104:
	ld.param.u32 	%r2039, [_ZN3cub18CUB_300001_SM_10006detail10radix_sort29DeviceRadixSortOnesweepKernelINS1_5radix10policy_hubIffyE10Policy1000ELNS0_9SortOrderE1EffyiiNS1_21identity_decomposer_tEEEvPT5_SB_PT3_PKSC_PT1_PKSG_PT2_PKSK_T4_iiT6__param_8];
	cvt.u32.u64 	%r616, %rd7;
	sub.s32 	%r128, %r2039, %r308;
	setp.ge.s32 	%p119, %r616, %r128;
	@%p119 bra 	$L__BB11_106;
	ld.global.f32 	%f235, [%rd8];
$L__BB11_106:
	add.s32 	%r619, %r616, 32;
	setp.ge.s32 	%p120, %r619, %r128;
	@%p120 bra 	$L__BB11_108;
	ld.global.f32 	%f234, [%rd8+128];
$L__BB11_108:
	add.s32 	%r621, %r616, 64;
	setp.ge.s32 	%p121, %r621, %r128;
	@%p121 bra 	$L__BB11_110;
	ld.global.f32 	%f233, [%rd8+256];
$L__BB11_110:
	add.s32 	%r623, %r616, 96;
	setp.ge.s32 	%p122, %r623, %r128;
	@%p122 bra 	$L__BB11_112;
	ld.global.f32 	%f232, [%rd8+384];
$L__BB11_112:
	add.s32 	%r625, %r616, 128;
	setp.ge.s32 	%p123, %r625, %r128;
	@%p123 bra 	$L__BB11_114;
	ld.global.f32 	%f231, [%rd8+512];
$L__BB11_114:
	add.s32 	%r627, %r616, 160;
	setp.ge.s32 	%p124, %r627, %r128;
	@%p124 bra 	$L__BB11_116;
	ld.global.f32 	%f230, [%rd8+640];
$L__BB11_116:
	add.s32 	%r629, %r616, 192;
	setp.ge.s32 	%p125, %r629, %r128;
	@%p125 bra 	$L__BB11_118;
	ld.global.f32 	%f229, [%rd8+768];
$L__BB11_118:
	add.s32 	%r631, %r616, 224;
	setp.ge.s32 	%p126, %r631, %r128;
	@%p126 bra 	$L__BB11_120;
	ld.global.f32 	%f228, [%rd8+896];
$L__BB11_120:
	add.s32 	%r633, %r616, 256;
	setp.ge.s32 	%p127, %r633, %r128;
	@%p127 bra 	$L__BB11_122;
	ld.global.f32 	%f227, [%rd8+1024];
$L__BB11_122:
	add.s32 	%r635, %r616, 288;
	setp.ge.s32 	%p128, %r635, %r128;
	@%p128 bra 	$L__BB11_124;
	ld.global.f32 	%f226, [%rd8+1152];
$L__BB11_124:
	add.s32 	%r637, %r616, 320;
	setp.ge.s32 	%p129, %r637, %r128;
	@%p129 bra 	$L__BB11_126;
	ld.global.f32 	%f225, [%rd8+1280];
$L__BB11_126:
	add.s32 	%r639, %r616, 352;
	setp.ge.s32 	%p130, %r639, %r128;
	@%p130 bra 	$L__BB11_128;
	ld.global.f32 	%f224, [%rd8+1408];
$L__BB11_128:
	add.s32 	%r641, %r616, 384;
	setp.ge.s32 	%p131, %r641, %r128;
	@%p131 bra 	$L__BB11_130;
	ld.global.f32 	%f223, [%rd8+1536];
$L__BB11_130:
	add.s32 	%r643, %r616, 416;
	setp.ge.s32 	%p132, %r643, %r128;
	@%p132 bra 	$L__BB11_132;
	ld.global.f32 	%f222, [%rd8+1664];
$L__BB11_132:
	add.s32 	%r645, %r616, 448;
	setp.ge.s32 	%p133, %r645, %r128;
	@%p133 bra 	$L__BB11_134;
	ld.global.f32 	%f221, [%rd8+1792];
$L__BB11_134:
	add.s32 	%r647, %r616, 480;
	setp.ge.s32 	%p134, %r647, %r128;
	@%p134 bra 	$L__BB11_136;
	ld.global.f32 	%f220, [%rd8+1920];
$L__BB11_136:
	add.s32 	%r649, %r616, 512;
	setp.ge.s32 	%p135, %r649, %r128;
	@%p135 bra 	$L__BB11_138;
	ld.global.f32 	%f219, [%rd8+2048];
$L__BB11_138:
	ld.param.u32 	%r2040, [_ZN3cub18CUB_300001_SM_10006detail10radix_sort29DeviceRadixSortOnesweepKernelINS1_5radix10policy_hubIffyE10Policy1000ELNS0_9SortOrderE1EffyiiNS1_21identity_decomposer_tEEEvPT5_SB_PT3_PKSC_PT1_PKSG_PT2_PKSK_T4_iiT6__param_8];
	mad.lo.s32 	%r650, %r3, 6528, 6528;
	setp.gt.s32 	%p136, %r650, %r2040;
	@%p136 bra 	$L__BB11_140;
	ld.param.u64 	%rd439, [_ZN3cub18CUB_300001_SM_10006detail10radix_sort29DeviceRadixSortOnesweepKernelINS1_5radix10policy_hubIffyE10Policy1000ELNS0_9SortOrderE1EffyiiNS1_21identity_decomposer_tEEEvPT5_SB_PT3_PKSC_PT1_PKSG_PT2_PKSK_T4_iiT6__param_6];
	add.s64 	%rd86, %rd14, %rd7;
	cvta.to.global.u64 	%rd87, %rd439;
	shl.b64 	%rd88, %rd86, 2;
	add.s64 	%rd89, %rd87, %rd88;
	st.global.f32 	[%rd89], %f235;
	st.global.f32 	[%rd89+128], %f234;
	st.global.f32 	[%rd89+256], %f233;
	st.global.f32 	[%rd89+384], %f232;
	st.global.f32 	[%rd89+512], %f231;
	st.global.f32 	[%rd89+640], %f230;
	st.global.f32 	[%rd89+768], %f229;
	st.global.f32 	[%rd89+896], %f228;
	st.global.f32 	[%rd89+1024], %f227;
	st.global.f32 	[%rd89+1152], %f226;
	st.global.f32 	[%rd89+1280], %f225;
	st.global.f32 	[%rd89+1408], %f224;
	st.global.f32 	[%rd89+1536], %f223;
	st.global.f32 	[%rd89+1664], %f222;
	st.global.f32 	[%rd89+1792], %f221;
	st.global.f32 	[%rd89+1920], %f220;
	st.global.f32 	[%rd89+2048], %f219;
	bra.uni 	$L__BB11_174;
$L__BB11_140:
	ld.param.u32 	%r2041, [_ZN3cub18CUB_300001_SM_10006detail10radix_sort29DeviceRadixSortOnesweepKernelINS1_5radix10policy_hubIffyE10Policy1000ELNS0_9SortOrderE1EffyiiNS1_21identity_decomposer_tEEEvPT5_SB_PT3_PKSC_PT1_PKSG_PT2_PKSK_T4_iiT6__param_8];
	ld.param.u64 	%rd440, [_ZN3cub18CUB_300001_SM_10006detail10radix_sort29DeviceRadixSortOnesweepKernelINS1_5radix10policy_hubIffyE10Policy1000ELNS0_9SortOrderE1EffyiiNS1_21identity_decomposer_tEEEvPT5_SB_PT3_PKSC_PT1_PKSG_PT2_PKSK_T4_iiT6__param_6];
	cvt.u32.u64 	%r651, %rd7;
	mad.lo.s32 	%r129, %r3, -6528, %r2041;
	setp.ge.s32 	%p137, %r651, %r129;
	add.s64 	%rd90, %rd14, %rd7;
	cvta.to.global.u64 	%rd91, %rd440;
	shl.b64 	%rd92, %rd90, 2;
	add.s64 	%rd16, %rd91, %rd92;
	@%p137 bra 	$L__BB11_142;
	st.global.f32 	[%rd16], %f235;
$L__BB11_142:
	add.s32 	%r653, %r651, 32;
	setp.ge.s32 	%p138, %r653, %r129;
	@%p138 bra 	$L__BB11_144;
	st.global.f32 	[%rd16+128], %f234;
$L__BB11_144:
	add.s32 	%r655, %r651, 64;
	setp.ge.s32 	%p139, %r655, %r129;
	@%p139 bra 	$L__BB11_146;
	st.global.f32 	[%rd16+256], %f233;
$L__BB11_146:
	add.s32 	%r657, %r651, 96;
	setp.ge.s32 	%p140, %r657, %r129;
	@%p140 bra 	$L__BB11_148;
	st.global.f32 	[%rd16+384], %f232;
$L__BB11_148:
	add.s32 	%r659, %r651, 128;
	setp.ge.s32 	%p141, %r659, %r129;
	@%p141 bra 	$L__BB11_150;
	st.global.f32 	[%rd16+512], %f231;
$L__BB11_150:
	add.s32 	%r661, %r651, 160;
	setp.ge.s32 	%p142, %r661, %r129;
	@%p142 bra 	$L__BB11_152;
	st.global.f32 	[%rd16+640], %f230;
$L__BB11_152:
	add.s32 	%r663, %r651, 192;
	setp.ge.s32 	%p143, %r663, %r129;
	@%p143 bra 	$L__BB11_154;
	st.global.f32 	[%rd16+768], %f229;
$L__BB11_154:
	add.s32 	%r665, %r651, 224;
	setp.ge.s32 	%p144, %r665, %r129;
	@%p144 bra 	$L__BB11_156;
	st.global.f32 	[%rd16+896], %f228;
$L__BB11_156:
	add.s32 	%r667, %r651, 256;
	setp.ge.s32 	%p145, %r667, %r129;
	@%p145 bra 	$L__BB11_158;
	st.global.f32 	[%rd16+1024], %f227;
$L__BB11_158:
	add.s32 	%r669, %r651, 288;
	setp.ge.s32 	%p146, %r669, %r129;
	@%p146 bra 	$L__BB11_160;
	st.global.f32 	[%rd16+1152], %f226;
$L__BB11_160:
	add.s32 	%r671, %r651, 320;
	setp.ge.s32 	%p147, %r671, %r129;
	@%p147 bra 	$L__BB11_162;
	st.global.f32 	[%rd16+1280], %f225;
$L__BB11_162:
	add.s32 	%r673, %r651, 352;
	setp.ge.s32 	%p148, %r673, %r129;
	@%p148 bra 	$L__BB11_164;
	st.global.f32 	[%rd16+1408], %f224;
$L__BB11_164:
	add.s32 	%r675, %r651, 384;
	setp.ge.s32 	%p149, %r675, %r129;
	@%p149 bra 	$L__BB11_166;
	st.global.f32 	[%rd16+1536], %f223;
$L__BB11_166:
	add.s32 	%r677, %r651, 416;
	setp.ge.s32 	%p150, %r677, %r129;
	@%p150 bra 	$L__BB11_168;
	st.global.f32 	[%rd16+1664], %f222;
$L__BB11_168:
	add.s32 	%r679, %r651, 448;
	setp.ge.s32 	%p151, %r679, %r129;
	@%p151 bra 	$L__BB11_170;
	st.global.f32 	[%rd16+1792], %f221;
$L__BB11_170:
	add.s32 	%r681, %r651, 480;
	setp.ge.s32 	%p152, %r681, %r129;
	@%p152 bra 	$L__BB11_172;
	st.global.f32 	[%rd16+1920], %f220;
$L__BB11_172:
	add.s32 	%r683, %r651, 512;
	setp.ge.s32 	%p153, %r683, %r129;
	@%p153 bra 	$L__BB11_174;
	st.global.f32 	[%rd16+2048], %f219;
$L__BB11_174:
	// begin inline asm
	exit;
	// end inline asm
	mov.u32 	%r2134, %r2104;
	mov.u32 	%r2135, %r2105;
	mov.u32 	%r2136, %r2106;
	mov.u32 	%r2137, %r2107;
	mov.u32 	%r2138, %r2108;
	mov.u32 	%r2139, %r2109;
	mov.u32 	%r2140, %r2110;
	mov.u32 	%r2141, %r2111;
	mov.u32 	%r2142, %r2112;
	mov.u32 	%r2143, %r2113;
	mov.u32 	%r2144, %r2114;
	mov.u32 	%r2145, %r2115;
	mov.u32 	%r2146, %r2116;
	mov.u32 	%r2147, %r2117;
	mov.u32 	%r2148, %r2118;
	mov.u32 	%r2149, %r2119;
	mov.u32 	%r2150, %r2120;
$L__BB11_175:
	mul.hi.u32 	%r684, %r1, 357913942;
	add.s32 	%r685, %r684, %r1;
	shl.b32 	%r686, %r685, 2;
	add.s32 	%r688, %r354, %r686;
	add.s32 	%r147, %r688, 13328;
	st.shared.u32 	[%r688+13328], %r2129;
	bar.sync 	0;
	setp.gt.u32 	%p154, %r1, 31;
	@%p154 bra 	$L__BB11_177;
	mad.lo.s32 	%r720, %r1, 52, %r354;
	ld.shared.u32 	%r721, [%r720+13328];
	ld.shared.u32 	%r722, [%r720+13332];
	ld.shared.u32 	%r723, [%r720+13336];
	ld.shared.u32 	%r724, [%r720+13340];
	ld.shared.u32 	%r725, [%r720+13344];
	ld.shared.u32 	%r726, [%r720+13348];
	ld.shared.u32 	%r727, [%r720+13352];
	ld.shared.u32 	%r728, [%r720+13356];
	ld.shared.u32 	%r729, [%r720+13360];
	ld.shared.u32 	%r730, [%r720+13364];
	ld.shared.u32 	%r731, [%r720+13368];
	ld.shared.u32 	%r732, [%r720+13372];
	add.s32 	%r733, %r722, %r721;
	add.s32 	%r734, %r733, %r723;
	add.s32 	%r735, %r734, %r724;
	add.s32 	%r736, %r735, %r725;
	add.s32 	%r737, %r736, %r726;
	add.s32 	%r738, %r737, %r727;
	add.s32 	%r739, %r738, %r728;
	add.s32 	%r740, %r739, %r729;
	add.s32 	%r741, %r740, %r730;
	add.s32 	%r742, %r741, %r731;
	add.s32 	%r693, %r742, %r732;
	mov.b32 	%r691, 1;
	mov.b32 	%r716, 0;
	mov.b32 	%r718, -1;
	// begin inline asm
	{  .reg .s32 r0;  .reg .pred p;  shfl.sync.up.b32 r0|p, %r693, %r691, %r716, %r718;  @p add.s32 r0, r0, %r693;  mov.s32 %r689, r0;}
	// end inline asm
	mov.b32 	%r697, 2;
	// begin inline asm
	{  .reg .s32 r0;  .reg .pred p;  shfl.sync.up.b32 r0|p, %r689, %r697, %r716, %r718;  @p add.s32 r0, r0, %r689;  mov.s32 %r695, r0;}
	// end inline asm
	mov.b32 	%r703, 4;
	// begin inline asm
	{  .reg .s32 r0;  .reg .pred p;  shfl.sync.up.b32 r0|p, %r695, %r703, %r716, %r718;  @p add.s32 r0, r0, %r695;  mov.s32 %r701, r0;}
	// end inline asm
	mov.b32 	%r709, 8;
	// begin inline asm
	{  .reg .s32 r0;  .reg .pred p;  shfl.sync.up.b32 r0|p, %r701, %r709, %r716, %r718;  @p add.s32 r0, r0, %r701;  mov.s32 %r707, r0;}
	// end inline asm
	mov.b32 	%r715, 16;
	// begin inline asm
	{  .reg .s32 r0;  .reg .pred p;  shfl.sync.up.b32 r0|p, %r707, %r715, %r716, %r718;  @p add.s32 r0, r0, %r707;  mov.s32 %r713, r0;}
	// end inline asm
	sub.s32 	%r743, %r713, %r693;
	add.s32 	%r744, %r721, %r743;
	add.s32 	%r745, %r722, %r744;
	add.s32 	%r746, %r723, %r745;
	add.s32 	%r747, %r724, %r746;
	add.s32 	%r748, %r725, %r747;
	add.s32 	%r749, %r726, %r748;
	add.s32 	%r750, %r727, %r749;
	add.s32 	%r751, %r728, %r750;
	add.s32 	%r752, %r729, %r751;
	add.s32 	%r753, %r730, %r752;
	add.s32 	%r754, %r731, %r753;
	st.shared.u32 	[%r720+13328], %r743;
	st.shared.u32 	[%r720+13332], %r744;
	st.shared.u32 	[%r720+13336], %r745;
	st.shared.u32 	[%r720+13340], %r746;
	st.shared.u32 	[%r720+13344], %r747;
	st.shared.u32 	[%r720+13348], %r748;
	st.shared.u32 	[%r720+13352], %r749;
	st.shared.u32 	[%r720+13356], %r750;
	st.shared.u32 	[%r720+13360], %r751;
	st.shared.u32 	[%r720+13364], %r752;
	st.shared.u32 	[%r720+13368], %r753;
	st.shared.u32 	[%r720+13372], %r754;
$L__BB11_177:
	setp.gt.u32 	%p155, %r1, 255;
	bar.sync 	0;
	ld.shared.u32 	%r148, [%r147];
	@%p155 bra 	$L__BB11_179;
	shl.b32 	%r755, %r1, 2;
	add.s32 	%r757, %r354, %r755;
	ld.shared.u32 	%r758, [%r757];
	add.s32 	%r759, %r758, %r148;
	st.shared.u32 	[%r757], %r759;
	ld.shared.u32 	%r760, [%r757+1024];
	add.s32 	%r761, %r760, %r148;
	st.shared.u32 	[%r757+1024], %r761;
	ld.shared.u32 	%r762, [%r757+2048];
	add.s32 	%r763, %r762, %r148;
	st.shared.u32 	[%r757+2048], %r763;
	ld.shared.u32 	%r764, [%r757+3072];
	add.s32 	%r765, %r764, %r148;
	st.shared.u32 	[%r757+3072], %r765;
	ld.shared.u32 	%r766, [%r757+4096];
	add.s32 	%r767, %r766, %r148;
	st.shared.u32 	[%r757+4096], %r767;
	ld.shared.u32 	%r768, [%r757+5120];
	add.s32 	%r769, %r768, %r148;
	st.shared.u32 	[%r757+5120], %r769;
	ld.shared.u32 	%r770, [%r757+6144];
	add.s32 	%r771, %r770, %r148;
	st.shared.u32 	[%r757+6144], %r771;
	ld.shared.u32 	%r772, [%r757+7168];
	add.s32 	%r773, %r772, %r148;
	st.shared.u32 	[%r757+7168], %r773;
	ld.shared.u32 	%r774, [%r757+8192];
	add.s32 	%r775, %r774, %r148;
	st.shared.u32 	[%r757+8192], %r775;
	ld.shared.u32 	%r776, [%r757+9216];
	add.s32 	%r777, %r776, %r148;
	st.shared.u32 	[%r757+9216], %r777;
	ld.shared.u32 	%r778, [%r757+10240];
	add.s32 	%r779, %r778, %r148;
	st.shared.u32 	[%r757+10240], %r779;
	ld.shared.u32 	%r780, [%r757+11264];
	add.s32 	%r781, %r780, %r148;
	st.shared.u32 	[%r757+11264], %r781;
$L__BB11_179:
	ld.param.u32 	%r2087, [_ZN3cub18CUB_300001_SM_10006detail10radix_sort29DeviceRadixSortOnesweepKernelINS1_5radix10policy_hubIffyE10Policy1000ELNS0_9SortOrderE1EffyiiNS1_21identity_decomposer_tEEEvPT5_SB_PT3_PKSC_PT1_PKSG_PT2_PKSK_T4_iiT6__param_10];
	ld.param.u32 	%r2050, [_ZN3cub18CUB_300001_SM_10006detail10radix_sort29DeviceRadixSortOnesweepKernelINS1_5radix10policy_hubIffyE10Policy1000ELNS0_9SortOrderE1EffyiiNS1_21identity_decomposer_tEEEvPT5_SB_PT3_PKSC_PT1_PKSG_PT2_PKSK_T4_iiT6__param_9];
	shl.b32 	%r808, %r1, 5;
	and.b32  	%r809, %r808, 31744;
	add.s32 	%r149, %r354, %r809;
	bar.sync 	0;
	// begin inline asm
	mov.u32 %r782, %lanemask_le;
	// end inline asm
	setp.eq.s32 	%p156, %r2150, 2147483647;
	selp.b32 	%r811, -2147483648, %r2150, %p156;
	shr.u32 	%r812, %r811, %r2050;
	mov.b32 	%r813, -1;
	shl.b32 	%r814, %r813, %r2087;
	not.b32 	%r151, %r814;
	and.b32  	%r805, %r812, %r151;
	mov.b32 	%r785, 1;
	// begin inline asm
	{
    .reg .pred p;
    and.b32 %r783, %r805, %r785;    setp.ne.u32 p, %r783, 0;
    vote.ballot.sync.b32 %r783, p, 0xffffffff;
    @!p not.b32 %r783, %r783;
}

	// end inline asm
	mov.b32 	%r788, 2;
	// begin inline asm
	{
    .reg .pred p;
    and.b32 %r786, %r805, %r788;    setp.ne.u32 p, %r786, 0;
    vote.ballot.sync.b32 %r786, p, 0xffffffff;
    @!p not.b32 %r786, %r786;
}

	// end inline asm
	and.b32  	%r815, %r786, %r783;
	mov.b32 	%r791, 4;
	// begin inline asm
	{
    .reg .pred p;
    and.b32 %r789, %r805, %r791;    setp.ne.u32 p, %r789, 0;
    vote.ballot.sync.b32 %r789, p, 0xffffffff;
    @!p not.b32 %r789, %r789;
}

	// end inline asm
	and.b32  	%r816, %r789, %r815;
	mov.b32 	%r794, 8;
	// begin inline asm
	{
    .reg .pred p;
    and.b32 %r792, %r805, %r794;    setp.ne.u32 p, %r792, 0;
    vote.ballot.sync.b32 %r792, p, 0xffffffff;
    @!p not.b32 %r792, %r792;
}

	// end inline asm
	and.b32  	%r817, %r792, %r816;
	mov.b32 	%r797, 16;
	// begin inline asm
	{
    .reg .pred p;
    and.b32 %r795, %r805, %r797;    setp.ne.u32 p, %r795, 0;
    vote.ballot.sync.b32 %r795, p, 0xffffffff;
    @!p not.b32 %r795, %r795;
}

	// end inline asm
	and.b32  	%r818, %r795, %r817;
	mov.b32 	%r800, 32;
	// begin inline asm
	{
    .reg .pred p;
    and.b32 %r798, %r805, %r800;    setp.ne.u32 p, %r798, 0;
    vote.ballot.sync.b32 %r798, p, 0xffffffff;
    @!p not.b32 %r798, %r798;
}

	// end inline asm
	and.b32  	%r819, %r798, %r818;
	mov.b32 	%r803, 64;
	// begin inline asm
	{
    .reg .pred p;
    and.b32 %r801, %r805, %r803;    setp.ne.u32 p, %r801, 0;
    vote.ballot.sync.b32 %r801, p, 0xffffffff;
    @!p not.b32 %r801, %r801;
}

	// end inline asm
	and.b32  	%r820, %r801, %r819;
	mov.b32 	%r806, 128;
	// begin inline asm
	{
    .reg .pred p;
    and.b32 %r804, %r805, %r806;    setp.ne.u32 p, %r804, 0;
    vote.ballot.sync.b32 %r804, p, 0xffffffff;
    @!p not.b32 %r804, %r804;
}

	// end inline asm
	and.b32  	%r821, %r804, %r820;
	clz.b32 	%r822, %r821;
	sub.s32 	%r153, 31, %r822;
	and.b32  	%r823, %r782, %r821;
	popc.b32 	%r154, %r823;
	setp.ne.s32 	%p157, %r306, %r153;
	mov.b32 	%r2151, 0;
	@%p157 bra 	$L__BB11_181;
	shl.b32 	%r824, %r805, 2;
	add.s32 	%r825, %r149, %r824;
	atom.shared.add.u32 	%r2151, [%r825], %r154;
$L__BB11_181:
	ld.param.u32 	%r2051, [_ZN3cub18CUB_300001_SM_10006detail10radix_sort29DeviceRadixSortOnesweepKernelINS1_5radix10policy_hubIffyE10Policy1000ELNS0_9SortOrderE1EffyiiNS1_21identity_decomposer_tEEEvPT5_SB_PT3_PKSC_PT1_PKSG_PT2_PKSK_T4_iiT6__param_9];
	shfl.sync.idx.b32	%r851|%p158, %r2151, %r153, 31, -1;
	add.s32 	%r157, %r154, %r851;
	setp.eq.s32 	%p159, %r2149, 2147483647;
	selp.b32 	%r852, -2147483648, %r2149, %p159;
	shr.u32 	%r853, %r852, %r2051;
	and.b32  	%r848, %r853, %r151;
	mov.b32 	%r828, 1;
	// begin inline asm
	{
    .reg .pred p;
    and.b32 %r826, %r848, %r828;    setp.ne.u32 p, %r826, 0;
    vote.ballot.sync.b32 %r826, p, 0xffffffff;
    @!p not.b32 %r826, %r826;
}

	// end inline asm
	mov.b32 	%r831, 2;
	// begin inline asm
	{
    .reg .pred p;
    and.b32 %r829, %r848, %r831;    setp.ne.u32 p, %r829, 0;
    vote.ballot.sync.b32 %r829, p, 0xffffffff;
    @!p not.b32 %r829, %r829;
}

	// end inline asm
	and.b32  	%r854, %r829, %r826;
	mov.b32 	%r834, 4;
	// begin inline asm
	{
    .reg .pred p;
    and.b32 %r832, %r848, %r834;    setp.ne.u32 p, %r832, 0;
    vote.ballot.sync.b32 %r832, p, 0xffffffff;
    @!p not.b32 %r832, %r832;
}

	// end inline asm
	and.b32  	%r855, %r832, %r854;
	mov.b32 	%r837, 8;
	// begin inline asm
	{
    .reg .pred p;
    and.b32 %r835, %r848, %r837;    setp.ne.u32 p, %r835, 0;
    vote.ballot.sync.b32 %r835, p, 0xffffffff;
    @!p not.b32 %r835, %r835;
}

	// end inline asm
	and.b32  	%r856, %r835, %r855;
	mov.b32 	%r840, 16;
	// begin inline asm
	{
    .reg .pred p;
    and.b32 %r838, %r848, %r840;    setp.ne.u32 p, %r838, 0;
    vote.ballot.sync.b32 %r838, p, 0xffffffff;
    @!p not.b32 %r838, %r838;
}

	// end inline asm
	and.b32  	%r857, %r838, %r856;
	mov.b32 	%r843, 32;
	// begin inline asm
	{
    .reg .pred p;
    and.b32 %r841, %r848, %r843;    setp.ne.u32 p, %r841, 0;
    vote.ballot.sync.b32 %r841, p, 0xffffffff;
    @!p not.b32 %r841, %r841;
}

	// end inline asm
	and.b32  	%r858, %r841, %r857;
	mov.b32 	%r846, 64;
	// begin inline asm
	{
    .reg .pred p;
    and.b32 %r844, %r848, %r846;    setp.ne.u32 p, %r844, 0;
    vote.ballot.sync.b32 %r844, p, 0xffffffff;
    @!p not.b32 %r844, %r844;
}

	// end inline asm
	and.b32  	%r859, %r844, %r858;
	mov.b32 	%r849, 128;
	// begin inline asm
	{
    .reg .pred p;
    and.b32 %r847, %r848, %r849;    setp.ne.u32 p, %r847, 0;
    vote.ballot.sync.b32 %r847, p, 0xffffffff;
    @!p not.b32 %r847, %r847;
}

	// end inline asm
	and.b32  	%r860, %r847, %r859;
	clz.b32 	%r861, %r860;
	sub.s32 	%r159, 31, %r861;
	and.b32  	%r862, %r782, %r860;
	popc.b32 	%r160, %r862;
	setp.ne.s32 	%p160, %r306, %r159;
	mov.b32 	%r2152, 0;
	@%p160 bra 	$L__BB11_183;
	shl.b32 	%r863, %r848, 2;
	add.s32 	%r864, %r149, %r863;
	atom.shared.add.u32 	%r2152, [%r864], %r160;
$L__BB11_183:
	ld.param.u32 	%r2052, [_ZN3cub18CUB_300001_SM_10006detail10radix_sort29DeviceRadixSortOnesweepKernelINS1_5radix10policy_hubIffyE10Policy1000ELNS0_9SortOrderE1EffyiiNS1_21identity_decomposer_tEEEvPT5_SB_PT3_PKSC_PT1_PKSG_PT2_PKSK_T4_iiT6__param_9];
	shfl.sync.idx.b32	%r890|%p161, %r2152, %r159, 31, -1;
	add.s32 	%r163, %r160, %r890;
	setp.eq.s32 	%p162, %r2148, 2147483647;
	selp.b32 	%r891, -2147483648, %r2148, %p162;
	shr.u32 	%r892, %r891, %r2052;
	and.b32  	%r887, %r892, %r151;
	mov.b32 	%r867, 1;
	// begin inline asm
	{
    .reg .pred p;
    and.b32 %r865, %r887, %r867;    setp.ne.u32 p, %r865, 0;
    vote.ballot.sync.b32 %r865, p, 0xffffffff;
    @!p not.b32 %r865, %r865;
}

	// end inline asm
	mov.b32 	%r870, 2;
	// begin inline asm
	{
    .reg .pred p;
    and.b32 %r868, %r887, %r870;    setp.ne.u32 p, %r868, 0;
    vote.ballot.sync.b32 %r868, p, 0xffffffff;
    @!p not.b32 %r868, %r868;
}

	// end inline asm
	and.b32  	%r893, %r868, %r865;
	mov.b32 	%r873, 4;
	// begin inline asm
	{
    .reg .pred p;
    and.b32 %r871, %r887, %r873;    setp.ne.u32 p, %r871, 0;
    vote.ballot.sync.b32 %r871, p, 0xffffffff;
    @!p not.b32 %r871, %r871;
}

	// end inline asm
	and.b32  	%r894, %r871, %r893;
	mov.b32 	%r876, 8;
	// begin inline asm
	{
    .reg .pred p;
    and.b32 %r874, %r887, %r876;    setp.ne.u32 p, %r874, 0;
    vote.ballot.sync.b32 %r874, p, 0xffffffff;
    @!p not.b32 %r874, %r874;
}

	// end inline asm
	and.b32  	%r895, %r874, %r894;
	mov.b32 	%r879, 16;
	// begin inline asm
	{
    .reg .pred p;
    and.b32 %r877, %r887, %r879;    setp.ne.u32 p, %r877, 0;
    vote.ballot.sync.b32 %r877, p, 0xffffffff;
    @!p not.b32 %r877, %r877;
}

	// end inline asm
	and.b32  	%r896, %r877, %r895;
	mov.b32 	%r882, 32;
	// begin inline asm
	{
    .reg .pred p;
    and.b32 %r880, %r887, %r882;    setp.ne.u32 p, %r880, 0;
    vote.ballot.sync.b32 %r880, p, 0xffffffff;
    @!p not.b32 %r880, %r880;
}

	// end inline asm
	and.b32  	%r897, %r880, %r896;
	mov.b32 	%r885, 64;
	// begin inline asm
	{
    .reg .pred p;
    and.b32 %r883, %r887, %r885;    setp.ne.u32 p, %r883, 0;
    vote.ballot.sync.b32 %r883, p, 0xffffffff;
    @!p not.b32 %r883, %r883;
}

	// end inline asm
	and.b32  	%r898, %r883, %r897;
	mov.b32 	%r888, 128;
	// begin inline asm
	{
    .reg .pred p;
    and.b32 %r886, %r887, %r888;    setp.ne.u32 p, %r886, 0;
    vote.ballot.sync.b32 %r886, p, 0xffffffff;
    @!p not.b32 %r886, %r886;
}

	// end inline asm
	and.b32  	%r899, %r886, %r898;
	clz.b32 	%r900, %r899;
	sub.s32 	%r165, 31, %r900;
	and.b32  	%r901, %r782, %r899;
	popc.b32 	%r166, %r901;
	setp.ne.s32 	%p163, %r306, %r165;
	mov.b32 	%r2153, 0;
	@%p163 bra 	$L__BB11_185;
	shl.b32 	%r902, %r887, 2;
	add.s32 	%r903, %r149, %r902;
	atom.shared.add.u32 	%r2153, [%r903], %r166;
$L__BB11_185:
	ld.param.u32 	%r2053, [_ZN3cub18CUB_300001_SM_10006detail10radix_sort29DeviceRadixSortOnesweepKernelINS1_5radix10policy_hubIffyE10Policy1000ELNS0_9SortOrderE1EffyiiNS1_21identity_decomposer_tEEEvPT5_SB_PT3_PKSC_PT1_PKSG_PT2_PKSK_T4_iiT6__param_9];
	shfl.sync.idx.b32	%r929|%p164, %r2153, %r165, 31, -1;
	add.s32 	%r169, %r166, %r929;
	setp.eq.s32 	%p165, %r2147, 2147483647;
	selp.b32 	%r930, -2147483648, %r2147, %p165;
	shr.u32 	%r931, %r930, %r2053;
	and.b32  	%r926, %r931, %r151;
	mov.b32 	%r906, 1;
	// begin inline asm
	{
    .reg .pred p;
    and.b32 %r904, %r926, %r906;    setp.ne.u32 p, %r904, 0;
    vote.ballot.sync.b32 %r904, p, 0xffffffff;
    @!p not.b32 %r904, %r904;
}

	// end inline asm
	mov.b32 	%r909, 2;
	// begin inline asm
	{
    .reg .pred p;
    and.b32 %r907, %r926, %r909;    setp.ne.u32 p, %r907, 0;
    vote.ballot.sync.b32 %r907, p, 0xffffffff;
    @!p not.b32 %r907, %r907;
}

	// end inline asm
	and.b32  	%r932, %r907, %r904;
	mov.b32 	%r912, 4;
	// begin inline asm
	{
    .reg .pred p;
    and.b32 %r910, %r926, %r912;    setp.ne.u32 p, %r910, 0;
    vote.ballot.sync.b32 %r910, p, 0xffffffff;
    @!p not.b32 %r910, %r910;
}

	// end inline asm
	and.b32  	%r933, %r910, %r932;
	mov.b32 	%r915, 8;
	// begin inline asm
	{
    .reg .pred p;
    and.b32 %r913, %r926, %r915;    setp.ne.u32 p, %r913, 0;
    vote.ballot.sync.b32 %r913, p, 0xffffffff;
    @!p not.b32 %r913, %r913;
}

	// end inline asm
	and.b32  	%r934, %r913, %r933;
	mov.b32 	%r918, 16;
	// begin inline asm
	{
    .reg .pred p;
    and.b32 %r916, %r926, %r918;    setp.ne.u32 p, %r916, 0;
    vote.ballot.sync.b32 %r916, p, 0xffffffff;
    @!p not.b32 %r916, %r916;
}

	// end inline asm
	and.b32  	%r935, %r916, %r934;
	mov.b32 	%r921, 32;
	// begin inline asm
	{
    .reg .pred p;
    and.b32 %r919, %r926, %r921;    setp.ne.u32 p, %r919, 0;
    vote.ballot.sync.b32 %r919, p, 0xffffffff;
    @!p not.b32 %r919, %r919;
}

	// end inline asm
	and.b32  	%r936, %r919, %r935;
	mov.b32 	%r924, 64;
	// begin inline asm
	{
    .reg .pred p;
    and.b32 %r922, %r926, %r924;    setp.ne.u32 p, %r922, 0;
    vote.ballot.sync.b32 %r922, p, 0xffffffff;
    @!p not.b32 %r922, %r922;
}

	// end inline asm
	and.b32  	%r937, %r922, %r936;
	mov.b32 	%r927, 128;
	// begin inline asm
	{
    .reg .pred p;
    and.b32 %r925, %r926, %r927;    setp.ne.u32 p, %r925, 0;
    vote.ballot.sync.b32 %r925, p, 0xffffffff;
    @!p not.b32 %r925, %r925;
}

	// end inline asm
	and.b32  	%r938, %r925, %r937;
	clz.b32 	%r939, %r938;
	sub.s32 	%r171, 31, %r939;
	and.b32  	%r940, %r782, %r938;
	popc.b32 	%r172, %r940;
	setp.ne.s32 	%p166, %r306, %r171;
	mov.b32 	%r2154, 0;
	@%p166 bra 	$L__BB11_187;
	shl.b32 	%r941, %r926, 2;
	add.s32 	%r942, %r149, %r941;
	atom.shared.add.u32 	%r2154, [%r942], %r172;
$L__BB11_187:
	ld.param.u32 	%r2054, [_ZN3cub18CUB_300001_SM_10006detail10radix_sort29DeviceRadixSortOnesweepKernelINS1_5radix10policy_hubIffyE10Policy1000ELNS0_9SortOrderE1EffyiiNS1_21identity_decomposer_tEEEvPT5_SB_PT3_PKSC_PT1_PKSG_PT2_PKSK_T4_iiT6__param_9];
	shfl.sync.idx.b32	%r968|%p167, %r2154, %r171, 31, -1;
	add.s32 	%r175, %r172, %r968;
	setp.eq.s32 	%p168, %r2146, 2147483647;
	selp.b32 	%r969, -2147483648, %r2146, %p168;
	shr.u32 	%r970, %r969, %r2054;
	and.b32  	%r965, %r970, %r151;
	mov.b32 	%r945, 1;
	// begin inline asm
	{
    .reg .pred p;
    and.b32 %r943, %r965, %r945;    setp.ne.u32 p, %r943, 0;
    vote.ballot.sync.b32 %r943, p, 0xffffffff;
    @!p not.b32 %r943, %r943;
}

	// end inline asm
	mov.b32 	%r948, 2;
	// begin inline asm
	{
    .reg .pred p;
    and.b32 %r946, %r965, %r948;    setp.ne.u32 p, %r946, 0;
    vote.ballot.sync.b32 %r946, p, 0xffffffff;
    @!p not.b32 %r946, %r946;
}

	// end inline asm
	and.b32  	%r971, %r946, %r943;
	mov.b32 	%r951, 4;
	// begin inline asm
	{
    .reg .pred p;
    and.b32 %r949, %r965, %r951;    setp.ne.u32 p, %r949, 0;
    vote.ballot.sync.b32 %r949, p, 0xffffffff;
    @!p not.b32 %r949, %r949;
}

	// end inline asm
	and.b32  	%r972, %r949, %r971;
	mov.b32 	%r954, 8;
	// begin inline asm
	{
    .reg .pred p;
    and.b32 %r952, %r965, %r954;    setp.ne.u32 p, %r952, 0;
    vote.ballot.sync.b32 %r952, p, 0xffffffff;
    @!p not.b32 %r952, %r952;
}

	// end inline asm
	and.b32  	%r973, %r952, %r972;
	mov.b32 	%r957, 16;
	// begin inline asm
	{
    .reg .pred p;
    and.b32 %r955, %r965, %r957;    setp.ne.u32 p, %r955, 0;
    vote.ballot.sync.b32 %r955, p, 0xffffffff;
    @!p not.b32 %r955, %r955;
}

	// end inline asm
	and.b32  	%r974, %r955, %r973;
	mov.b32 	%r960, 32;
	// begin inline asm
	{
    .reg .pred p;
    and.b32 %r958, %r965, %r960;    setp.ne.u32 p, %r958, 0;
    vote.ballot.sync.b32 %r958, p, 0xffffffff;
    @!p not.b32 %r958, %r958;
}

	// end inline asm
	and.b32  	%r975, %r958, %r974;
	mov.b32 	%r963, 64;
	// begin inline asm
	{
    .reg .pred p;
    and.b32 %r961, %r965, %r963;    setp.ne.u32 p, %r961, 0;
    vote.ballot.sync.b32 %r961, p, 0xffffffff;
    @!p not.b32 %r961, %r961;
}

	// end inline asm
	and.b32  	%r976, %r961, %r975;
	mov.b32 	%r966, 128;
	// begin inline asm
	{
    .reg .pred p;
    and.b32 %r964, %r965, %r966;    setp.ne.u32 p, %r964, 0;
    vote.ballot.sync.b32 %r964, p, 0xffffffff;
    @!p not.b32 %r964, %r964;
}

	// end inline asm
	and.b32  	%r977, %r964, %r976;
	clz.b32 	%r978, %r977;
	sub.s32 	%r177, 31, %r978;
	and.b32  	%r979, %r782, %r977;
	popc.b32 	%r178, %r979;
	setp.ne.s32 	%p169, %r306, %r177;
	mov.b32 	%r2155, 0;
	@%p169 bra 	$L__BB11_189;
	shl.b32 	%r980, %r965, 2;
	add.s32 	%r981, %r149, %r980;
	atom.shared.add.u32 	%r2155, [%r981], %r178;
$L__BB11_189:
	ld.param.u32 	%r2055, [_ZN3cub18CUB_300001_SM_10006detail10radix_sort29DeviceRadixSortOnesweepKernelINS1_5radix10policy_hubIffyE10Policy1000ELNS0_9SortOrderE1EffyiiNS1_21identity_decomposer_tEEEvPT5_SB_PT3_PKSC_PT1_PKSG_PT2_PKSK_T4_iiT6__param_9];
	shfl.sync.idx.b32	%r1007|%p170, %r2155, %r177, 31, -1;
	add.s32 	%r181, %r178, %r1007;
	setp.eq.s32 	%p171, %r2145, 2147483647;
	selp.b32 	%r1008, -2147483648, %r2145, %p171;
	shr.u32 	%r1009, %r1008, %r2055;
	and.b32  	%r1004, %r1009, %r151;
	mov.b32 	%r984, 1;
	// begin inline asm
	{
    .reg .pred p;
    and.b32 %r982, %r1004, %r984;    setp.ne.u32 p, %r982, 0;
    vote.ballot.sync.b32 %r982, p, 0xffffffff;
    @!p not.b32 %r982, %r982;
}

	// end inline asm
	mov.b32 	%r987, 2;
	// begin inline asm
	{
    .reg .pred p;
    and.b32 %r985, %r1004, %r987;    setp.ne.u32 p, %r985, 0;
    vote.ballot.sync.b32 %r985, p, 0xffffffff;
    @!p not.b32 %r985, %r985;
}

	// end inline asm
	and.b32  	%r1010, %r985, %r982;
	mov.b32 	%r990, 4;
	// begin inline asm
	{
    .reg .pred p;
    and.b32 %r988, %r1004, %r990;    setp.ne.u32 p, %r988, 0;
    vote.ballot.sync.b32 %r988, p, 0xffffffff;
    @!p not.b32 %r988, %r988;
}

	// end inline asm
	and.b32  	%r1011, %r988, %r1010;
	mov.b32 	%r993, 8;
	// begin inline asm
	{
    .reg .pred p;
    and.b32 %r991, %r1004, %r993;    setp.ne.u32 p, %r991, 0;
    vote.ballot.sync.b32 %r991, p, 0xffffffff;
    @!p not.b32 %r991, %r991;
}

	// end inline asm
	and.b32  	%r1012, %r991, %r1011;
	mov.b32 	%r996, 16;
	// begin inline asm
	{
    .reg .pred p;
    and.b32 %r994, %r1004, %r996;    setp.ne.u32 p, %r994, 0;
    vote.ballot.sync.b32 %r994, p, 0xffffffff;
    @!p not.b32 %r994, %r994;
}

	// end inline asm
	and.b32  	%r1013, %r994, %r1012;
	mov.b32 	%r999, 32;
	// begin inline asm
	{
    .reg .pred p;
    and.b32 %r997, %r1004, %r999;    setp.ne.u32 p, %r997, 0;
    vote.ballot.sync.b32 %r997, p, 0xffffffff;
    @!p not.b32 %r997, %r997;
}

	// end inline asm
	and.b32  	%r1014, %r997, %r1013;
	mov.b32 	%r1002, 64;
	// begin inline asm
	{
    .reg .pred p;
    and.b32 %r1000, %r1004, %r1002;    setp.ne.u32 p, %r1000, 0;
    vote.ballot.sync.b32 %r1000, p, 0xffffffff;
    @!p not.b32 %r1000, %r1000;
}

	// end inline asm
	and.b32  	%r1015, %r1000, %r1014;
	mov.b32 	%r1005, 128;
	// begin inline asm
	{
    .reg .pred p;
    and.b32 %r1003, %r1004, %r1005;    setp.ne.u32 p, %r1003, 0;
    vote.ballot.sync.b32 %r1003, p, 0xffffffff;
    @!p not.b32 %r1003, %r1003;
}

	// end inline asm
	and.b32  	%r1016, %r1003, %r1015;
	clz.b32 	%r1017, %r1016;
	sub.s32 	%r183, 31, %r1017;
	and.b32  	%r1018, %r782, %r1016;
	popc.b32 	%r184, %r1018;
	setp.ne.s32 	%p172, %r306, %r183;
	mov.b32 	%r2156, 0;
	@%p172 bra 	$L__BB11_191;
	shl.b32 	%r1019, %r1004, 2;
	add.s32 	%r1020, %r149, %r1019;
	atom.shared.add.u32 	%r2156, [%r1020], %r184;
$L__BB11_191:
	ld.param.u32 	%r2056, [_ZN3cub18CUB_300001_SM_10006detail10radix_sort29DeviceRadixSortOnesweepKernelINS1_5radix10policy_hubIffyE10Policy1000ELNS0_9SortOrderE1EffyiiNS1_21identity_decomposer_tEEEvPT5_SB_PT3_PKSC_PT1_PKSG_PT2_PKSK_T4_iiT6__param_9];
	shfl.sync.idx.b32	%r1046|%p173, %r2156, %r183, 31, -1;
	add.s32 	%r187, %r184, %r1046;
	setp.eq.s32 	%p174, %r2144, 2147483647;
	selp.b32 	%r1047, -2147483648, %r2144, %p174;
	shr.u32 	%r1048, %r1047, %r2056;
	and.b32  	%r1043, %r1048, %r151;
	mov.b32 	%r1023, 1;
	// begin inline asm
	{
    .reg .pred p;
    and.b32 %r1021, %r1043, %r1023;    setp.ne.u32 p, %r1021, 0;
    vote.ballot.sync.b32 %r1021, p, 0xffffffff;
    @!p not.b32 %r1021, %r1021;
}

	// end inline asm
	mov.b32 	%r1026, 2;
	// begin inline asm
	{
    .reg .pred p;
    and.b32 %r1024, %r1043, %r1026;    setp.ne.u32 p, %r1024, 0;
    vote.ballot.sync.b32 %r1024, p, 0xffffffff;
    @!p not.b32 %r1024, %r1024;
}

	// end inline asm
	and.b32  	%r1049, %r1024, %r1021;
	mov.b32 	%r1029, 4;
	// begin inline asm
	{
    .reg .pred p;
    and.b32 %r1027, %r1043, %r1029;    setp.ne.u32 p, %r1027, 0;
    vote.ballot.sync.b32 %r1027, p, 0xffffffff;
    @!p not.b32 %r1027, %r1027;
}

	// end inline asm
	and.b32  	%r1050, %r1027, %r1049;
	mov.b32 	%r1032, 8;
	// begin inline asm
	{
    .reg .pred p;
    and.b32 %r1030, %r1043, %r1032;    setp.ne.u32 p, %r1030, 0;
    vote.ballot.sync.b32 %r1030, p, 0xffffffff;
    @!p not.b32 %r1030, %r1030;
}

	// end inline asm
	and.b32  	%r1051, %r1030, %r1050;
	mov.b32 	%r1035, 16;
	// begin inline asm
	{
    .reg .pred p;
    and.b32 %r1033, %r1043, %r1035;    setp.ne.u32 p, %r1033, 0;
    vote.ballot.sync.b32 %r1033, p, 0xffffffff;
    @!p not.b32 %r1033, %r1033;
}

	// end inline asm
	and.b32  	%r1052, %r1033, %r1051;
	mov.b32 	%r1038, 32;
	// begin inline asm
	{
    .reg .pred p;
    and.b32 %r1036, %r1043, %r1038;    setp.ne.u32 p, %r1036, 0;
    vote.ballot.sync.b32 %r1036, p, 0xffffffff;
    @!p not.b32 %r1036, %r1036;
}

	// end inline asm
	and.b32  	%r1053, %r1036, %r1052;
	mov.b32 	%r1041, 64;
	// begin inline asm
	{
    .reg .pred p;
    and.b32 %r1039, %r1043, %r1041;    setp.ne.u32 p, %r1039, 0;
    vote.ballot.sync.b32 %r1039, p, 0xffffffff;
    @!p not.b32 %r1039, %r1039;
}

	// end inline asm
	and.b32  	%r1054, %r1039, %r1053;
	mov.b32 	%r1044, 128;
	// begin inline asm
	{
    .reg .pred p;
    and.b32 %r1042, %r1043, %r1044;    setp.ne.u32 p, %r1042, 0;
    vote.ballot.sync.b32 %r1042, p, 0xffffffff;
    @!p not.b32 %r1042, %r1042;
}

	// end inline asm
	and.b32  	%r1055, %r1042, %r1054;
	clz.b32 	%r1056, %r1055;
	sub.s32 	%r189, 31, %r1056;
	and.b32  	%r1057, %r782, %r1055;
	popc.b32 	%r190, %r1057;
	setp.ne.s32 	%p175, %r306, %r189;
	mov.b32 	%r2157, 0;
	@%p175 bra 	$L__BB11_193;
	shl.b32 	%r1058, %r1043, 2;
	add.s32 	%r1059, %r149, %r1058;
	atom.shared.add.u32 	%r2157, [%r1059], %r190;
$L__BB11_193:
	ld.param.u32 	%r2057, [_ZN3cub18CUB_300001_SM_10006detail10radix_sort29DeviceRadixSortOnesweepKernelINS1_5radix10policy_hubIffyE10Policy1000ELNS0_9SortOrderE1EffyiiNS1_21identity_decomposer_tEEEvPT5_SB_PT3_PKSC_PT1_PKSG_PT2_PKSK_T4_iiT6__param_9];
	shfl.sync.idx.b32	%r1085|%p176, %r2157, %r189, 31, -1;
	add.s32 	%r193, %r190, %r1085;
	setp.eq.s32 	%p177, %r2143, 2147483647;
	selp.b32 	%r1086, -2147483648, %r2143, %p177;
	shr.u32 	%r1087, %r1086, %r2057;
	and.b32  	%r1082, %r1087, %r151;
	mov.b32 	%r1062, 1;
	// begin inline asm
	{
    .reg .pred p;
    and.b32 %r1060, %r1082, %r1062;    setp.ne.u32 p, %r1060, 0;
    vote.ballot.sync.b32 %r1060, p, 0xffffffff;
    @!p not.b32 %r1060, %r1060;
}

	// end inline asm
	mov.b32 	%r1065, 2;
	// begin inline asm
	{
    .reg .pred p;
    and.b32 %r1063, %r1082, %r1065;    setp.ne.u32 p, %r1063, 0;
    vote.ballot.sync.b32 %r1063, p, 0xffffffff;
    @!p not.b32 %r1063, %r1063;
}

	// end inline asm
	and.b32  	%r1088, %r1063, %r1060;
	mov.b32 	%r1068, 4;
	// begin inline asm
	{
    .reg .pred p;
    and.b32 %r1066, %r1082, %r1068;    setp.ne.u32 p, %r1066, 0;
    vote.ballot.sync.b32 %r1066, p, 0xffffffff;
    @!p not.b32 %r1066, %r1066;
}

	// end inline asm
	and.b32  	%r1089, %r1066, %r1088;
	mov.b32 	%r1071, 8;
	// begin inline asm
	{
    .reg .pred p;
    and.b32 %r1069, %r1082, %r1071;    setp.ne.u32 p, %r1069, 0;
    vote.ballot.sync.b32 %r1069, p, 0xffffffff;
    @!p not.b32 %r1069, %r1069;
}

	// end inline asm
	and.b32  	%r1090, %r1069, %r1089;
	mov.b32 	%r1074, 16;
	// begin inline asm
	{
    .reg .pred p;
    and.b32 %r1072, %r1082, %r1074;    setp.ne.u32 p, %r1072, 0;
    vote.ballot.sync.b32 %r1072, p, 0xffffffff;
    @!p not.b32 %r1072, %r1072;
}

	// end inline asm
	and.b32  	%r1091, %r1072, %r1090;
	mov.b32 	%r1077, 32;
	// begin inline asm
	{
    .reg .pred p;
    and.b32 %r1075, %r1082, %r1077;    setp.ne.u32 p, %r1075, 0;
    vote.ballot.sync.b32 %r1075, p, 0xffffffff;
    @!p not.b32 %r1075, %r1075;
}

	// end inline asm
	and.b32  	%r1092, %r1075, %r1091;
	mov.b32 	%r1080, 64;
	// begin inline asm
	{
    .reg .pred p;
    and.b32 %r1078, %r1082, %r1080;    setp.ne.u32 p, %r1078, 0;
    vote.ballot.sync.b32 %r1078, p, 0xffffffff;
    @!p not.b32 %r1078, %r1078;
}

	// end inline asm
	and.b32  	%r1093, %r1078, %r1092;
	mov.b32 	%r1083, 128;
	// begin inline asm
	{
    .reg .pred p;
    and.b32 %r1081, %r1082, %r1083;    setp.ne.u32 p, %r1081, 0;
    vote.ballot.sync.b32 %r1081, p, 0xffffffff;
    @!p not.b32 %r1081, %r1081;
}

	// end inline asm
	and.b32  	%r1094, %r1081, %r1093;
	clz.b32 	%r1095, %r1094;
	sub.s32 	%r195, 31, %r1095;
	and.b32  	%r1096, %r782, %r1094;
	popc.b32 	%r196, %r1096;
	setp.ne.s32 	%p178, %r306, %r195;
	mov.b32 	%r2158, 0;
	@%p178 bra 	$L__BB11_195;
	shl.b32 	%r1097, %r1082, 2;
	add.s32 	%r1098, %r149, %r1097;
	atom.shared.add.u32 	%r2158, [%r1098], %r196;
$L__BB11_195:
	ld.param.u32 	%r2058, [_ZN3cub18CUB_300001_SM_10006detail10radix_sort29DeviceRadixSortOnesweepKernelINS1_5radix10policy_hubIffyE10Policy1000ELNS0_9SortOrderE1EffyiiNS1_21identity_decomposer_tEEEvPT5_SB_PT3_PKSC_PT1_PKSG_PT2_PKSK_T4_iiT6__param_9];
	shfl.sync.idx.b32	%r1124|%p179, %r2158, %r195, 31, -1;
	add.s32 	%r199, %r196, %r1124;
	setp.eq.s32 	%p180, %r2142, 2147483647;
	selp.b32 	%r1125, -2147483648, %r2142, %p180;
	shr.u32 	%r1126, %r1125, %r2058;
	and.b32  	%r1121, %r1126, %r151;
	mov.b32 	%r1101, 1;
	// begin inline asm
	{
    .reg .pred p;
    and.b32 %r1099, %r1121, %r1101;    setp.ne.u32 p, %r1099, 0;
    vote.ballot.sync.b32 %r1099, p, 0xffffffff;
    @!p not.b32 %r1099, %r1099;
}

	// end inline asm
	mov.b32 	%r1104, 2;
	// begin inline asm
	{
    .reg .pred p;
    and.b32 %r1102, %r1121, %r1104;    setp.ne.u32 p, %r1102, 0;
    vote.ballot.sync.b32 %r1102, p, 0xffffffff;
    @!p not.b32 %r1102, %r1102;
}

	// end inline asm
	and.b32  	%r1127, %r1102, %r1099;
	mov.b32 	%r1107, 4;
	// begin inline asm
	{
    .reg .pred p;
    and.b32 %r1105, %r1121, %r1107;    setp.ne.u32 p, %r1105, 0;
    vote.ballot.sync.b32 %r1105, p, 0xffffffff;
    @!p not.b32 %r1105, %r1105;
}

	// end inline asm
	and.b32  	%r1128, %r1105, %r1127;
	mov.b32 	%r1110, 8;
	// begin inline asm
	{
    .reg .pred p;
    and.b32 %r1108, %r1121, %r1110;    setp.ne.u32 p, %r1108, 0;
    vote.ballot.sync.b32 %r1108, p, 0xffffffff;
    @!p not.b32 %r1108, %r1108;
}

	// end inline asm
	and.b32  	%r1129, %r1108, %r1128;
	mov.b32 	%r1113, 16;
	// begin inline asm
	{
    .reg .pred p;
    and.b32 %r1111, %r1121, %r1113;    setp.ne.u32 p, %r1111, 0;
    vote.ballot.sync.b32 %r1111, p, 0xffffffff;
    @!p not.b32 %r1111, %r1111;
}

	// end inline asm
	and.b32  	%r1130, %r1111, %r1129;
	mov.b32 	%r1116, 32;
	// begin inline asm
	{
    .reg .pred p;
    and.b32 %r1114, %r1121, %r1116;    setp.ne.u32 p, %r1114, 0;
    vote.ballot.sync.b32 %r1114, p, 0xffffffff;
    @!p not.b32 %r1114, %r1114;
}

	// end inline asm
	and.b32  	%r1131, %r1114, %r1130;
	mov.b32 	%r1119, 64;
	// begin inline asm
	{
    .reg .pred p;
    and.b32 %r1117, %r1121, %r1119;    setp.ne.u32 p, %r1117, 0;
    vote.ballot.sync.b32 %r1117, p, 0xffffffff;
    @!p not.b32 %r1117, %r1117;
}

	// end inline asm
	and.b32  	%r1132, %r1117, %r1131;
	mov.b32 	%r1122, 128;
	// begin inline asm
	{
    .reg .pred p;
    and.b32 %r1120, %r1121, %r1122;    setp.ne.u32 p, %r1120, 0;
    vote.ballot.sync.b32 %r1120, p, 0xffffffff;
    @!p not.b32 %r1120, %r1120;
}

	// end inline asm
	and.b32  	%r1133, %r1120, %r1132;
	clz.b32 	%r1134, %r1133;
	sub.s32 	%r201, 31, %r1134;
	and.b32  	%r1135, %r782, %r1133;
	popc.b32 	%r202, %r1135;
	setp.ne.s32 	%p181, %r306, %r201;
	mov.b32 	%r2159, 0;
	@%p181 bra 	$L__BB11_197;
	shl.b32 	%r1136, %r1121, 2;
	add.s32 	%r1137, %r149, %r1136;
	atom.shared.add.u32 	%r2159, [%r1137], %r202;
$L__BB11_197:
	ld.param.u32 	%r2059, [_ZN3cub18CUB_300001_SM_10006detail10radix_sort29DeviceRadixSortOnesweepKernelINS1_5radix10policy_hubIffyE10Policy1000ELNS0_9SortOrderE1EffyiiNS1_21identity_decomposer_tEEEvPT5_SB_PT3_PKSC_PT1_PKSG_PT2_PKSK_T4_iiT6__param_9];
	shfl.sync.idx.b32	%r1163|%p182, %r2159, %r201, 31, -1;
	add.s32 	%r205, %r202, %r1163;
	setp.eq.s32 	%p183, %r2141, 2147483647;
	selp.b32 	%r1164, -2147483648, %r2141, %p183;
	shr.u32 	%r1165, %r1164, %r2059;
	and.b32  	%r1160, %r1165, %r151;
	mov.b32 	%r1140, 1;
	// begin inline asm
	{
    .reg .pred p;
    and.b32 %r1138, %r1160, %r1140;    setp.ne.u32 p, %r1138, 0;
    vote.ballot.sync.b32 %r1138, p, 0xffffffff;
    @!p not.b32 %r1138, %r1138;
}

	// end inline asm
	mov.b32 	%r1143, 2;
	// begin inline asm
	{
    .reg .pred p;
    and.b32 %r1141, %r1160, %r1143;    setp.ne.u32 p, %r1141, 0;
    vote.ballot.sync.b32 %r1141, p, 0xffffffff;
    @!p not.b32 %r1141, %r1141;
}

	// end inline asm
	and.b32  	%r1166, %r1141, %r1138;
	mov.b32 	%r1146, 4;
	// begin inline asm
	{
    .reg .pred p;
    and.b32 %r1144, %r1160, %r1146;    setp.ne.u32 p, %r1144, 0;
    vote.ballot.sync.b32 %r1144, p, 0xffffffff;
    @!p not.b32 %r1144, %r1144;
}

	// end inline asm
	and.b32  	%r1167, %r1144, %r1166;
	mov.b32 	%r1149, 8;
	// begin inline asm
	{
    .reg .pred p;
    and.b32 %r1147, %r1160, %r1149;    setp.ne.u32 p, %r1147, 0;
    vote.ballot.sync.b32 %r1147, p, 0xffffffff;
    @!p not.b32 %r1147, %r1147;
}

	// end inline asm
	and.b32  	%r1168, %r1147, %r1167;
	mov.b32 	%r1152, 16;
	// begin inline asm
	{
    .reg .pred p;
    and.b32 %r1150, %r1160, %r1152;    setp.ne.u32 p, %r1150, 0;
    vote.ballot.sync.b32 %r1150, p, 0xffffffff;
    @!p not.b32 %r1150, %r1150;
}

	// end inline asm
	and.b32  	%r1169, %r1150, %r1168;
	mov.b32 	%r1155, 32;
	// begin inline asm
	{
    .reg .pred p;
    and.b32 %r1153, %r1160, %r1155;    setp.ne.u32 p, %r1153, 0;
    vote.ballot.sync.b32 %r1153, p, 0xffffffff;
    @!p not.b32 %r1153, %r1153;
}

	// end inline asm
	and.b32  	%r1170, %r1153, %r1169;
	mov.b32 	%r1158, 64;
	// begin inline asm
	{
    .reg .pred p;
    and.b32 %r1156, %r1160, %r1158;    setp.ne.u32 p, %r1156, 0;
    vote.ballot.sync.b32 %r1156, p, 0xffffffff;
    @!p not.b32 %r1156, %r1156;
}

	// end inline asm
	and.b32  	%r1171, %r1156, %r1170;
	mov.b32 	%r1161, 128;
	// begin inline asm
	{
    .reg .pred p;
    and.b32 %r1159, %r1160, %r1161;    setp.ne.u32 p, %r1159, 0;
    vote.ballot.sync.b32 %r1159, p, 0xffffffff;
    @!p not.b32 %r1159, %r1159;
}

	// end inline asm
	and.b32  	%r1172, %r1159, %r1171;
	clz.b32 	%r1173, %r1172;
	sub.s32 	%r207, 31, %r1173;
	and.b32  	%r1174, %r782, %r1172;
	popc.b32 	%r208, %r1174;
	setp.ne.s32 	%p184, %r306, %r207;
	mov.b32 	%r2160, 0;
	@%p184 bra 	$L__BB11_199;
	mov.u32 	%r1177, _ZZN3cub18CUB_300001_SM_10006detail10radix_sort29DeviceRadixSortOnesweepKernelINS1_5radix10policy_hubIffyE10Policy1000ELNS0_9SortOrderE1EffyiiNS1_21identity_decomposer_tEEEvPT5_SB_PT3_PKSC_PT1_PKSG_PT2_PKSK_T4_iiT6_E1s;
	add.s32 	%r1178, %r1177, %r809;
	shl.b32 	%r1179, %r1160, 2;
	add.s32 	%r1180, %r1178, %r1179;
	atom.shared.add.u32 	%r2160, [%r1180], %r208;
$L__BB11_199:
	ld.param.u32 	%r2060, [_ZN3cub18CUB_300001_SM_10006detail10radix_sort29DeviceRadixSortOnesweepKernelINS1_5radix10policy_hubIffyE10Policy1000ELNS0_9SortOrderE1EffyiiNS1_21identity_decomposer_tEEEvPT5_SB_PT3_PKSC_PT1_PKSG_PT2_PKSK_T4_iiT6__param_9];
	shfl.sync.idx.b32	%r1206|%p185, %r2160, %r207, 31, -1;
	add.s32 	%r211, %r208, %r1206;
	setp.eq.s32 	%p186, %r2140, 2147483647;
	selp.b32 	%r1207, -2147483648, %r2140, %p186;
	shr.u32 	%r1208, %r1207, %r2060;
	and.b32  	%r1203, %r1208, %r151;
	mov.b32 	%r1183, 1;
	// begin inline asm
	{
    .reg .pred p;
    and.b32 %r1181, %r1203, %r1183;    setp.ne.u32 p, %r1181, 0;
    vote.ballot.sync.b32 %r1181, p, 0xffffffff;
    @!p not.b32 %r1181, %r1181;
}

	// end inline asm
	mov.b32 	%r1186, 2;
	// begin inline asm
	{
    .reg .pred p;
    and.b32 %r1184, %r1203, %r1186;    setp.ne.u32 p, %r1184, 0;
    vote.ballot.sync.b32 %r1184, p, 0xffffffff;
    @!p not.b32 %r1184, %r1184;
}

	// end inline asm
	and.b32  	%r1209, %r1184, %r1181;
	mov.b32 	%r1189, 4;
	// begin inline asm
	{
    .reg .pred p;
    and.b32 %r1187, %r1203, %r1189;    setp.ne.u32 p, %r1187, 0;
    vote.ballot.sync.b32 %r1187, p, 0xffffffff;
    @!p not.b32 %r1187, %r1187;
}

	// end inline asm
	and.b32  	%r1210, %r1187, %r1209;
	mov.b32 	%r1192, 8;
	// begin inline asm
	{
    .reg .pred p;
    and.b32 %r1190, %r1203, %r1192;    setp.ne.u32 p, %r1190, 0;
    vote.ballot.sync.b32 %r1190, p, 0xffffffff;
    @!p not.b32 %r1190, %r1190;
}

	// end inline asm
	and.b32  	%r1211, %r1190, %r1210;
	mov.b32 	%r1195, 16;
	// begin inline asm
	{
    .reg .pred p;
    and.b32 %r1193, %r1203, %r1195;    setp.ne.u32 p, %r1193, 0;
    vote.ballot.sync.b32 %r1193, p, 0xffffffff;
    @!p not.b32 %r1193, %r1193;
}

	// end inline asm
	and.b32  	%r1212, %r1193, %r1211;
	mov.b32 	%r1198, 32;
	// begin inline asm
	{
    .reg .pred p;
    and.b32 %r1196, %r1203, %r1198;    setp.ne.u32 p, %r1196, 0;
    vote.ballot.sync.b32 %r1196, p, 0xffffffff;
    @!p not.b32 %r1196, %r1196;
}

	// end inline asm
	and.b32  	%r1213, %r1196, %r1212;
	mov.b32 	%r1201, 64;
	// begin inline asm
	{
    .reg .pred p;
    and.b32 %r1199, %r1203, %r1201;    setp.ne.u32 p, %r1199, 0;
    vote.ballot.sync.b32 %r1199, p, 0xffffffff;
    @!p not.b32 %r1199, %r1199;
}

	// end inline asm
	and.b32  	%r1214, %r1199, %r1213;
	mov.b32 	%r1204, 128;
	// begin inline asm
	{
    .reg .pred p;
    and.b32 %r1202, %r1203, %r1204;    setp.ne.u32 p, %r1202, 0;
    vote.ballot.sync.b32 %r1202, p, 0xffffffff;
    @!p not.b32 %r1202, %r1202;
}

	// end inline asm
	and.b32  	%r1215, %r1202, %r1214;
	clz.b32 	%r1216, %r1215;
	sub.s32 	%r213, 31, %r1216;
	and.b32  	%r1217, %r782, %r1215;
	popc.b32 	%r214, %r1217;
	setp.ne.s32 	%p187, %r306, %r213;
	mov.b32 	%r2161, 0;
	@%p187 bra 	$L__BB11_201;
	mov.u32 	%r1220, _ZZN3cub18CUB_300001_SM_10006detail10radix_sort29DeviceRadixSortOnesweepKernelINS1_5radix10policy_hubIffyE10Policy1000ELNS0_9SortOrderE1EffyiiNS1_21identity_decomposer_tEEEvPT5_SB_PT3_PKSC_PT1_PKSG_PT2_PKSK_T4_iiT6_E1s;
	add.s32 	%r1221, %r1220, %r809;
	shl.b32 	%r1222, %r1203, 2;
	add.s32 	%r1223, %r1221, %r1222;
	atom.shared.add.u32 	%r2161, [%r1223], %r214;
$L__BB11_201:
	ld.param.u32 	%r2061, [_ZN3cub18CUB_300001_SM_10006detail10radix_sort29DeviceRadixSortOnesweepKernelINS1_5radix10policy_hubIffyE10Policy1000ELNS0_9SortOrderE1EffyiiNS1_21identity_decomposer_tEEEvPT5_SB_PT3_PKSC_PT1_PKSG_PT2_PKSK_T4_iiT6__param_9];
	shfl.sync.idx.b32	%r1249|%p188, %r2161, %r213, 31, -1;
	add.s32 	%r217, %r214, %r1249;
	setp.eq.s32 	%p189, %r2139, 2147483647;
	selp.b32 	%r1250, -2147483648, %r2139, %p189;
	shr.u32 	%r1251, %r1250, %r2061;
	and.b32  	%r1246, %r1251, %r151;
	mov.b32 	%r1226, 1;
	// begin inline asm
	{
    .reg .pred p;
    and.b32 %r1224, %r1246, %r1226;    setp.ne.u32 p, %r1224, 0;
    vote.ballot.sync.b32 %r1224, p, 0xffffffff;
    @!p not.b32 %r1224, %r1224;
}

	// end inline asm
	mov.b32 	%r1229, 2;
	// begin inline asm
	{
    .reg .pred p;
    and.b32 %r1227, %r1246, %r1229;    setp.ne.u32 p, %r1227, 0;
    vote.ballot.sync.b32 %r1227, p, 0xffffffff;
    @!p not.b32 %r1227, %r1227;
}

	// end inline asm
	and.b32  	%r1252, %r1227, %r1224;
	mov.b32 	%r1232, 4;
	// begin inline asm
	{
    .reg .pred p;
    and.b32 %r1230, %r1246, %r1232;    setp.ne.u32 p, %r1230, 0;
    vote.ballot.sync.b32 %r1230, p, 0xffffffff;
    @!p not.b32 %r1230, %r1230;
}

	// end inline asm
	and.b32  	%r1253, %r1230, %r1252;
	mov.b32 	%r1235, 8;
	// begin inline asm
	{
    .reg .pred p;
    and.b32 %r1233, %r1246, %r1235;    setp.ne.u32 p, %r1233, 0;
    vote.ballot.sync.b32 %r1233, p, 0xffffffff;
    @!p not.b32 %r1233, %r1233;
}

	// end inline asm
	and.b32  	%r1254, %r1233, %r1253;
	mov.b32 	%r1238, 16;
	// begin inline asm
	{
    .reg .pred p;
    and.b32 %r1236, %r1246, %r1238;    setp.ne.u32 p, %r1236, 0;
    vote.ballot.sync.b32 %r1236, p, 0xffffffff;
    @!p not.b32 %r1236, %r1236;
}

	// end inline asm
	and.b32  	%r1255, %r1236, %r1254;
	mov.b32 	%r1241, 32;
	// begin inline asm
	{
    .reg .pred p;
    and.b32 %r1239, %r1246, %r1241;    setp.ne.u32 p, %r1239, 0;
    vote.ballot.sync.b32 %r1239, p, 0xffffffff;
    @!p not.b32 %r1239, %r1239;
}

	// end inline asm
	and.b32  	%r1256, %r1239, %r1255;
	mov.b32 	%r1244, 64;
	// begin inline asm
	{
    .reg .pred p;
    and.b32 %r1242, %r1246, %r1244;    setp.ne.u32 p, %r1242, 0;
    vote.ballot.sync.b32 %r1242, p, 0xffffffff;
    @!p not.b32 %r1242, %r1242;
}

	// end inline asm
	and.b32  	%r1257, %r1242, %r1256;
	mov.b32 	%r1247, 128;
	// begin inline asm
	{
    .reg .pred p;
    and.b32 %r1245, %r1246, %r1247;    setp.ne.u32 p, %r1245, 0;
    vote.ballot.sync.b32 %r1245, p, 0xffffffff;
    @!p not.b32 %r1245, %r1245;
}

	// end inline asm
	and.b32  	%r1258, %r1245, %r1257;
	clz.b32 	%r1259, %r1258;
	sub.s32 	%r219, 31, %r1259;
	and.b32  	%r1260, %r782, %r1258;
	popc.b32 	%r220, %r1260;
	setp.ne.s32 	%p190, %r306, %r219;
	mov.b32 	%r2162, 0;
	@%p190 bra 	$L__BB11_203;
	mov.u32 	%r1263, _ZZN3cub18CUB_300001_SM_10006detail10radix_sort29DeviceRadixSortOnesweepKernelINS1_5radix10policy_hubIffyE10Policy1000ELNS0_9SortOrderE1EffyiiNS1_21identity_decomposer_tEEEvPT5_SB_PT3_PKSC_PT1_PKSG_PT2_PKSK_T4_iiT6_E1s;
	add.s32 	%r1264, %r1263, %r809;
	shl.b32 	%r1265, %r1246, 2;
	add.s32 	%r1266, %r1264, %r1265;
	atom.shared.add.u32 	%r2162, [%r1266], %r220;
$L__BB11_203:
	ld.param.u32 	%r2062, [_ZN3cub18CUB_300001_SM_10006detail10radix_sort29DeviceRadixSortOnesweepKernelINS1_5radix10policy_hubIffyE10Policy1000ELNS0_9SortOrderE1EffyiiNS1_21identity_decomposer_tEEEvPT5_SB_PT3_PKSC_PT1_PKSG_PT2_PKSK_T4_iiT6__param_9];
	shfl.sync.idx.b32	%r1292|%p191, %r2162, %r219, 31, -1;
	add.s32 	%r223, %r220, %r1292;
	setp.eq.s32 	%p192, %r2138, 2147483647;
	selp.b32 	%r1293, -2147483648, %r2138, %p192;
	shr.u32 	%r1294, %r1293, %r2062;
	and.b32  	%r1289, %r1294, %r151;
	mov.b32 	%r1269, 1;
	// begin inline asm
	{
    .reg .pred p;
    and.b32 %r1267, %r1289, %r1269;    setp.ne.u32 p, %r1267, 0;
    vote.ballot.sync.b32 %r1267, p, 0xffffffff;
    @!p not.b32 %r1267, %r1267;
}

	// end inline asm
	mov.b32 	%r1272, 2;
	// begin inline asm
	{
    .reg .pred p;
    and.b32 %r1270, %r1289, %r1272;    setp.ne.u32 p, %r1270, 0;
    vote.ballot.sync.b32 %r1270, p, 0xffffffff;
    @!p not.b32 %r1270, %r1270;
}

	// end inline asm
	and.b32  	%r1295, %r1270, %r1267;
	mov.b32 	%r1275, 4;
	// begin inline asm
	{
    .reg .pred p;
    and.b32 %r1273, %r1289, %r1275;    setp.ne.u32 p, %r1273, 0;
    vote.ballot.sync.b32 %r1273, p, 0xffffffff;
    @!p not.b32 %r1273, %r1273;
}

	// end inline asm
	and.b32  	%r1296, %r1273, %r1295;
	mov.b32 	%r1278, 8;
	// begin inline asm
	{
    .reg .pred p;
    and.b32 %r1276, %r1289, %r1278;    setp.ne.u32 p, %r1276, 0;
    vote.ballot.sync.b32 %r1276, p, 0xffffffff;
    @!p not.b32 %r1276, %r1276;
}

	// end inline asm
	and.b32  	%r1297, %r1276, %r1296;
	mov.b32 	%r1281, 16;
	// begin inline asm
	{
    .reg .pred p;
    and.b32 %r1279, %r1289, %r1281;    setp.ne.u32 p, %r1279, 0;
    vote.ballot.sync.b32 %r1279, p, 0xffffffff;
    @!p not.b32 %r1279, %r1279;
}

	// end inline asm
	and.b32  	%r1298, %r1279, %r1297;
	mov.b32 	%r1284, 32;
	// begin inline asm
	{
    .reg .pred p;
    and.b32 %r1282, %r1289, %r1284;    setp.ne.u32 p, %r1282, 0;
    vote.ballot.sync.b32 %r1282, p, 0xffffffff;
    @!p not.b32 %r1282, %r1282;
}

	// end inline asm
	and.b32  	%r1299, %r1282, %r1298;
	mov.b32 	%r1287, 64;
	// begin inline asm
	{
    .reg .pred p;
    and.b32 %r1285, %r1289, %r1287;    setp.ne.u32 p, %r1285, 0;
    vote.ballot.sync.b32 %r1285, p, 0xffffffff;
    @!p not.b32 %r1285, %r1285;
}

	// end inline asm
	and.b32  	%r1300, %r1285, %r1299;
	mov.b32 	%r1290, 128;
	// begin inline asm
	{
    .reg .pred p;
    and.b32 %r1288, %r1289, %r1290;    setp.ne.u32 p, %r1288, 0;
    vote.ballot.sync.b32 %r1288, p, 0xffffffff;
    @!p not.b32 %r1288, %r1288;
}

	// end inline asm
	and.b32  	%r1301, %r1288, %r1300;
	clz.b32 	%r1302, %r1301;
	sub.s32 	%r225, 31, %r1302;
	and.b32  	%r1303, %r782, %r1301;
	popc.b32 	%r226, %r1303;
	setp.ne.s32 	%p193, %r306, %r225;
	mov.b32 	%r2163, 0;
	@%p193 bra 	$L__BB11_205;
	mov.u32 	%r1306, _ZZN3cub18CUB_300001_SM_10006detail10radix_sort29DeviceRadixSortOnesweepKernelINS1_5radix10policy_hubIffyE10Policy1000ELNS0_9SortOrderE1EffyiiNS1_21identity_decomposer_tEEEvPT5_SB_PT3_PKSC_PT1_PKSG_PT2_PKSK_T4_iiT6_E1s;
	add.s32 	%r1307, %r1306, %r809;
	shl.b32 	%r1308, %r1289, 2;
	add.s32 	%r1309, %r1307, %r1308;
	atom.shared.add.u32 	%r2163, [%r1309], %r226;
$L__BB11_205:
	ld.param.u32 	%r2063, [_ZN3cub18CUB_300001_SM_10006detail10radix_sort29DeviceRadixSortOnesweepKernelINS1_5radix10policy_hubIffyE10Policy1000ELNS0_9SortOrderE1EffyiiNS1_21identity_decomposer_tEEEvPT5_SB_PT3_PKSC_PT1_PKSG_PT2_PKSK_T4_iiT6__param_9];
	shfl.sync.idx.b32	%r1335|%p194, %r2163, %r225, 31, -1;
	add.s32 	%r229, %r226, %r1335;
	setp.eq.s32 	%p195, %r2137, 2147483647;
	selp.b32 	%r1336, -2147483648, %r2137, %p195;
	shr.u32 	%r1337, %r1336, %r2063;
	and.b32  	%r1332, %r1337, %r151;
	mov.b32 	%r1312, 1;
	// begin inline asm
	{
    .reg .pred p;
    and.b32 %r1310, %r1332, %r1312;    setp.ne.u32 p, %r1310, 0;
    vote.ballot.sync.b32 %r1310, p, 0xffffffff;
    @!p not.b32 %r1310, %r1310;
}

	// end inline asm
	mov.b32 	%r1315, 2;
	// begin inline asm
	{
    .reg .pred p;
    and.b32 %r1313, %r1332, %r1315;    setp.ne.u32 p, %r1313, 0;
    vote.ballot.sync.b32 %r1313, p, 0xffffffff;
    @!p not.b32 %r1313, %r1313;
}

	// end inline asm
	and.b32  	%r1338, %r1313, %r1310;
	mov.b32 	%r1318, 4;
	// begin inline asm
	{
    .reg .pred p;
    and.b32 %r1316, %r1332, %r1318;    setp.ne.u32 p, %r1316, 0;
    vote.ballot.sync.b32 %r1316, p, 0xffffffff;
    @!p not.b32 %r1316, %r1316;
}

	// end inline asm
	and.b32  	%r1339, %r1316, %r1338;
	mov.b32 	%r1321, 8;
	// begin inline asm
	{
    .reg .pred p;
    and.b32 %r1319, %r1332, %r1321;    setp.ne.u32 p, %r1319, 0;
    vote.ballot.sync.b32 %r1319, p, 0xffffffff;
    @!p not.b32 %r1319, %r1319;
}

	// end inline asm
	and.b32  	%r1340, %r1319, %r1339;
	mov.b32 	%r1324, 16;
	// begin inline asm
	{
    .reg .pred p;
    and.b32 %r1322, %r1332, %r1324;    setp.ne.u32 p, %r1322, 0;
    vote.ballot.sync.b32 %r1322, p, 0xffffffff;
    @!p not.b32 %r1322, %r1322;
}

	// end inline asm
	and.b32  	%r1341, %r1322, %r1340;
	mov.b32 	%r1327, 32;
	// begin inline asm
	{
    .reg .pred p;
    and.b32 %r1325, %r1332, %r1327;    setp.ne.u32 p, %r1325, 0;
    vote.ballot.sync.b32 %r1325, p, 0xffffffff;
    @!p not.b32 %r1325, %r1325;
}

	// end inline asm
	and.b32  	%r1342, %r1325, %r1341;
	mov.b32 	%r1330, 64;
	// begin inline asm
	{
    .reg .pred p;
    and.b32 %r1328, %r1332, %r1330;    setp.ne.u32 p, %r1328, 0;
    vote.ballot.sync.b32 %r1328, p, 0xffffffff;
    @!p not.b32 %r1328, %r1328;
}

	// end inline asm
	and.b32  	%r1343, %r1328, %r1342;
	mov.b32 	%r1333, 128;
	// begin inline asm
	{
    .reg .pred p;
    and.b32 %r1331, %r1332, %r1333;    setp.ne.u32 p, %r1331, 0;
    vote.ballot.sync.b32 %r1331, p, 0xffffffff;
    @!p not.b32 %r1331, %r1331;
}

	// end inline asm
	and.b32  	%r1344, %r1331, %r1343;
	clz.b32 	%r1345, %r1344;
	sub.s32 	%r231, 31, %r1345;
	and.b32  	%r1346, %r782, %r1344;
	popc.b32 	%r232, %r1346;
	setp.ne.s32 	%p196, %r306, %r231;
	mov.b32 	%r2164, 0;
	@%p196 bra 	$L__BB11_207;
	mov.u32 	%r1349, _ZZN3cub18CUB_300001_SM_10006detail10radix_sort29DeviceRadixSortOnesweepKernelINS1_5radix10policy_hubIffyE10Policy1000ELNS0_9SortOrderE1EffyiiNS1_21identity_decomposer_tEEEvPT5_SB_PT3_PKSC_PT1_PKSG_PT2_PKSK_T4_iiT6_E1s;
	add.s32 	%r1350, %r1349, %r809;
	shl.b32 	%r1351, %r1332, 2;
	add.s32 	%r1352, %r1350, %r1351;
	atom.shared.add.u32 	%r2164, [%r1352], %r232;
$L__BB11_207:
	ld.param.u32 	%r2064, [_ZN3cub18CUB_300001_SM_10006detail10radix_sort29DeviceRadixSortOnesweepKernelINS1_5radix10policy_hubIffyE10Policy1000ELNS0_9SortOrderE1EffyiiNS1_21identity_decomposer_tEEEvPT5_SB_PT3_PKSC_PT1_PKSG_PT2_PKSK_T4_iiT6__param_9];
	shfl.sync.idx.b32	%r1378|%p197, %r2164, %r231, 31, -1;
	add.s32 	%r235, %r232, %r1378;
	setp.eq.s32 	%p198, %r2136, 2147483647;
	selp.b32 	%r1379, -2147483648, %r2136, %p198;
	shr.u32 	%r1380, %r1379, %r2064;
	and.b32  	%r1375, %r1380, %r151;
	mov.b32 	%r1355, 1;
	// begin inline asm
	{
    .reg .pred p;
    and.b32 %r1353, %r1375, %r1355;    setp.ne.u32 p, %r1353, 0;
    vote.ballot.sync.b32 %r1353, p, 0xffffffff;
    @!p not.b32 %r1353, %r1353;
}

	// end inline asm
	mov.b32 	%r1358, 2;
	// begin inline asm
	{
    .reg .pred p;
    and.b32 %r1356, %r1375, %r1358;    setp.ne.u32 p, %r1356, 0;
    vote.ballot.sync.b32 %r1356, p, 0xffffffff;
    @!p not.b32 %r1356, %r1356;
}

	// end inline asm
	and.b32  	%r1381, %r1356, %r1353;
	mov.b32 	%r1361, 4;
	// begin inline asm
	{
    .reg .pred p;
    and.b32 %r1359, %r1375, %r1361;    setp.ne.u32 p, %r1359, 0;
    vote.ballot.sync.b32 %r1359, p, 0xffffffff;
    @!p not.b32 %r1359, %r1359;
}

	// end inline asm
	and.b32  	%r1382, %r1359, %r1381;
	mov.b32 	%r1364, 8;
	// begin inline asm
	{
    .reg .pred p;
    and.b32 %r1362, %r1375, %r1364;    setp.ne.u32 p, %r1362, 0;
    vote.ballot.sync.b32 %r1362, p, 0xffffffff;
    @!p not.b32 %r1362, %r1362;
}

	// end inline asm
	and.b32  	%r1383, %r1362, %r1382;
	mov.b32 	%r1367, 16;
	// begin inline asm
	{
    .reg .pred p;
    and.b32 %r1365, %r1375, %r1367;    setp.ne.u32 p, %r1365, 0;
    vote.ballot.sync.b32 %r1365, p, 0xffffffff;
    @!p not.b32 %r1365, %r1365;
}

	// end inline asm
	and.b32  	%r1384, %r1365, %r1383;
	mov.b32 	%r1370, 32;
	// begin inline asm
	{
    .reg .pred p;
    and.b32 %r1368, %r1375, %r1370;    setp.ne.u32 p, %r1368, 0;
    vote.ballot.sync.b32 %r1368, p, 0xffffffff;
    @!p not.b32 %r1368, %r1368;
}

	// end inline asm
	and.b32  	%r1385, %r1368, %r1384;
	mov.b32 	%r1373, 64;
	// begin inline asm
	{
    .reg .pred p;
    and.b32 %r1371, %r1375, %r1373;    setp.ne.u32 p, %r1371, 0;
    vote.ballot.sync.b32 %r1371, p, 0xffffffff;
    @!p not.b32 %r1371, %r1371;
}

	// end inline asm
	and.b32  	%r1386, %r1371, %r1385;
	mov.b32 	%r1376, 128;
	// begin inline asm
	{
    .reg .pred p;
    and.b32 %r1374, %r1375, %r1376;    setp.ne.u32 p, %r1374, 0;
    vote.ballot.sync.b32 %r1374, p, 0xffffffff;
    @!p not.b32 %r1374, %r1374;
}

	// end inline asm
	and.b32  	%r1387, %r1374, %r1386;
	clz.b32 	%r1388, %r1387;
	sub.s32 	%r237, 31, %r1388;
	and.b32  	%r1389, %r782, %r1387;
	popc.b32 	%r238, %r1389;
	setp.ne.s32 	%p199, %r306, %r237;
	mov.b32 	%r2165, 0;
	@%p199 bra 	$L__BB11_209;
	mov.u32 	%r1392, _ZZN3cub18CUB_300001_SM_10006detail10radix_sort29DeviceRadixSortOnesweepKernelINS1_5radix10policy_hubIffyE10Policy1000ELNS0_9SortOrderE1EffyiiNS1_21identity_decomposer_tEEEvPT5_SB_PT3_PKSC_PT1_PKSG_PT2_PKSK_T4_iiT6_E1s;
	add.s32 	%r1393, %r1392, %r809;
	shl.b32 	%r1394, %r1375, 2;
	add.s32 	%r1395, %r1393, %r1394;
	atom.shared.add.u32 	%r2165, [%r1395], %r238;
$L__BB11_209:
	ld.param.u32 	%r2065, [_ZN3cub18CUB_300001_SM_10006detail10radix_sort29DeviceRadixSortOnesweepKernelINS1_5radix10policy_hubIffyE10Policy1000ELNS0_9SortOrderE1EffyiiNS1_21identity_decomposer_tEEEvPT5_SB_PT3_PKSC_PT1_PKSG_PT2_PKSK_T4_iiT6__param_9];
	shfl.sync.idx.b32	%r1421|%p200, %r2165, %r237, 31, -1;
	add.s32 	%r241, %r238, %r1421;
	setp.eq.s32 	%p201, %r2135, 2147483647;
	selp.b32 	%r1422, -2147483648, %r2135, %p201;
	shr.u32 	%r1423, %r1422, %r2065;
	and.b32  	%r1418, %r1423, %r151;
	mov.b32 	%r1398, 1;
	// begin inline asm
	{
    .reg .pred p;
    and.b32 %r1396, %r1418, %r1398;    setp.ne.u32 p, %r1396, 0;
    vote.ballot.sync.b32 %r1396, p, 0xffffffff;
    @!p not.b32 %r1396, %r1396;
}

	// end inline asm
	mov.b32 	%r1401, 2;
	// begin inline asm
	{
    .reg .pred p;
    and.b32 %r1399, %r1418, %r1401;    setp.ne.u32 p, %r1399, 0;
    vote.ballot.sync.b32 %r1399, p, 0xffffffff;
    @!p not.b32 %r1399, %r1399;
}

	// end inline asm
	and.b32  	%r1424, %r1399, %r1396;
	mov.b32 	%r1404, 4;
	// begin inline asm
	{
    .reg .pred p;
    and.b32 %r1402, %r1418, %r1404;    setp.ne.u32 p, %r1402, 0;
    vote.ballot.sync.b32 %r1402, p, 0xffffffff;
    @!p not.b32 %r1402, %r1402;
}

	// end inline asm
	and.b32  	%r1425, %r1402, %r1424;
	mov.b32 	%r1407, 8;
	// begin inline asm
	{
    .reg .pred p;
    and.b32 %r1405, %r1418, %r1407;    setp.ne.u32 p, %r1405, 0;
    vote.ballot.sync.b32 %r1405, p, 0xffffffff;
    @!p not.b32 %r1405, %r1405;
}

	// end inline asm
	and.b32  	%r1426, %r1405, %r1425;
	mov.b32 	%r1410, 16;
	// begin inline asm
	{
    .reg .pred p;
    and.b32 %r1408, %r1418, %r1410;    setp.ne.u32 p, %r1408, 0;
    vote.ballot.sync.b32 %r1408, p, 0xffffffff;
    @!p not.b32 %r1408, %r1408;
}

	// end inline asm
	and.b32  	%r1427, %r1408, %r1426;
	mov.b32 	%r1413, 32;
	// begin inline asm
	{
    .reg .pred p;
    and.b32 %r1411, %r1418, %r1413;    setp.ne.u32 p, %r1411, 0;
    vote.ballot.sync.b32 %r1411, p, 0xffffffff;
    @!p not.b32 %r1411, %r1411;
}

	// end inline asm
	and.b32  	%r1428, %r1411, %r1427;
	mov.b32 	%r1416, 64;
	// begin inline asm
	{
    .reg .pred p;
    and.b32 %r1414, %r1418, %r1416;    setp.ne.u32 p, %r1414, 0;
    vote.ballot.sync.b32 %r1414, p, 0xffffffff;
    @!p not.b32 %r1414, %r1414;
}

	// end inline asm
	and.b32  	%r1429, %r1414, %r1428;
	mov.b32 	%r1419, 128;
	// begin inline asm
	{
    .reg .pred p;
    and.b32 %r1417, %r1418, %r1419;    setp.ne.u32 p, %r1417, 0;
    vote.ballot.sync.b32 %r1417, p, 0xffffffff;
    @!p not.b32 %r1417, %r1417;
}

	// end inline asm
	and.b32  	%r1430, %r1417, %r1429;
	clz.b32 	%r1431, %r1430;
	sub.s32 	%r243, 31, %r1431;
	and.b32  	%r1432, %r782, %r1430;
	popc.b32 	%r244, %r1432;
	setp.ne.s32 	%p202, %r306, %r243;
	mov.b32 	%r2166, 0;
	@%p202 bra 	$L__BB11_211;
	mov.u32 	%r1435, _ZZN3cub18CUB_300001_SM_10006detail10radix_sort29DeviceRadixSortOnesweepKernelINS1_5radix10policy_hubIffyE10Policy1000ELNS0_9SortOrderE1EffyiiNS1_21identity_decomposer_tEEEvPT5_SB_PT3_PKSC_PT1_PKSG_PT2_PKSK_T4_iiT6_E1s;
	add.s32 	%r1436, %r1435, %r809;
	shl.b32 	%r1437, %r1418, 2;
	add.s32 	%r1438, %r1436, %r1437;
	atom.shared.add.u32 	%r2166, [%r1438], %r244;
$L__BB11_211:
	ld.param.u32 	%r2066, [_ZN3cub18CUB_300001_SM_10006detail10radix_sort29DeviceRadixSortOnesweepKernelINS1_5radix10policy_hubIffyE10Policy1000ELNS0_9SortOrderE1EffyiiNS1_21identity_decomposer_tEEEvPT5_SB_PT3_PKSC_PT1_PKSG_PT2_PKSK_T4_iiT6__param_9];
	shfl.sync.idx.b32	%r1464|%p203, %r2166, %r243, 31, -1;
	add.s32 	%r247, %r244, %r1464;
	setp.eq.s32 	%p204, %r2134, 2147483647;
	selp.b32 	%r1465, -2147483648, %r2134, %p204;
	shr.u32 	%r1466, %r1465, %r2066;
	and.b32  	%r1461, %r1466, %r151;
	mov.b32 	%r1441, 1;
	// begin inline asm
	{
    .reg .pred p;
    and.b32 %r1439, %r1461, %r1441;    setp.ne.u32 p, %r1439, 0;
    vote.ballot.sync.b32 %r1439, p, 0xffffffff;
    @!p not.b32 %r1439, %r1439;
}

	// end inline asm
	mov.b32 	%r1444, 2;
	// begin inline asm
	{
    .reg .pred p;
    and.b32 %r1442, %r1461, %r1444;    setp.ne.u32 p, %r1442, 0;
    vote.ballot.sync.b32 %r1442, p, 0xffffffff;
    @!p not.b32 %r1442, %r1442;
}

	// end inline asm
	and.b32  	%r1467, %r1442, %r1439;
	mov.b32 	%r1447, 4;
	// begin inline asm
	{
    .reg .pred p;
    and.b32 %r1445, %r1461, %r1447;    setp.ne.u32 p, %r1445, 0;
    vote.ballot.sync.b32 %r1445, p, 0xffffffff;
    @!p not.b32 %r1445, %r1445;
}

	// end inline asm
	and.b32  	%r1468, %r1445, %r1467;
	mov.b32 	%r1450, 8;
	// begin inline asm
	{
    .reg .pred p;
    and.b32 %r1448, %r1461, %r1450;    setp.ne.u32 p, %r1448, 0;
    vote.ballot.sync.b32 %r1448, p, 0xffffffff;
    @!p not.b32 %r1448, %r1448;
}

	// end inline asm
	and.b32  	%r1469, %r1448, %r1468;
	mov.b32 	%r1453, 16;
	// begin inline asm
	{
    .reg .pred p;
    and.b32 %r1451, %r1461, %r1453;    setp.ne.u32 p, %r1451, 0;
    vote.ballot.sync.b32 %r1451, p, 0xffffffff;
    @!p not.b32 %r1451, %r1451;
}

	// end inline asm
	and.b32  	%r1470, %r1451, %r1469;
	mov.b32 	%r1456, 32;
	// begin inline asm
	{
    .reg .pred p;
    and.b32 %r1454, %r1461, %r1456;    setp.ne.u32 p, %r1454, 0;
    vote.ballot.sync.b32 %r1454, p, 0xffffffff;
    @!p not.b32 %r1454, %r1454;
}

	// end inline asm
	and.b32  	%r1471, %r1454, %r1470;
	mov.b32 	%r1459, 64;
	// begin inline asm
	{
    .reg .pred p;
    and.b32 %r1457, %r1461, %r1459;    setp.ne.u32 p, %r1457, 0;
    vote.ballot.sync.b32 %r1457, p, 0xffffffff;
    @!p not.b32 %r1457, %r1457;
}

	// end inline asm
	and.b32  	%r1472, %r1457, %r1471;
	mov.b32 	%r1462, 128;
	// begin inline asm
	{
    .reg .pred p;
    and.b32 %r1460, %r1461, %r1462;    setp.ne.u32 p, %r1460, 0;
    vote.ballot.sync.b32 %r1460, p, 0xffffffff;
    @!p not.b32 %r1460, %r1460;
}

	// end inline asm
	and.b32  	%r1473, %r1460, %r1472;
	clz.b32 	%r1474, %r1473;
	sub.s32 	%r249, 31, %r1474;
	and.b32  	%r1475, %r782, %r1473;
	popc.b32 	%r250, %r1475;
	setp.ne.s32 	%p205, %r306, %r249;
	mov.b32 	%r2167, 0;
	@%p205 bra 	$L__BB11_213;
	mov.u32 	%r1478, _ZZN3cub18CUB_300001_SM_10006detail10radix_sort29DeviceRadixSortOnesweepKernelINS1_5radix10policy_hubIffyE10Policy1000ELNS0_9SortOrderE1EffyiiNS1_21identity_decomposer_tEEEvPT5_SB_PT3_PKSC_PT1_PKSG_PT2_PKSK_T4_iiT6_E1s;
	add.s32 	%r1479, %r1478, %r809;
	shl.b32 	%r1480, %r1461, 2;
	add.s32 	%r1481, %r1479, %r1480;
	atom.shared.add.u32 	%r2167, [%r1481], %r250;
$L__BB11_213:
	setp.gt.u32 	%p206, %r1, 255;
	shfl.sync.idx.b32	%r1482|%p207, %r2167, %r249, 31, -1;
	add.s32 	%r1483, %r250, %r1482;
	bar.sync 	0;
	shl.b32 	%r1484, %r157, 2;
	mov.u32 	%r1485, _ZZN3cub18CUB_300001_SM_10006detail10radix_sort29DeviceRadixSortOnesweepKernelINS1_5radix10policy_hubIffyE10Policy1000ELNS0_9SortOrderE1EffyiiNS1_21identity_decomposer_tEEEvPT5_SB_PT3_PKSC_PT1_PKSG_PT2_PKSK_T4_iiT6_E1s;
	add.s32 	%r253, %r1485, %r1484;
	st.shared.u32 	[%r253+-4], %r2150;
	shl.b32 	%r1486, %r163, 2;
	add.s32 	%r254, %r1485, %r1486;
	st.shared.u32 	[%r254+-4], %r2149;
	shl.b32 	%r1487, %r169, 2;
	add.s32 	%r255, %r1485, %r1487;
	st.shared.u32 	[%r255+-4], %r2148;
	shl.b32 	%r1488, %r175, 2;
	add.s32 	%r256, %r1485, %r1488;
	st.shared.u32 	[%r256+-4], %r2147;
	shl.b32 	%r1489, %r181, 2;
	add.s32 	%r257, %r1485, %r1489;
	st.shared.u32 	[%r257+-4], %r2146;
	shl.b32 	%r1490, %r187, 2;
	add.s32 	%r258, %r1485, %r1490;
	st.shared.u32 	[%r258+-4], %r2145;
	shl.b32 	%r1491, %r193, 2;
	add.s32 	%r259, %r1485, %r1491;
	st.shared.u32 	[%r259+-4], %r2144;
	shl.b32 	%r1492, %r199, 2;
	add.s32 	%r260, %r1485, %r1492;
	st.shared.u32 	[%r260+-4], %r2143;
	shl.b32 	%r1493, %r205, 2;
	add.s32 	%r261, %r1485, %r1493;
	st.shared.u32 	[%r261+-4], %r2142;
	shl.b32 	%r1494, %r211, 2;
	add.s32 	%r262, %r1485, %r1494;
	st.shared.u32 	[%r262+-4], %r2141;
	shl.b32 	%r1495, %r217, 2;
	add.s32 	%r263, %r1485, %r1495;
	st.shared.u32 	[%r263+-4], %r2140;
	shl.b32 	%r1496, %r223, 2;
	add.s32 	%r264, %r1485, %r1496;
	st.shared.u32 	[%r264+-4], %r2139;
	shl.b32 	%r1497, %r229, 2;
	add.s32 	%r265, %r1485, %r1497;
	st.shared.u32 	[%r265+-4], %r2138;
	shl.b32 	%r1498, %r235, 2;
	add.s32 	%r266, %r1485, %r1498;
	st.shared.u32 	[%r266+-4], %r2137;
	shl.b32 	%r1499, %r241, 2;
	add.s32 	%r267, %r1485, %r1499;
	st.shared.u32 	[%r267+-4], %r2136;
	shl.b32 	%r1500, %r247, 2;
	add.s32 	%r268, %r1485, %r1500;
	st.shared.u32 	[%r268+-4], %r2135;
	shl.b32 	%r1501, %r1483, 2;
	add.s32 	%r269, %r1485, %r1501;
	st.shared.u32 	[%r269+-4], %r2134;
	shl.b32 	%r1502, %r1, 3;
	add.s32 	%r1503, %r1485, %r1502;
	add.s32 	%r270, %r1503, 26112;
	@%p206 bra 	$L__BB11_221;
	ld.param.u64 	%rd437, [_ZN3cub18CUB_300001_SM_10006detail10radix_sort29DeviceRadixSortOnesweepKernelINS1_5radix10policy_hubIffyE10Policy1000ELNS0_9SortOrderE1EffyiiNS1_21identity_decomposer_tEEEvPT5_SB_PT3_PKSC_PT1_PKSG_PT2_PKSK_T4_iiT6__param_3];
	cvta.to.global.u64 	%rd93, %rd437;
	shl.b64 	%rd94, %rd9, 3;
	add.s64 	%rd95, %rd93, %rd94;
	ld.global.u64 	%rd96, [%rd95];
	cvt.s64.s32 	%rd97, %r148;
	sub.s64 	%rd456, %rd96, %rd97;
	st.shared.u64 	[%r270], %rd456;
	setp.lt.s32 	%p208, %r3, 1;
	mov.u32 	%r2171, %r2129;
	@%p208 bra 	$L__BB11_220;
	mov.b32 	%r2169, -1;
	mov.u32 	%r2168, %r3;
	mov.u32 	%r2171, %r2129;
$L__BB11_216:
	ld.param.u64 	%rd430, [_ZN3cub18CUB_300001_SM_10006detail10radix_sort29DeviceRadixSortOnesweepKernelINS1_5radix10policy_hubIffyE10Policy1000ELNS0_9SortOrderE1EffyiiNS1_21identity_decomposer_tEEEvPT5_SB_PT3_PKSC_PT1_PKSG_PT2_PKSK_T4_iiT6__param_0];
	add.s32 	%r274, %r2168, -1;
	shl.b32 	%r1505, %r274, 8;
	add.s32 	%r1506, %r1505, %r1;
	cvta.to.global.u64 	%rd98, %rd430;
	mul.wide.s32 	%rd99, %r1506, 4;
	add.s64 	%rd19, %rd98, %rd99;
$L__BB11_217:
	membar.cta;
	ld.volatile.global.u32 	%r275, [%rd19];
	setp.eq.s32 	%p209, %r275, 0;
	@%p209 bra 	$L__BB11_217;
	and.b32  	%r1507, %r275, 1073741823;
	add.s32 	%r2171, %r1507, %r2171;
	setp.gt.s32 	%p210, %r275, -1;
	vote.sync.ballot.b32 	%r2169, %p210, %r2169;
	setp.gt.u32 	%p212, %r2168, 1;
	and.pred  	%p213, %p210, %p212;
	mov.u32 	%r2168, %r274;
	@%p213 bra 	$L__BB11_216;
	ld.shared.u64 	%rd456, [%r270];
$L__BB11_220:
	ld.param.u64 	%rd431, [_ZN3cub18CUB_300001_SM_10006detail10radix_sort29DeviceRadixSortOnesweepKernelINS1_5radix10policy_hubIffyE10Policy1000ELNS0_9SortOrderE1EffyiiNS1_21identity_decomposer_tEEEvPT5_SB_PT3_PKSC_PT1_PKSG_PT2_PKSK_T4_iiT6__param_0];
	or.b32  	%r1508, %r2171, -2147483648;
	cvta.to.global.u64 	%rd100, %rd431;
	shl.b32 	%r1509, %r3, 8;
	add.s32 	%r1510, %r1509, %r1;
	mul.wide.s32 	%rd101, %r1510, 4;
	add.s64 	%rd102, %rd100, %rd101;
	st.volatile.global.u32 	[%rd102], %r1508;
	sub.s32 	%r1511, %r2171, %r2129;
	cvt.s64.s32 	%rd103, %r1511;
	add.s64 	%rd104, %rd456, %rd103;
	st.shared.u64 	[%r270], %rd104;
$L__BB11_221:
	ld.param.u32 	%r2042, [_ZN3cub18CUB_300001_SM_10006detail10radix_sort29DeviceRadixSortOnesweepKernelINS1_5radix10policy_hubIffyE10Policy1000ELNS0_9SortOrderE1EffyiiNS1_21identity_decomposer_tEEEvPT5_SB_PT3_PKSC_PT1_PKSG_PT2_PKSK_T4_iiT6__param_8];
	ld.param.u64 	%rd434, [_ZN3cub18CUB_300001_SM_10006detail10radix_sort29DeviceRadixSortOnesweepKernelINS1_5radix10policy_hubIffyE10Policy1000ELNS0_9SortOrderE1EffyiiNS1_21identity_decomposer_tEEEvPT5_SB_PT3_PKSC_PT1_PKSG_PT2_PKSK_T4_iiT6__param_2];
	setp.gt.u32 	%p214, %r1, 255;
	mad.lo.s32 	%r279, %r3, 6528, 6528;
	setp.lt.s32 	%p215, %r279, %r2042;
	setp.eq.s64 	%p216, %rd434, 0;
	or.pred  	%p217, %p216, %p215;
	or.pred  	%p218, %p214, %p217;
	@%p218 bra 	$L__BB11_223;
	ld.param.u64 	%rd435, [_ZN3cub18CUB_300001_SM_10006detail10radix_sort29DeviceRadixSortOnesweepKernelINS1_5radix10policy_hubIffyE10Policy1000ELNS0_9SortOrderE1EffyiiNS1_21identity_decomposer_tEEEvPT5_SB_PT3_PKSC_PT1_PKSG_PT2_PKSK_T4_iiT6__param_2];
	ld.shared.u64 	%rd105, [%r270];
	cvt.s64.s32 	%rd106, %r2129;
	cvt.s64.s32 	%rd107, %r148;
	add.s64 	%rd108, %rd107, %rd106;
	add.s64 	%rd109, %rd108, %rd105;
	cvta.to.global.u64 	%rd110, %rd435;
	shl.b64 	%rd111, %rd9, 3;
	add.s64 	%rd112, %rd110, %rd111;
	st.global.u64 	[%rd112], %rd109;
$L__BB11_223:
	ld.param.u32 	%r2043, [_ZN3cub18CUB_300001_SM_10006detail10radix_sort29DeviceRadixSortOnesweepKernelINS1_5radix10policy_hubIffyE10Policy1000ELNS0_9SortOrderE1EffyiiNS1_21identity_decomposer_tEEEvPT5_SB_PT3_PKSC_PT1_PKSG_PT2_PKSK_T4_iiT6__param_8];
	ld.param.u64 	%rd438, [_ZN3cub18CUB_300001_SM_10006detail10radix_sort29DeviceRadixSortOnesweepKernelINS1_5radix10policy_hubIffyE10Policy1000ELNS0_9SortOrderE1EffyiiNS1_21identity_decomposer_tEEEvPT5_SB_PT3_PKSC_PT1_PKSG_PT2_PKSK_T4_iiT6__param_4];
	cvta.to.global.u64 	%rd22, %rd438;
	shl.b32 	%r1512, %r1, 2;
	add.s32 	%r280, %r1485, %r1512;
	setp.gt.s32 	%p219, %r279, %r2043;
	bar.sync 	0;
	@%p219 bra 	$L__BB11_225;
	ld.param.u32 	%r2067, [_ZN3cub18CUB_300001_SM_10006detail10radix_sort29DeviceRadixSortOnesweepKernelINS1_5radix10policy_hubIffyE10Policy1000ELNS0_9SortOrderE1EffyiiNS1_21identity_decomposer_tEEEvPT5_SB_PT3_PKSC_PT1_PKSG_PT2_PKSK_T4_iiT6__param_9];
	ld.shared.u32 	%r1514, [%r280];
	setp.eq.s32 	%p220, %r1514, 2147483647;
	selp.b32 	%r1515, -2147483648, %r1514, %p220;
	shr.u32 	%r1516, %r1515, %r2067;
	and.b32  	%r1517, %r1516, %r151;
	shl.b32 	%r1518, %r1517, 3;
	add.s32 	%r1520, %r1485, 26112;
	add.s32 	%r1521, %r1520, %r1518;
	ld.shared.u64 	%rd113, [%r1521];
	add.s64 	%rd114, %rd113, %rd9;
	setp.lt.s32 	%p221, %r1514, 0;
	selp.b32 	%r1522, 0, 2147483647, %p221;
	xor.b32  	%r1523, %r1522, %r1514;
	shl.b64 	%rd115, %rd114, 2;
	add.s64 	%rd116, %rd22, %rd115;
	st.global.u32 	[%rd116], %r1523;
	bar.warp.sync 	-1;
	ld.shared.u32 	%r1524, [%r280+1536];
	setp.eq.s32 	%p222, %r1524, 2147483647;
	selp.b32 	%r1525, -2147483648, %r1524, %p222;
	shr.u32 	%r1526, %r1525, %r2067;
	and.b32  	%r1527, %r1526, %r151;
	shl.b32 	%r1528, %r1527, 3;
	add.s32 	%r1529, %r1520, %r1528;
	ld.shared.u64 	%rd117, [%r1529];
	add.s64 	%rd118, %rd117, %rd9;
	setp.lt.s32 	%p223, %r1524, 0;
	selp.b32 	%r1530, 0, 2147483647, %p223;
	xor.b32  	%r1531, %r1530, %r1524;
	shl.b64 	%rd119, %rd118, 2;
	add.s64 	%rd120, %rd22, %rd119;
	st.global.u32 	[%rd120+1536], %r1531;
	bar.warp.sync 	-1;
	ld.shared.u32 	%r1532, [%r280+3072];
	setp.eq.s32 	%p224, %r1532, 2147483647;
	selp.b32 	%r1533, -2147483648, %r1532, %p224;
	shr.u32 	%r1534, %r1533, %r2067;
	and.b32  	%r1535, %r1534, %r151;
	shl.b32 	%r1536, %r1535, 3;
	add.s32 	%r1537, %r1520, %r1536;
	ld.shared.u64 	%rd121, [%r1537];
	add.s64 	%rd122, %rd121, %rd9;
	setp.lt.s32 	%p225, %r1532, 0;
	selp.b32 	%r1538, 0, 2147483647, %p225;
	xor.b32  	%r1539, %r1538, %r1532;
	shl.b64 	%rd123, %rd122, 2;
	add.s64 	%rd124, %rd22, %rd123;
	st.global.u32 	[%rd124+3072], %r1539;
	bar.warp.sync 	-1;
	ld.shared.u32 	%r1540, [%r280+4608];
	setp.eq.s32 	%p226, %r1540, 2147483647;
	selp.b32 	%r1541, -2147483648, %r1540, %p226;
	shr.u32 	%r1542, %r1541, %r2067;
	and.b32  	%r1543, %r1542, %r151;
	shl.b32 	%r1544, %r1543, 3;
	add.s32 	%r1545, %r1520, %r1544;
	ld.shared.u64 	%rd125, [%r1545];
	add.s64 	%rd126, %rd125, %rd9;
	setp.lt.s32 	%p227, %r1540, 0;
	selp.b32 	%r1546, 0, 2147483647, %p227;
	xor.b32  	%r1547, %r1546, %r1540;
	shl.b64 	%rd127, %rd126, 2;
	add.s64 	%rd128, %rd22, %rd127;
	st.global.u32 	[%rd128+4608], %r1547;
	bar.warp.sync 	-1;
	ld.shared.u32 	%r1548, [%r280+6144];
	setp.eq.s32 	%p228, %r1548, 2147483647;
	selp.b32 	%r1549, -2147483648, %r1548, %p228;
	shr.u32 	%r1550, %r1549, %r2067;
	and.b32  	%r1551, %r1550, %r151;
	shl.b32 	%r1552, %r1551, 3;
	add.s32 	%r1553, %r1520, %r1552;
	ld.shared.u64 	%rd129, [%r1553];
	add.s64 	%rd130, %rd129, %rd9;
	setp.lt.s32 	%p229, %r1548, 0;
	selp.b32 	%r1554, 0, 2147483647, %p229;
	xor.b32  	%r1555, %r1554, %r1548;
	shl.b64 	%rd131, %rd130, 2;
	add.s64 	%rd132, %rd22, %rd131;
	st.global.u32 	[%rd132+6144], %r1555;
	bar.warp.sync 	-1;
	ld.shared.u32 	%r1556, [%r280+7680];
	setp.eq.s32 	%p230, %r1556, 2147483647;
	selp.b32 	%r1557, -2147483648, %r1556, %p230;
	shr.u32 	%r1558, %r1557, %r2067;
	and.b32  	%r1559, %r1558, %r151;
	shl.b32 	%r1560, %r1559, 3;
	add.s32 	%r1561, %r1520, %r1560;
	ld.shared.u64 	%rd133, [%r1561];
	add.s64 	%rd134, %rd133, %rd9;
	setp.lt.s32 	%p231, %r1556, 0;
	selp.b32 	%r1562, 0, 2147483647, %p231;
	xor.b32  	%r1563, %r1562, %r1556;
	shl.b64 	%rd135, %rd134, 2;
	add.s64 	%rd136, %rd22, %rd135;
	st.global.u32 	[%rd136+7680], %r1563;
	bar.warp.sync 	-1;
	ld.shared.u32 	%r1564, [%r280+9216];
	setp.eq.s32 	%p232, %r1564, 2147483647;
	selp.b32 	%r1565, -2147483648, %r1564, %p232;
	shr.u32 	%r1566, %r1565, %r2067;
	and.b32  	%r1567, %r1566, %r151;
	shl.b32 	%r1568, %r1567, 3;
	add.s32 	%r1569, %r1520, %r1568;
	ld.shared.u64 	%rd137, [%r1569];
	add.s64 	%rd138, %rd137, %rd9;
	setp.lt.s32 	%p233, %r1564, 0;
	selp.b32 	%r1570, 0, 2147483647, %p233;
	xor.b32  	%r1571, %r1570, %r1564;
	shl.b64 	%rd139, %rd138, 2;
	add.s64 	%rd140, %rd22, %rd139;
	st.global.u32 	[%rd140+9216], %r1571;
	bar.warp.sync 	-1;
	ld.shared.u32 	%r1572, [%r280+10752];
	setp.eq.s32 	%p234, %r1572, 2147483647;
	selp.b32 	%r1573, -2147483648, %r1572, %p234;
	shr.u32 	%r1574, %r1573, %r2067;
	and.b32  	%r1575, %r1574, %r151;
	shl.b32 	%r1576, %r1575, 3;
	add.s32 	%r1577, %r1520, %r1576;
	ld.shared.u64 	%rd141, [%r1577];
	add.s64 	%rd142, %rd141, %rd9;
	setp.lt.s32 	%p235, %r1572, 0;
	selp.b32 	%r1578, 0, 2147483647, %p235;
	xor.b32  	%r1579, %r1578, %r1572;
	shl.b64 	%rd143, %rd142, 2;
	add.s64 	%rd144, %rd22, %rd143;
	st.global.u32 	[%rd144+10752], %r1579;
	bar.warp.sync 	-1;
	ld.shared.u32 	%r1580, [%r280+12288];
	setp.eq.s32 	%p236, %r1580, 2147483647;
	selp.b32 	%r1581, -2147483648, %r1580, %p236;
	shr.u32 	%r1582, %r1581, %r2067;
	and.b32  	%r1583, %r1582, %r151;
	shl.b32 	%r1584, %r1583, 3;
	add.s32 	%r1585, %r1520, %r1584;
	ld.shared.u64 	%rd145, [%r1585];
	add.s64 	%rd146, %rd145, %rd9;
	setp.lt.s32 	%p237, %r1580, 0;
	selp.b32 	%r1586, 0, 2147483647, %p237;
	xor.b32  	%r1587, %r1586, %r1580;
	shl.b64 	%rd147, %rd146, 2;
	add.s64 	%rd148, %rd22, %rd147;
	st.global.u32 	[%rd148+12288], %r1587;
	bar.warp.sync 	-1;
	ld.shared.u32 	%r1588, [%r280+13824];
	setp.eq.s32 	%p238, %r1588, 2147483647;
	selp.b32 	%r1589, -2147483648, %r1588, %p238;
	shr.u32 	%r1590, %r1589, %r2067;
	and.b32  	%r1591, %r1590, %r151;
	shl.b32 	%r1592, %r1591, 3;
	add.s32 	%r1593, %r1520, %r1592;
	ld.shared.u64 	%rd149, [%r1593];
	add.s64 	%rd150, %rd149, %rd9;
	setp.lt.s32 	%p239, %r1588, 0;
	selp.b32 	%r1594, 0, 2147483647, %p239;
	xor.b32  	%r1595, %r1594, %r1588;
	shl.b64 	%rd151, %rd150, 2;
	add.s64 	%rd152, %rd22, %rd151;
	st.global.u32 	[%rd152+13824], %r1595;
	bar.warp.sync 	-1;
	ld.shared.u32 	%r1596, [%r280+15360];
	setp.eq.s32 	%p240, %r1596, 2147483647;
	selp.b32 	%r1597, -2147483648, %r1596, %p240;
	shr.u32 	%r1598, %r1597, %r2067;
	and.b32  	%r1599, %r1598, %r151;
	shl.b32 	%r1600, %r1599, 3;
	add.s32 	%r1601, %r1520, %r1600;
	ld.shared.u64 	%rd153, [%r1601];
	add.s64 	%rd154, %rd153, %rd9;
	setp.lt.s32 	%p241, %r1596, 0;
	selp.b32 	%r1602, 0, 2147483647, %p241;
	xor.b32  	%r1603, %r1602, %r1596;
	shl.b64 	%rd155, %rd154, 2;
	add.s64 	%rd156, %rd22, %rd155;
	st.global.u32 	[%rd156+15360], %r1603;
	bar.warp.sync 	-1;
	ld.shared.u32 	%r1604, [%r280+16896];
	setp.eq.s32 	%p242, %r1604, 2147483647;
	selp.b32 	%r1605, -2147483648, %r1604, %p242;
	shr.u32 	%r1606, %r1605, %r2067;
	and.b32  	%r1607, %r1606, %r151;
	shl.b32 	%r1608, %r1607, 3;
	add.s32 	%r1609, %r1520, %r1608;
	ld.shared.u64 	%rd157, [%r1609];
	add.s64 	%rd158, %rd157, %rd9;
	setp.lt.s32 	%p243, %r1604, 0;
	selp.b32 	%r1610, 0, 2147483647, %p243;
	xor.b32  	%r1611, %r1610, %r1604;
	shl.b64 	%rd159, %rd158, 2;
	add.s64 	%rd160, %rd22, %rd159;
	st.global.u32 	[%rd160+16896], %r1611;
	bar.warp.sync 	-1;
	ld.shared.u32 	%r1612, [%r280+18432];
	setp.eq.s32 	%p244, %r1612, 2147483647;
	selp.b32 	%r1613, -2147483648, %r1612, %p244;
	shr.u32 	%r1614, %r1613, %r2067;
	and.b32  	%r1615, %r1614, %r151;
	shl.b32 	%r1616, %r1615, 3;
	add.s32 	%r1617, %r1520, %r1616;
	ld.shared.u64 	%rd161, [%r1617];
	add.s64 	%rd162, %rd161, %rd9;
	setp.lt.s32 	%p245, %r1612, 0;
	selp.b32 	%r1618, 0, 2147483647, %p245;
	xor.b32  	%r1619, %r1618, %r1612;
	shl.b64 	%rd163, %rd162, 2;
	add.s64 	%rd164, %rd22, %rd163;
	st.global.u32 	[%rd164+18432], %r1619;
	bar.warp.sync 	-1;
	ld.shared.u32 	%r1620, [%r280+19968];
	setp.eq.s32 	%p246, %r1620, 2147483647;
	selp.b32 	%r1621, -2147483648, %r1620, %p246;
	shr.u32 	%r1622, %r1621, %r2067;
	and.b32  	%r1623, %r1622, %r151;
	shl.b32 	%r1624, %r1623, 3;
	add.s32 	%r1625, %r1520, %r1624;
	ld.shared.u64 	%rd165, [%r1625];
	add.s64 	%rd166, %rd165, %rd9;
	setp.lt.s32 	%p247, %r1620, 0;
	selp.b32 	%r1626, 0, 2147483647, %p247;
	xor.b32  	%r1627, %r1626, %r1620;
	shl.b64 	%rd167, %rd166, 2;
	add.s64 	%rd168, %rd22, %rd167;
	st.global.u32 	[%rd168+19968], %r1627;
	bar.warp.sync 	-1;
	ld.shared.u32 	%r1628, [%r280+21504];
	setp.eq.s32 	%p248, %r1628, 2147483647;
	selp.b32 	%r1629, -2147483648, %r1628, %p248;
	shr.u32 	%r1630, %r1629, %r2067;
	and.b32  	%r1631, %r1630, %r151;
	shl.b32 	%r1632, %r1631, 3;
	add.s32 	%r1633, %r1520, %r1632;
	ld.shared.u64 	%rd169, [%r1633];
	add.s64 	%rd170, %rd169, %rd9;
	setp.lt.s32 	%p249, %r1628, 0;
	selp.b32 	%r1634, 0, 2147483647, %p249;
	xor.b32  	%r1635, %r1634, %r1628;
	shl.b64 	%rd171, %rd170, 2;
	add.s64 	%rd172, %rd22, %rd171;
	st.global.u32 	[%rd172+21504], %r1635;
	bar.warp.sync 	-1;
	ld.shared.u32 	%r1636, [%r280+23040];
	setp.eq.s32 	%p250, %r1636, 2147483647;
	selp.b32 	%r1637, -2147483648, %r1636, %p250;
	shr.u32 	%r1638, %r1637, %r2067;
	and.b32  	%r1639, %r1638, %r151;
	shl.b32 	%r1640, %r1639, 3;
	add.s32 	%r1641, %r1520, %r1640;
	ld.shared.u64 	%rd173, [%r1641];
	add.s64 	%rd174, %rd173, %rd9;
	setp.lt.s32 	%p251, %r1636, 0;
	selp.b32 	%r1642, 0, 2147483647, %p251;
	xor.b32  	%r1643, %r1642, %r1636;
	shl.b64 	%rd175, %rd174, 2;
	add.s64 	%rd176, %rd22, %rd175;
	st.global.u32 	[%rd176+23040], %r1643;
	bar.warp.sync 	-1;
	ld.shared.u32 	%r1644, [%r280+24576];
	setp.eq.s32 	%p252, %r1644, 2147483647;
	selp.b32 	%r1645, -2147483648, %r1644, %p252;
	shr.u32 	%r1646, %r1645, %r2067;
	and.b32  	%r1647, %r1646, %r151;
	shl.b32 	%r1648, %r1647, 3;
	add.s32 	%r1649, %r1520, %r1648;
	ld.shared.u64 	%rd177, [%r1649];
	add.s64 	%rd178, %rd177, %rd9;
	setp.lt.s32 	%p253, %r1644, 0;
	selp.b32 	%r1650, 0, 2147483647, %p253;
	xor.b32  	%r1651, %r1650, %r1644;
	shl.b64 	%rd179, %rd178, 2;
	add.s64 	%rd180, %rd22, %rd179;
	st.global.u32 	[%rd180+24576], %r1651;
	bar.warp.sync 	-1;
	bra.uni 	$L__BB11_260;
$L__BB11_225:
	ld.param.u32 	%r2044, [_ZN3cub18CUB_300001_SM_10006detail10radix_sort29DeviceRadixSortOnesweepKernelINS1_5radix10policy_hubIffyE10Policy1000ELNS0_9SortOrderE1EffyiiNS1_21identity_decomposer_tEEEvPT5_SB_PT3_PKSC_PT1_PKSG_PT2_PKSK_T4_iiT6__param_8];
	mad.lo.s32 	%r281, %r3, -6528, %r2044;
	setp.ge.s32 	%p254, %r1, %r281;
	@%p254 bra 	$L__BB11_227;
	ld.param.u32 	%r2068, [_ZN3cub18CUB_300001_SM_10006detail10radix_sort29DeviceRadixSortOnesweepKernelINS1_5radix10policy_hubIffyE10Policy1000ELNS0_9SortOrderE1EffyiiNS1_21identity_decomposer_tEEEvPT5_SB_PT3_PKSC_PT1_PKSG_PT2_PKSK_T4_iiT6__param_9];
	ld.shared.u32 	%r1652, [%r280];
	setp.eq.s32 	%p255, %r1652, 2147483647;
	selp.b32 	%r1653, -2147483648, %r1652, %p255;
	shr.u32 	%r1654, %r1653, %r2068;
	and.b32  	%r1655, %r1654, %r151;
	shl.b32 	%r1656, %r1655, 3;
	add.s32 	%r1658, %r1485, %r1656;
	ld.shared.u64 	%rd181, [%r1658+26112];
	setp.lt.s32 	%p256, %r1652, 0;
	selp.b32 	%r1659, 0, 2147483647, %p256;
	xor.b32  	%r1660, %r1659, %r1652;
	add.s64 	%rd182, %rd181, %rd9;
	shl.b64 	%rd183, %rd182, 2;
	add.s64 	%rd184, %rd22, %rd183;
	st.global.u32 	[%rd184], %r1660;
$L__BB11_227:
	bar.warp.sync 	-1;
	add.s32 	%r1661, %r1, 384;
	setp.ge.s32 	%p257, %r1661, %r281;
	@%p257 bra 	$L__BB11_229;
	ld.param.u32 	%r2069, [_ZN3cub18CUB_300001_SM_10006detail10radix_sort29DeviceRadixSortOnesweepKernelINS1_5radix10policy_hubIffyE10Policy1000ELNS0_9SortOrderE1EffyiiNS1_21identity_decomposer_tEEEvPT5_SB_PT3_PKSC_PT1_PKSG_PT2_PKSK_T4_iiT6__param_9];
	ld.shared.u32 	%r1662, [%r280+1536];
	setp.eq.s32 	%p258, %r1662, 2147483647;
	selp.b32 	%r1663, -2147483648, %r1662, %p258;
	shr.u32 	%r1664, %r1663, %r2069;
	and.b32  	%r1665, %r1664, %r151;
	shl.b32 	%r1666, %r1665, 3;
	add.s32 	%r1668, %r1485, %r1666;
	ld.shared.u64 	%rd185, [%r1668+26112];
	setp.lt.s32 	%p259, %r1662, 0;
	selp.b32 	%r1669, 0, 2147483647, %p259;
	xor.b32  	%r1670, %r1669, %r1662;
	add.s64 	%rd186, %rd185, %rd9;
	shl.b64 	%rd187, %rd186, 2;
	add.s64 	%rd188, %rd22, %rd187;
	st.global.u32 	[%rd188+1536], %r1670;
$L__BB11_229:
	bar.warp.sync 	-1;
	add.s32 	%r1671, %r1, 768;
	setp.ge.s32 	%p260, %r1671, %r281;
	@%p260 bra 	$L__BB11_231;
	ld.param.u32 	%r2070, [_ZN3cub18CUB_300001_SM_10006detail10radix_sort29DeviceRadixSortOnesweepKernelINS1_5radix10policy_hubIffyE10Policy1000ELNS0_9SortOrderE1EffyiiNS1_21identity_decomposer_tEEEvPT5_SB_PT3_PKSC_PT1_PKSG_PT2_PKSK_T4_iiT6__param_9];
	ld.shared.u32 	%r1672, [%r280+3072];
	setp.eq.s32 	%p261, %r1672, 2147483647;
	selp.b32 	%r1673, -2147483648, %r1672, %p261;
	shr.u32 	%r1674, %r1673, %r2070;
	and.b32  	%r1675, %r1674, %r151;
	shl.b32 	%r1676, %r1675, 3;
	add.s32 	%r1678, %r1485, %r1676;
	ld.shared.u64 	%rd189, [%r1678+26112];
	setp.lt.s32 	%p262, %r1672, 0;
	selp.b32 	%r1679, 0, 2147483647, %p262;
	xor.b32  	%r1680, %r1679, %r1672;
	add.s64 	%rd190, %rd189, %rd9;
	shl.b64 	%rd191, %rd190, 2;
	add.s64 	%rd192, %rd22, %rd191;
	st.global.u32 	[%rd192+3072], %r1680;
$L__BB11_231:
	bar.warp.sync 	-1;
	add.s32 	%r1681, %r1, 1152;
	setp.ge.s32 	%p263, %r1681, %r281;
	@%p263 bra 	$L__BB11_233;
	ld.param.u32 	%r2071, [_ZN3cub18CUB_300001_SM_10006detail10radix_sort29DeviceRadixSortOnesweepKernelINS1_5radix10policy_hubIffyE10Policy1000ELNS0_9SortOrderE1EffyiiNS1_21identity_decomposer_tEEEvPT5_SB_PT3_PKSC_PT1_PKSG_PT2_PKSK_T4_iiT6__param_9];
	ld.shared.u32 	%r1682, [%r280+4608];
	setp.eq.s32 	%p264, %r1682, 2147483647;
	selp.b32 	%r1683, -2147483648, %r1682, %p264;
	shr.u32 	%r1684, %r1683, %r2071;
	and.b32  	%r1685, %r1684, %r151;
	shl.b32 	%r1686, %r1685, 3;
	add.s32 	%r1688, %r1485, %r1686;
	ld.shared.u64 	%rd193, [%r1688+26112];
	setp.lt.s32 	%p265, %r1682, 0;
	selp.b32 	%r1689, 0, 2147483647, %p265;
	xor.b32  	%r1690, %r1689, %r1682;
	add.s64 	%rd194, %rd193, %rd9;
	shl.b64 	%rd195, %rd194, 2;
	add.s64 	%rd196, %rd22, %rd195;
	st.global.u32 	[%rd196+4608], %r1690;
$L__BB11_233:
	bar.warp.sync 	-1;
	add.s32 	%r1691, %r1, 1536;
	setp.ge.s32 	%p266, %r1691, %r281;
	@%p266 bra 	$L__BB11_235;
	ld.param.u32 	%r2072, [_ZN3cub18CUB_300001_SM_10006detail10radix_sort29DeviceRadixSortOnesweepKernelINS1_5radix10policy_hubIffyE10Policy1000ELNS0_9SortOrderE1EffyiiNS1_21identity_decomposer_tEEEvPT5_SB_PT3_PKSC_PT1_PKSG_PT2_PKSK_T4_iiT6__param_9];
	ld.shared.u32 	%r1692, [%r280+6144];
	setp.eq.s32 	%p267, %r1692, 2147483647;
	selp.b32 	%r1693, -2147483648, %r1692, %p267;
	shr.u32 	%r1694, %r1693, %r2072;
	and.b32  	%r1695, %r1694, %r151;
	shl.b32 	%r1696, %r1695, 3;
	add.s32 	%r1698, %r1485, %r1696;
	ld.shared.u64 	%rd197, [%r1698+26112];
	setp.lt.s32 	%p268, %r1692, 0;
	selp.b32 	%r1699, 0, 2147483647, %p268;
	xor.b32  	%r1700, %r1699, %r1692;
	add.s64 	%rd198, %rd197, %rd9;
	shl.b64 	%rd199, %rd198, 2;
	add.s64 	%rd200, %rd22, %rd199;
	st.global.u32 	[%rd200+6144], %r1700;
$L__BB11_235:
	bar.warp.sync 	-1;
	add.s32 	%r1701, %r1, 1920;
	setp.ge.s32 	%p269, %r1701, %r281;
	@%p269 bra 	$L__BB11_237;
	ld.param.u32 	%r2073, [_ZN3cub18CUB_300001_SM_10006detail10radix_sort29DeviceRadixSortOnesweepKernelINS1_5radix10policy_hubIffyE10Policy1000ELNS0_9SortOrderE1EffyiiNS1_21identity_decomposer_tEEEvPT5_SB_PT3_PKSC_PT1_PKSG_PT2_PKSK_T4_iiT6__param_9];
	ld.shared.u32 	%r1702, [%r280+7680];
	setp.eq.s32 	%p270, %r1702, 2147483647;
	selp.b32 	%r1703, -2147483648, %r1702, %p270;
	shr.u32 	%r1704, %r1703, %r2073;
	and.b32  	%r1705, %r1704, %r151;
	shl.b32 	%r1706, %r1705, 3;
	add.s32 	%r1708, %r1485, %r1706;
	ld.shared.u64 	%rd201, [%r1708+26112];
	setp.lt.s32 	%p271, %r1702, 0;
	selp.b32 	%r1709, 0, 2147483647, %p271;
	xor.b32  	%r1710, %r1709, %r1702;
	add.s64 	%rd202, %rd201, %rd9;
	shl.b64 	%rd203, %rd202, 2;
	add.s64 	%rd204, %rd22, %rd203;
	st.global.u32 	[%rd204+7680], %r1710;
$L__BB11_237:
	bar.warp.sync 	-1;
	add.s32 	%r1711, %r1, 2304;
	setp.ge.s32 	%p272, %r1711, %r281;
	@%p272 bra 	$L__BB11_239;
	ld.param.u32 	%r2074, [_ZN3cub18CUB_300001_SM_10006detail10radix_sort29DeviceRadixSortOnesweepKernelINS1_5radix10policy_hubIffyE10Policy1000ELNS0_9SortOrderE1EffyiiNS1_21identity_decomposer_tEEEvPT5_SB_PT3_PKSC_PT1_PKSG_PT2_PKSK_T4_iiT6__param_9];
	ld.shared.u32 	%r1712, [%r280+9216];
	setp.eq.s32 	%p273, %r1712, 2147483647;
	selp.b32 	%r1713, -2147483648, %r1712, %p273;
	shr.u32 	%r1714, %r1713, %r2074;
	and.b32  	%r1715, %r1714, %r151;
	shl.b32 	%r1716, %r1715, 3;
	add.s32 	%r1718, %r1485, %r1716;
	ld.shared.u64 	%rd205, [%r1718+26112];
	setp.lt.s32 	%p274, %r1712, 0;
	selp.b32 	%r1719, 0, 2147483647, %p274;
	xor.b32  	%r1720, %r1719, %r1712;
	add.s64 	%rd206, %rd205, %rd9;
	shl.b64 	%rd207, %rd206, 2;
	add.s64 	%rd208, %rd22, %rd207;
	st.global.u32 	[%rd208+9216], %r1720;
$L__BB11_239:
	bar.warp.sync 	-1;
	add.s32 	%r1721, %r1, 2688;
	setp.ge.s32 	%p275, %r1721, %r281;
	@%p275 bra 	$L__BB11_241;
	ld.param.u32 	%r2075, [_ZN3cub18CUB_300001_SM_10006detail10radix_sort29DeviceRadixSortOnesweepKernelINS1_5radix10policy_hubIffyE10Policy1000ELNS0_9SortOrderE1EffyiiNS1_21identity_decomposer_tEEEvPT5_SB_PT3_PKSC_PT1_PKSG_PT2_PKSK_T4_iiT6__param_9];
	ld.shared.u32 	%r1722, [%r280+10752];
	setp.eq.s32 	%p276, %r1722, 2147483647;
	selp.b32 	%r1723, -2147483648, %r1722, %p276;
	shr.u32 	%r1724, %r1723, %r2075;
	and.b32  	%r1725, %r1724, %r151;
	shl.b32 	%r1726, %r1725, 3;
	add.s32 	%r1728, %r1485, %r1726;
	ld.shared.u64 	%rd209, [%r1728+26112];
	setp.lt.s32 	%p277, %r1722, 0;
	selp.b32 	%r1729, 0, 2147483647, %p277;
	xor.b32  	%r1730, %r1729, %r1722;
	add.s64 	%rd210, %rd209, %rd9;
	shl.b64 	%rd211, %rd210, 2;
	add.s64 	%rd212, %rd22, %rd211;
	st.global.u32 	[%rd212+10752], %r1730;
$L__BB11_241:
	bar.warp.sync 	-1;
	or.b32  	%r1731, %r1, 3072;
	setp.ge.s32 	%p278, %r1731, %r281;
	@%p278 bra 	$L__BB11_243;
	ld.param.u32 	%r2076, [_ZN3cub18CUB_300001_SM_10006detail10radix_sort29DeviceRadixSortOnesweepKernelINS1_5radix10policy_hubIffyE10Policy1000ELNS0_9SortOrderE1EffyiiNS1_21identity_decomposer_tEEEvPT5_SB_PT3_PKSC_PT1_PKSG_PT2_PKSK_T4_iiT6__param_9];
	ld.shared.u32 	%r1732, [%r280+12288];
	setp.eq.s32 	%p279, %r1732, 2147483647;
	selp.b32 	%r1733, -2147483648, %r1732, %p279;
	shr.u32 	%r1734, %r1733, %r2076;
	and.b32  	%r1735, %r1734, %r151;
	shl.b32 	%r1736, %r1735, 3;
	add.s32 	%r1738, %r1485, %r1736;
	ld.shared.u64 	%rd213, [%r1738+26112];
	setp.lt.s32 	%p280, %r1732, 0;
	selp.b32 	%r1739, 0, 2147483647, %p280;
	xor.b32  	%r1740, %r1739, %r1732;
	add.s64 	%rd214, %rd213, %rd9;
	shl.b64 	%rd215, %rd214, 2;
	add.s64 	%rd216, %rd22, %rd215;
	st.global.u32 	[%rd216+12288], %r1740;
$L__BB11_243:
	bar.warp.sync 	-1;
	add.s32 	%r1741, %r1, 3456;
	setp.ge.s32 	%p281, %r1741, %r281;
	@%p281 bra 	$L__BB11_245;
	ld.param.u32 	%r2077, [_ZN3cub18CUB_300001_SM_10006detail10radix_sort29DeviceRadixSortOnesweepKernelINS1_5radix10policy_hubIffyE10Policy1000ELNS0_9SortOrderE1EffyiiNS1_21identity_decomposer_tEEEvPT5_SB_PT3_PKSC_PT1_PKSG_PT2_PKSK_T4_iiT6__param_9];
	ld.shared.u32 	%r1742, [%r280+13824];
	setp.eq.s32 	%p282, %r1742, 2147483647;
	selp.b32 	%r1743, -2147483648, %r1742, %p282;
	shr.u32 	%r1744, %r1743, %r2077;
	and.b32  	%r1745, %r1744, %r151;
	shl.b32 	%r1746, %r1745, 3;
	add.s32 	%r1748, %r1485, %r1746;
	ld.shared.u64 	%rd217, [%r1748+26112];
	setp.lt.s32 	%p283, %r1742, 0;
	selp.b32 	%r1749, 0, 2147483647, %p283;
	xor.b32  	%r1750, %r1749, %r1742;
	add.s64 	%rd218, %rd217, %rd9;
	shl.b64 	%rd219, %rd218, 2;
	add.s64 	%rd220, %rd22, %rd219;
	st.global.u32 	[%rd220+13824], %r1750;
$L__BB11_245:
	bar.warp.sync 	-1;
	add.s32 	%r1751, %r1, 3840;
	setp.ge.s32 	%p284, %r1751, %r281;
	@%p284 bra 	$L__BB11_247;
	ld.param.u32 	%r2078, [_ZN3cub18CUB_300001_SM_10006detail10radix_sort29DeviceRadixSortOnesweepKernelINS1_5radix10policy_hubIffyE10Policy1000ELNS0_9SortOrderE1EffyiiNS1_21identity_decomposer_tEEEvPT5_SB_PT3_PKSC_PT1_PKSG_PT2_PKSK_T4_iiT6__param_9];
	ld.shared.u32 	%r1752, [%r280+15360];
	setp.eq.s32 	%p285, %r1752, 2147483647;
	selp.b32 	%r1753, -2147483648, %r1752, %p285;
	shr.u32 	%r1754, %r1753, %r2078;
	and.b32  	%r1755, %r1754, %r151;
	shl.b32 	%r1756, %r1755, 3;
	add.s32 	%r1758, %r1485, %r1756;
	ld.shared.u64 	%rd221, [%r1758+26112];
	setp.lt.s32 	%p286, %r1752, 0;
	selp.b32 	%r1759, 0, 2147483647, %p286;
	xor.b32  	%r1760, %r1759, %r1752;
	add.s64 	%rd222, %rd221, %rd9;
	shl.b64 	%rd223, %rd222, 2;
	add.s64 	%rd224, %rd22, %rd223;
	st.global.u32 	[%rd224+15360], %r1760;
$L__BB11_247:
	bar.warp.sync 	-1;
	add.s32 	%r1761, %r1, 4224;
	setp.ge.s32 	%p287, %r1761, %r281;
	@%p287 bra 	$L__BB11_249;
	ld.param.u32 	%r2079, [_ZN3cub18CUB_300001_SM_10006detail10radix_sort29DeviceRadixSortOnesweepKernelINS1_5radix10policy_hubIffyE10Policy1000ELNS0_9SortOrderE1EffyiiNS1_21identity_decomposer_tEEEvPT5_SB_PT3_PKSC_PT1_PKSG_PT2_PKSK_T4_iiT6__param_9];
	ld.shared.u32 	%r1762, [%r280+16896];
	setp.eq.s32 	%p288, %r1762, 2147483647;
	selp.b32 	%r1763, -2147483648, %r1762, %p288;
	shr.u32 	%r1764, %r1763, %r2079;
	and.b32  	%r1765, %r1764, %r151;
	shl.b32 	%r1766, %r1765, 3;
	add.s32 	%r1768, %r1485, %r1766;
	ld.shared.u64 	%rd225, [%r1768+26112];
	setp.lt.s32 	%p289, %r1762, 0;
	selp.b32 	%r1769, 0, 2147483647, %p289;
	xor.b32  	%r1770, %r1769, %r1762;
	add.s64 	%rd226, %rd225, %rd9;
	shl.b64 	%rd227, %rd226, 2;
	add.s64 	%rd228, %rd22, %rd227;
	st.global.u32 	[%rd228+16896], %r1770;
$L__BB11_249:
	bar.warp.sync 	-1;
	add.s32 	%r1771, %r1, 4608;
	setp.ge.s32 	%p290, %r1771, %r281;
	@%p290 bra 	$L__BB11_251;
	ld.param.u32 	%r2080, [_ZN3cub18CUB_300001_SM_10006detail10radix_sort29DeviceRadixSortOnesweepKernelINS1_5radix10policy_hubIffyE10Policy1000ELNS0_9SortOrderE1EffyiiNS1_21identity_decomposer_tEEEvPT5_SB_PT3_PKSC_PT1_PKSG_PT2_PKSK_T4_iiT6__param_9];
	ld.shared.u32 	%r1772, [%r280+18432];
	setp.eq.s32 	%p291, %r1772, 2147483647;
	selp.b32 	%r1773, -2147483648, %r1772, %p291;
	shr.u32 	%r1774, %r1773, %r2080;
	and.b32  	%r1775, %r1774, %r151;
	shl.b32 	%r1776, %r1775, 3;
	add.s32 	%r1778, %r1485, %r1776;
	ld.shared.u64 	%rd229, [%r1778+26112];
	setp.lt.s32 	%p292, %r1772, 0;
	selp.b32 	%r1779, 0, 2147483647, %p292;
	xor.b32  	%r1780, %r1779, %r1772;
	add.s64 	%rd230, %rd229, %rd9;
	shl.b64 	%rd231, %rd230, 2;
	add.s64 	%rd232, %rd22, %rd231;
	st.global.u32 	[%rd232+18432], %r1780;
$L__BB11_251:
	bar.warp.sync 	-1;
	add.s32 	%r1781, %r1, 4992;
	setp.ge.s32 	%p293, %r1781, %r281;
	@%p293 bra 	$L__BB11_253;
	ld.param.u32 	%r2081, [_ZN3cub18CUB_300001_SM_10006detail10radix_sort29DeviceRadixSortOnesweepKernelINS1_5radix10policy_hubIffyE10Policy1000ELNS0_9SortOrderE1EffyiiNS1_21identity_decomposer_tEEEvPT5_SB_PT3_PKSC_PT1_PKSG_PT2_PKSK_T4_iiT6__param_9];
	ld.shared.u32 	%r1782, [%r280+19968];
	setp.eq.s32 	%p294, %r1782, 2147483647;
	selp.b32 	%r1783, -2147483648, %r1782, %p294;
	shr.u32 	%r1784, %r1783, %r2081;
	and.b32  	%r1785, %r1784, %r151;
	shl.b32 	%r1786, %r1785, 3;
	add.s32 	%r1788, %r1485, %r1786;
	ld.shared.u64 	%rd233, [%r1788+26112];
	setp.lt.s32 	%p295, %r1782, 0;
	selp.b32 	%r1789, 0, 2147483647, %p295;
	xor.b32  	%r1790, %r1789, %r1782;
	add.s64 	%rd234, %rd233, %rd9;
	shl.b64 	%rd235, %rd234, 2;
	add.s64 	%rd236, %rd22, %rd235;
	st.global.u32 	[%rd236+19968], %r1790;
$L__BB11_253:
	bar.warp.sync 	-1;
	add.s32 	%r1791, %r1, 5376;
	setp.ge.s32 	%p296, %r1791, %r281;
	@%p296 bra 	$L__BB11_255;
	ld.param.u32 	%r2082, [_ZN3cub18CUB_300001_SM_10006detail10radix_sort29DeviceRadixSortOnesweepKernelINS1_5radix10policy_hubIffyE10Policy1000ELNS0_9SortOrderE1EffyiiNS1_21identity_decomposer_tEEEvPT5_SB_PT3_PKSC_PT1_PKSG_PT2_PKSK_T4_iiT6__param_9];
	ld.shared.u32 	%r1792, [%r280+21504];
	setp.eq.s32 	%p297, %r1792, 2147483647;
	selp.b32 	%r1793, -2147483648, %r1792, %p297;
	shr.u32 	%r1794, %r1793, %r2082;
	and.b32  	%r1795, %r1794, %r151;
	shl.b32 	%r1796, %r1795, 3;
	add.s32 	%r1798, %r1485, %r1796;
	ld.shared.u64 	%rd237, [%r1798+26112];
	setp.lt.s32 	%p298, %r1792, 0;
	selp.b32 	%r1799, 0, 2147483647, %p298;
	xor.b32  	%r1800, %r1799, %r1792;
	add.s64 	%rd238, %rd237, %rd9;
	shl.b64 	%rd239, %rd238, 2;
	add.s64 	%rd240, %rd22, %rd239;
	st.global.u32 	[%rd240+21504], %r1800;
$L__BB11_255:
	bar.warp.sync 	-1;
	add.s32 	%r1801, %r1, 5760;
	setp.ge.s32 	%p299, %r1801, %r281;
	@%p299 bra 	$L__BB11_257;
	ld.param.u32 	%r2083, [_ZN3cub18CUB_300001_SM_10006detail10radix_sort29DeviceRadixSortOnesweepKernelINS1_5radix10policy_hubIffyE10Policy1000ELNS0_9SortOrderE1EffyiiNS1_21identity_decomposer_tEEEvPT5_SB_PT3_PKSC_PT1_PKSG_PT2_PKSK_T4_iiT6__param_9];
	ld.shared.u32 	%r1802, [%r280+23040];
	setp.eq.s32 	%p300, %r1802, 2147483647;
	selp.b32 	%r1803, -2147483648, %r1802, %p300;
	shr.u32 	%r1804, %r1803, %r2083;
	and.b32  	%r1805, %r1804, %r151;
	shl.b32 	%r1806, %r1805, 3;
	add.s32 	%r1808, %r1485, %r1806;
	ld.shared.u64 	%rd241, [%r1808+26112];
	setp.lt.s32 	%p301, %r1802, 0;
	selp.b32 	%r1809, 0, 2147483647, %p301;
	xor.b32  	%r1810, %r1809, %r1802;
	add.s64 	%rd242, %rd241, %rd9;
	shl.b64 	%rd243, %rd242, 2;
	add.s64 	%rd244, %rd22, %rd243;
	st.global.u32 	[%rd244+23040], %r1810;
$L__BB11_257:
	bar.warp.sync 	-1;
	or.b32  	%r1811, %r1, 6144;
	setp.ge.s32 	%p302, %r1811, %r281;
	@%p302 bra 	$L__BB11_259;
	ld.param.u32 	%r2084, [_ZN3cub18CUB_300001_SM_10006detail10radix_sort29DeviceRadixSortOnesweepKernelINS1_5radix10policy_hubIffyE10Policy1000ELNS0_9SortOrderE1EffyiiNS1_21identity_decomposer_tEEEvPT5_SB_PT3_PKSC_PT1_PKSG_PT2_PKSK_T4_iiT6__param_9];
	ld.shared.u32 	%r1812, [%r280+24576];
	setp.eq.s32 	%p303, %r1812, 2147483647;
	selp.b32 	%r1813, -2147483648, %r1812, %p303;
	shr.u32 	%r1814, %r1813, %r2084;
	and.b32  	%r1815, %r1814, %r151;
	shl.b32 	%r1816, %r1815, 3;
	add.s32 	%r1818, %r1485, %r1816;
	ld.shared.u64 	%rd245, [%r1818+26112];
	setp.lt.s32 	%p304, %r1812, 0;
	selp.b32 	%r1819, 0, 2147483647, %p304;
	xor.b32  	%r1820, %r1819, %r1812;
	add.s64 	%rd246, %rd245, %rd9;
	shl.b64 	%rd247, %rd246, 2;
	add.s64 	%rd248, %rd22, %rd247;
	st.global.u32 	[%rd248+24576], %r1820;
$L__BB11_259:
	bar.warp.sync 	-1;
$L__BB11_260:
	ld.param.u32 	%r2085, [_ZN3cub18CUB_300001_SM_10006detail10radix_sort29DeviceRadixSortOnesweepKernelINS1_5radix10policy_hubIffyE10Policy1000ELNS0_9SortOrderE1EffyiiNS1_21identity_decomposer_tEEEvPT5_SB_PT3_PKSC_PT1_PKSG_PT2_PKSK_T4_iiT6__param_9];
	ld.param.u32 	%r2045, [_ZN3cub18CUB_300001_SM_10006detail10radix_sort29DeviceRadixSortOnesweepKernelINS1_5radix10policy_hubIffyE10Policy1000ELNS0_9SortOrderE1EffyiiNS1_21identity_decomposer_tEEEvPT5_SB_PT3_PKSC_PT1_PKSG_PT2_PKSK_T4_iiT6__param_8];
	setp.gt.s32 	%p305, %r279, %r2045;
	ld.shared.u32 	%r1821, [%r280];
	setp.eq.s32 	%p306, %r1821, 2147483647;
	selp.b32 	%r1822, -2147483648, %r1821, %p306;
	shr.u32 	%r1823, %r1822, %r2085;
	and.b32  	%r282, %r1823, %r151;
	ld.shared.u32 	%r1824, [%r280+1536];
	setp.eq.s32 	%p307, %r1824, 2147483647;
	selp.b32 	%r1825, -2147483648, %r1824, %p307;
	shr.u32 	%r1826, %r1825, %r2085;
	and.b32  	%r283, %r1826, %r151;
	ld.shared.u32 	%r1827, [%r280+3072];
	setp.eq.s32 	%p308, %r1827, 2147483647;
	selp.b32 	%r1828, -2147483648, %r1827, %p308;
	shr.u32 	%r1829, %r1828, %r2085;
	and.b32  	%r284, %r1829, %r151;
	ld.shared.u32 	%r1830, [%r280+4608];
	setp.eq.s32 	%p309, %r1830, 2147483647;
	selp.b32 	%r1831, -2147483648, %r1830, %p309;
	shr.u32 	%r1832, %r1831, %r2085;
	and.b32  	%r285, %r1832, %r151;
	ld.shared.u32 	%r1833, [%r280+6144];
	setp.eq.s32 	%p310, %r1833, 2147483647;
	selp.b32 	%r1834, -2147483648, %r1833, %p310;
	shr.u32 	%r1835, %r1834, %r2085;
	and.b32  	%r286, %r1835, %r151;
	ld.shared.u32 	%r1836, [%r280+7680];
	setp.eq.s32 	%p311, %r1836, 2147483647;
	selp.b32 	%r1837, -2147483648, %r1836, %p311;
	shr.u32 	%r1838, %r1837, %r2085;
	and.b32  	%r287, %r1838, %r151;
	ld.shared.u32 	%r1839, [%r280+9216];
	setp.eq.s32 	%p312, %r1839, 2147483647;
	selp.b32 	%r1840, -2147483648, %r1839, %p312;
	shr.u32 	%r1841, %r1840, %r2085;
	and.b32  	%r288, %r1841, %r151;
	ld.shared.u32 	%r1842, [%r280+10752];
	setp.eq.s32 	%p313, %r1842, 2147483647;
	selp.b32 	%r1843, -2147483648, %r1842, %p313;
	shr.u32 	%r1844, %r1843, %r2085;
	and.b32  	%r289, %r1844, %r151;
	ld.shared.u32 	%r1845, [%r280+12288];
	setp.eq.s32 	%p314, %r1845, 2147483647;
	selp.b32 	%r1846, -2147483648, %r1845, %p314;
	shr.u32 	%r1847, %r1846, %r2085;
	and.b32  	%r290, %r1847, %r151;
	ld.shared.u32 	%r1848, [%r280+13824];
	setp.eq.s32 	%p315, %r1848, 2147483647;
	selp.b32 	%r1849, -2147483648, %r1848, %p315;
	shr.u32 	%r1850, %r1849, %r2085;
	and.b32  	%r291, %r1850, %r151;
	ld.shared.u32 	%r1851, [%r280+15360];
	setp.eq.s32 	%p316, %r1851, 2147483647;
	selp.b32 	%r1852, -2147483648, %r1851, %p316;
	shr.u32 	%r1853, %r1852, %r2085;
	and.b32  	%r292, %r1853, %r151;
	ld.shared.u32 	%r1854, [%r280+16896];
	setp.eq.s32 	%p317, %r1854, 2147483647;
	selp.b32 	%r1855, -2147483648, %r1854, %p317;
	shr.u32 	%r1856, %r1855, %r2085;
	and.b32  	%r293, %r1856, %r151;
	ld.shared.u32 	%r1857, [%r280+18432];
	setp.eq.s32 	%p318, %r1857, 2147483647;
	selp.b32 	%r1858, -2147483648, %r1857, %p318;
	shr.u32 	%r1859, %r1858, %r2085;
	and.b32  	%r294, %r1859, %r151;
	ld.shared.u32 	%r1860, [%r280+19968];
	setp.eq.s32 	%p319, %r1860, 2147483647;
	selp.b32 	%r1861, -2147483648, %r1860, %p319;
	shr.u32 	%r1862, %r1861, %r2085;
	and.b32  	%r295, %r1862, %r151;
	ld.shared.u32 	%r1863, [%r280+21504];
	setp.eq.s32 	%p320, %r1863, 2147483647;
	selp.b32 	%r1864, -2147483648, %r1863, %p320;
	shr.u32 	%r1865, %r1864, %r2085;
	and.b32  	%r296, %r1865, %r151;
	ld.shared.u32 	%r1866, [%r280+23040];
	setp.eq.s32 	%p321, %r1866, 2147483647;
	selp.b32 	%r1867, -2147483648, %r1866, %p321;
	shr.u32 	%r1868, %r1867, %r2085;
	and.b32  	%r297, %r1868, %r151;
	ld.shared.u32 	%r1869, [%r280+24576];
	setp.eq.s32 	%p322, %r1869, 2147483647;
	selp.b32 	%r1870, -2147483648, %r1869, %p322;
	shr.u32 	%r1871, %r1870, %r2085;
	and.b32  	%r298, %r1871, %r151;
	@%p305 bra 	$L__BB11_262;
	ld.param.u64 	%rd443, [_ZN3cub18CUB_300001_SM_10006detail10radix_sort29DeviceRadixSortOnesweepKernelINS1_5radix10policy_hubIffyE10Policy1000ELNS0_9SortOrderE1EffyiiNS1_21identity_decomposer_tEEEvPT5_SB_PT3_PKSC_PT1_PKSG_PT2_PKSK_T4_iiT6__param_7];
	cvta.to.global.u64 	%rd249, %rd443;
	and.b32  	%r1875, %r1, 31;
	or.b32  	%r1876, %r568, %r1875;
	cvt.u64.u32 	%rd250, %r1876;
	mul.lo.s32 	%r1877, %r3, 6528;
	cvt.s64.s32 	%rd251, %r1877;
	add.s64 	%rd252, %rd250, %rd251;
	shl.b64 	%rd253, %rd252, 2;
	add.s64 	%rd254, %rd249, %rd253;
	ld.global.f32 	%f252, [%rd254];
	ld.global.f32 	%f253, [%rd254+128];
	ld.global.f32 	%f254, [%rd254+256];
	ld.global.f32 	%f255, [%rd254+384];
	ld.global.f32 	%f256, [%rd254+512];
	ld.global.f32 	%f257, [%rd254+640];
	ld.global.f32 	%f258, [%rd254+768];
	ld.global.f32 	%f259, [%rd254+896];
	ld.global.f32 	%f260, [%rd254+1024];
	ld.global.f32 	%f261, [%rd254+1152];
	ld.global.f32 	%f262, [%rd254+1280];
	ld.global.f32 	%f263, [%rd254+1408];
	ld.global.f32 	%f264, [%rd254+1536];
	ld.global.f32 	%f265, [%rd254+1664];
	ld.global.f32 	%f266, [%rd254+1792];
	ld.global.f32 	%f267, [%rd254+1920];
	ld.global.f32 	%f268, [%rd254+2048];
	bra.uni 	$L__BB11_296;
$L__BB11_262:
	ld.param.u32 	%r2046, [_ZN3cub18CUB_300001_SM_10006detail10radix_sort29DeviceRadixSortOnesweepKernelINS1_5radix10policy_hubIffyE10Policy1000ELNS0_9SortOrderE1EffyiiNS1_21identity_decomposer_tEEEvPT5_SB_PT3_PKSC_PT1_PKSG_PT2_PKSK_T4_iiT6__param_8];
	ld.param.u64 	%rd444, [_ZN3cub18CUB_300001_SM_10006detail10radix_sort29DeviceRadixSortOnesweepKernelINS1_5radix10policy_hubIffyE10Policy1000ELNS0_9SortOrderE1EffyiiNS1_21identity_decomposer_tEEEvPT5_SB_PT3_PKSC_PT1_PKSG_PT2_PKSK_T4_iiT6__param_7];
	cvta.to.global.u64 	%rd255, %rd444;
	cvt.s64.s32 	%rd256, %r308;
	add.s64 	%rd257, %rd7, %rd256;
	shl.b64 	%rd258, %rd257, 2;
	add.s64 	%rd23, %rd255, %rd258;
	cvt.u32.u64 	%r1879, %rd7;
	sub.s32 	%r299, %r2046, %r308;
	setp.ge.s32 	%p323, %r1879, %r299;
	@%p323 bra 	$L__BB11_264;
	ld.global.f32 	%f252, [%rd23];
$L__BB11_264:
	add.s32 	%r1881, %r1879, 32;
	setp.ge.s32 	%p324, %r1881, %r299;
	@%p324 bra 	$L__BB11_266;
	ld.global.f32 	%f253, [%rd23+128];
$L__BB11_266:
	add.s32 	%r1883, %r1879, 64;
	setp.ge.s32 	%p325, %r1883, %r299;
	@%p325 bra 	$L__BB11_268;
	ld.global.f32 	%f254, [%rd23+256];
$L__BB11_268:
	add.s32 	%r1885, %r1879, 96;
	setp.ge.s32 	%p326, %r1885, %r299;
	@%p326 bra 	$L__BB11_270;
	ld.global.f32 	%f255, [%rd23+384];
$L__BB11_270:
	add.s32 	%r1887, %r1879, 128;
	setp.ge.s32 	%p327, %r1887, %r299;
	@%p327 bra 	$L__BB11_272;
	ld.global.f32 	%f256, [%rd23+512];
$L__BB11_272:
	add.s32 	%r1889, %r1879, 160;
	setp.ge.s32 	%p328, %r1889, %r299;
	@%p328 bra 	$L__BB11_274;
	ld.global.f32 	%f257, [%rd23+640];
$L__BB11_274:
	add.s32 	%r1891, %r1879, 192;
	setp.ge.s32 	%p329, %r1891, %r299;
	@%p329 bra 	$L__BB11_276;
	ld.global.f32 	%f258, [%rd23+768];
$L__BB11_276:
	add.s32 	%r1893, %r1879, 224;
	setp.ge.s32 	%p330, %r1893, %r299;
	@%p330 bra 	$L__BB11_278;
	ld.param.u64 	%rd445, [_ZN3cub18CUB_300001_SM_10006detail10radix_sort29DeviceRadixSortOnesweepKernelINS1_5radix10policy_hubIffyE10Policy1000ELNS0_9SortOrderE1EffyiiNS1_21identity_decomposer_tEEEvPT5_SB_PT3_PKSC_PT1_PKSG_PT2_PKSK_T4_iiT6__param_7];
	cvta.to.global.u64 	%rd259, %rd445;
	add.s64 	%rd263, %rd259, %rd258;
	ld.global.f32 	%f259, [%rd263+896];
$L__BB11_278:
	add.s32 	%r1896, %r1879, 256;
	setp.ge.s32 	%p331, %r1896, %r299;
	@%p331 bra 	$L__BB11_280;
	ld.param.u64 	%rd446, [_ZN3cub18CUB_300001_SM_10006detail10radix_sort29DeviceRadixSortOnesweepKernelINS1_5radix10policy_hubIffyE10Policy1000ELNS0_9SortOrderE1EffyiiNS1_21identity_decomposer_tEEEvPT5_SB_PT3_PKSC_PT1_PKSG_PT2_PKSK_T4_iiT6__param_7];
	cvta.to.global.u64 	%rd264, %rd446;
	cvt.s64.s32 	%rd265, %r308;
	add.s64 	%rd266, %rd7, %rd265;
	shl.b64 	%rd267, %rd266, 2;
	add.s64 	%rd268, %rd264, %rd267;
	ld.global.f32 	%f260, [%rd268+1024];
$L__BB11_280:
	add.s32 	%r1899, %r1879, 288;
	setp.ge.s32 	%p332, %r1899, %r299;
	@%p332 bra 	$L__BB11_282;
	ld.param.u64 	%rd447, [_ZN3cub18CUB_300001_SM_10006detail10radix_sort29DeviceRadixSortOnesweepKernelINS1_5radix10policy_hubIffyE10Policy1000ELNS0_9SortOrderE1EffyiiNS1_21identity_decomposer_tEEEvPT5_SB_PT3_PKSC_PT1_PKSG_PT2_PKSK_T4_iiT6__param_7];
	cvta.to.global.u64 	%rd269, %rd447;
	cvt.s64.s32 	%rd270, %r308;
	add.s64 	%rd271, %rd7, %rd270;
	shl.b64 	%rd272, %rd271, 2;
	add.s64 	%rd273, %rd269, %rd272;
	ld.global.f32 	%f261, [%rd273+1152];
$L__BB11_282:
	add.s32 	%r1902, %r1879, 320;
	setp.ge.s32 	%p333, %r1902, %r299;
	@%p333 bra 	$L__BB11_284;
	ld.param.u64 	%rd448, [_ZN3cub18CUB_300001_SM_10006detail10radix_sort29DeviceRadixSortOnesweepKernelINS1_5radix10policy_hubIffyE10Policy1000ELNS0_9SortOrderE1EffyiiNS1_21identity_decomposer_tEEEvPT5_SB_PT3_PKSC_PT1_PKSG_PT2_PKSK_T4_iiT6__param_7];
	cvta.to.global.u64 	%rd274, %rd448;
	cvt.s64.s32 	%rd275, %r308;
	add.s64 	%rd276, %rd7, %rd275;
	shl.b64 	%rd277, %rd276, 2;
	add.s64 	%rd278, %rd274, %rd277;
	ld.global.f32 	%f262, [%rd278+1280];
$L__BB11_284:
	add.s32 	%r1905, %r1879, 352;
	setp.ge.s32 	%p334, %r1905, %r299;
	@%p334 bra 	$L__BB11_286;
	ld.param.u64 	%rd449, [_ZN3cub18CUB_300001_SM_10006detail10radix_sort29DeviceRadixSortOnesweepKernelINS1_5radix10policy_hubIffyE10Policy1000ELNS0_9SortOrderE1EffyiiNS1_21identity_decomposer_tEEEvPT5_SB_PT3_PKSC_PT1_PKSG_PT2_PKSK_T4_iiT6__param_7];
	cvta.to.global.u64 	%rd279, %rd449;
	mul.lo.s32 	%r1906, %r3, 6528;
	cvt.s64.s32 	%rd280, %r1906;
	add.s64 	%rd281, %rd7, %rd280;
	shl.b64 	%rd282, %rd281, 2;
	add.s64 	%rd283, %rd279, %rd282;
	ld.global.f32 	%f263, [%rd283+1408];
$L__BB11_286:
	add.s32 	%r1908, %r1879, 384;
	setp.ge.s32 	%p335, %r1908, %r299;
	@%p335 bra 	$L__BB11_288;
	ld.param.u64 	%rd450, [_ZN3cub18CUB_300001_SM_10006detail10radix_sort29DeviceRadixSortOnesweepKernelINS1_5radix10policy_hubIffyE10Policy1000ELNS0_9SortOrderE1EffyiiNS1_21identity_decomposer_tEEEvPT5_SB_PT3_PKSC_PT1_PKSG_PT2_PKSK_T4_iiT6__param_7];
	cvta.to.global.u64 	%rd284, %rd450;
	mul.lo.s32 	%r1909, %r3, 6528;
	cvt.s64.s32 	%rd285, %r1909;
	add.s64 	%rd286, %rd7, %rd285;
	shl.b64 	%rd287, %rd286, 2;
	add.s64 	%rd288, %rd284, %rd287;
	ld.global.f32 	%f264, [%rd288+1536];
$L__BB11_288:
	cvt.u32.u64 	%r1910, %rd7;
	add.s32 	%r1911, %r1910, 416;
	setp.ge.s32 	%p336, %r1911, %r299;
	@%p336 bra 	$L__BB11_290;
	ld.param.u64 	%rd451, [_ZN3cub18CUB_300001_SM_10006detail10radix_sort29DeviceRadixSortOnesweepKernelINS1_5radix10policy_hubIffyE10Policy1000ELNS0_9SortOrderE1EffyiiNS1_21identity_decomposer_tEEEvPT5_SB_PT3_PKSC_PT1_PKSG_PT2_PKSK_T4_iiT6__param_7];
	cvta.to.global.u64 	%rd289, %rd451;
	mul.lo.s32 	%r1912, %r3, 6528;
	cvt.s64.s32 	%rd290, %r1912;
	add.s64 	%rd291, %rd7, %rd290;
	shl.b64 	%rd292, %rd291, 2;
	add.s64 	%rd293, %rd289, %rd292;
	ld.global.f32 	%f265, [%rd293+1664];
$L__BB11_290:
	cvt.u32.u64 	%r1913, %rd7;
	add.s32 	%r1914, %r1913, 448;
	setp.ge.s32 	%p337, %r1914, %r299;
	@%p337 bra 	$L__BB11_292;
	ld.param.u64 	%rd452, [_ZN3cub18CUB_300001_SM_10006detail10radix_sort29DeviceRadixSortOnesweepKernelINS1_5radix10policy_hubIffyE10Policy1000ELNS0_9SortOrderE1EffyiiNS1_21identity_decomposer_tEEEvPT5_SB_PT3_PKSC_PT1_PKSG_PT2_PKSK_T4_iiT6__param_7];
	cvta.to.global.u64 	%rd294, %rd452;
	mul.lo.s32 	%r1915, %r3, 6528;
	cvt.s64.s32 	%rd295, %r1915;
	add.s64 	%rd296, %rd7, %rd295;
	shl.b64 	%rd297, %rd296, 2;
	add.s64 	%rd298, %rd294, %rd297;
	ld.global.f32 	%f266, [%rd298+1792];
$L__BB11_292:
	cvt.u32.u64 	%r1916, %rd7;
	add.s32 	%r1917, %r1916, 480;
	setp.ge.s32 	%p338, %r1917, %r299;
	@%p338 bra 	$L__BB11_294;
	ld.param.u64 	%rd453, [_ZN3cub18CUB_300001_SM_10006detail10radix_sort29DeviceRadixSortOnesweepKernelINS1_5radix10policy_hubIffyE10Policy1000ELNS0_9SortOrderE1EffyiiNS1_21identity_decomposer_tEEEvPT5_SB_PT3_PKSC_PT1_PKSG_PT2_PKSK_T4_iiT6__param_7];
	cvta.to.global.u64 	%rd299, %rd453;
	mul.lo.s32 	%r1918, %r3, 6528;
	cvt.s64.s32 	%rd300, %r1918;
	add.s64 	%rd301, %rd7, %rd300;
	shl.b64 	%rd302, %rd301, 2;
	add.s64 	%rd303, %rd299, %rd302;
	ld.global.f32 	%f267, [%rd303+1920];
$L__BB11_294:
	cvt.u32.u64 	%r1919, %rd7;
	add.s32 	%r1920, %r1919, 512;
	setp.ge.s32 	%p339, %r1920, %r299;
	@%p339 bra 	$L__BB11_296;
	ld.param.u64 	%rd454, [_ZN3cub18CUB_300001_SM_10006detail10radix_sort29DeviceRadixSortOnesweepKernelINS1_5radix10policy_hubIffyE10Policy1000ELNS0_9SortOrderE1EffyiiNS1_21identity_decomposer_tEEEvPT5_SB_PT3_PKSC_PT1_PKSG_PT2_PKSK_T4_iiT6__param_7];
	cvta.to.global.u64 	%rd304, %rd454;
	mov.u32 	%r1921, %tid.x;
	and.b32  	%r1922, %r1921, 992;
	mul.lo.s32 	%r1923, %r1922, 17;
	and.b32  	%r1924, %r1921, 31;
	or.b32  	%r1925, %r1923, %r1924;
	cvt.u64.u32 	%rd305, %r1925;
	mul.lo.s32 	%r1926, %r3, 6528;
	cvt.s64.s32 	%rd306, %r1926;
	add.s64 	%rd307, %rd305, %rd306;
	shl.b64 	%rd308, %rd307, 2;
	add.s64 	%rd309, %rd304, %rd308;
	ld.global.f32 	%f268, [%rd309+2048];
$L__BB11_296:
	ld.param.u32 	%r2047, [_ZN3cub18CUB_300001_SM_10006detail10radix_sort29DeviceRadixSortOnesweepKernelINS1_5radix10policy_hubIffyE10Policy1000ELNS0_9SortOrderE1EffyiiNS1_21identity_decomposer_tEEEvPT5_SB_PT3_PKSC_PT1_PKSG_PT2_PKSK_T4_iiT6__param_8];
	ld.param.u64 	%rd441, [_ZN3cub18CUB_300001_SM_10006detail10radix_sort29DeviceRadixSortOnesweepKernelINS1_5radix10policy_hubIffyE10Policy1000ELNS0_9SortOrderE1EffyiiNS1_21identity_decomposer_tEEEvPT5_SB_PT3_PKSC_PT1_PKSG_PT2_PKSK_T4_iiT6__param_6];
	cvta.to.global.u64 	%rd24, %rd441;
	mov.u32 	%r300, %tid.x;
	cvt.u64.u32 	%rd25, %r300;
	shl.b32 	%r1927, %r300, 2;
	mov.u32 	%r1928, _ZZN3cub18CUB_300001_SM_10006detail10radix_sort29DeviceRadixSortOnesweepKernelINS1_5radix10policy_hubIffyE10Policy1000ELNS0_9SortOrderE1EffyiiNS1_21identity_decomposer_tEEEvPT5_SB_PT3_PKSC_PT1_PKSG_PT2_PKSK_T4_iiT6_E1s;
	add.s32 	%r301, %r1928, %r1927;
	mad.lo.s32 	%r1929, %r3, 6528, 6528;
	setp.gt.s32 	%p340, %r1929, %r2047;
	bar.sync 	0;
	st.shared.f32 	[%r253+-4], %f252;
	st.shared.f32 	[%r254+-4], %f253;
	st.shared.f32 	[%r255+-4], %f254;
	st.shared.f32 	[%r256+-4], %f255;
	st.shared.f32 	[%r257+-4], %f256;
	st.shared.f32 	[%r258+-4], %f257;
	st.shared.f32 	[%r259+-4], %f258;
	st.shared.f32 	[%r260+-4], %f259;
	st.shared.f32 	[%r261+-4], %f260;
	st.shared.f32 	[%r262+-4], %f261;
	st.shared.f32 	[%r263+-4], %f262;
	st.shared.f32 	[%r264+-4], %f263;
	st.shared.f32 	[%r265+-4], %f264;
	st.shared.f32 	[%r266+-4], %f265;
	st.shared.f32 	[%r267+-4], %f266;
	st.shared.f32 	[%r268+-4], %f267;
	st.shared.f32 	[%r269+-4], %f268;
	bar.sync 	0;
	@%p340 bra 	$L__BB11_298;
	ld.shared.f32 	%f169, [%r301];
	shl.b32 	%r1930, %r282, 3;
	add.s32 	%r1932, %r1928, 26112;
	add.s32 	%r1933, %r1932, %r1930;
	ld.shared.u64 	%rd310, [%r1933];
	add.s64 	%rd311, %rd310, %rd25;
	shl.b64 	%rd312, %rd311, 2;
	add.s64 	%rd313, %rd24, %rd312;
	st.global.f32 	[%rd313], %f169;
	bar.warp.sync 	-1;
	ld.shared.f32 	%f170, [%r301+1536];
	shl.b32 	%r1934, %r283, 3;
	add.s32 	%r1935, %r1932, %r1934;
	ld.shared.u64 	%rd314, [%r1935];
	add.s64 	%rd315, %rd314, %rd25;
	shl.b64 	%rd316, %rd315, 2;
	add.s64 	%rd317, %rd24, %rd316;
	st.global.f32 	[%rd317+1536], %f170;
	bar.warp.sync 	-1;
	ld.shared.f32 	%f171, [%r301+3072];
	shl.b32 	%r1936, %r284, 3;
	add.s32 	%r1937, %r1932, %r1936;
	ld.shared.u64 	%rd318, [%r1937];
	add.s64 	%rd319, %rd318, %rd25;
	shl.b64 	%rd320, %rd319, 2;
	add.s64 	%rd321, %rd24, %rd320;
	st.global.f32 	[%rd321+3072], %f171;
	bar.warp.sync 	-1;
	ld.shared.f32 	%f172, [%r301+4608];
	shl.b32 	%r1938, %r285, 3;
	add.s32 	%r1939, %r1932, %r1938;
	ld.shared.u64 	%rd322, [%r1939];
	add.s64 	%rd323, %rd322, %rd25;
	shl.b64 	%rd324, %rd323, 2;
	add.s64 	%rd325, %rd24, %rd324;
	st.global.f32 	[%rd325+4608], %f172;
	bar.warp.sync 	-1;
	ld.shared.f32 	%f173, [%r301+6144];
	shl.b32 	%r1940, %r286, 3;
	add.s32 	%r1941, %r1932, %r1940;
	ld.shared.u64 	%rd326, [%r1941];
	add.s64 	%rd327, %rd326, %rd25;
	shl.b64 	%rd328, %rd327, 2;
	add.s64 	%rd329, %rd24, %rd328;
	st.global.f32 	[%rd329+6144], %f173;
	bar.warp.sync 	-1;
	ld.shared.f32 	%f174, [%r301+7680];
	shl.b32 	%r1942, %r287, 3;
	add.s32 	%r1943, %r1932, %r1942;
	ld.shared.u64 	%rd330, [%r1943];
	add.s64 	%rd331, %rd330, %rd25;
	shl.b64 	%rd332, %rd331, 2;
	add.s64 	%rd333, %rd24, %rd332;
	st.global.f32 	[%rd333+7680], %f174;
	bar.warp.sync 	-1;
	ld.shared.f32 	%f175, [%r301+9216];
	shl.b32 	%r1944, %r288, 3;
	add.s32 	%r1945, %r1932, %r1944;
	ld.shared.u64 	%rd334, [%r1945];
	add.s64 	%rd335, %rd334, %rd25;
	shl.b64 	%rd336, %rd335, 2;
	add.s64 	%rd337, %rd24, %rd336;
	st.global.f32 	[%rd337+9216], %f175;
	bar.warp.sync 	-1;
	ld.shared.f32 	%f176, [%r301+10752];
	shl.b32 	%r1946, %r289, 3;
	add.s32 	%r1947, %r1932, %r1946;
	ld.shared.u64 	%rd338, [%r1947];
	add.s64 	%rd339, %rd338, %rd25;
	shl.b64 	%rd340, %rd339, 2;
	add.s64 	%rd341, %rd24, %rd340;
	st.global.f32 	[%rd341+10752], %f176;
	bar.warp.sync 	-1;
	ld.shared.f32 	%f177, [%r301+12288];
	shl.b32 	%r1948, %r290, 3;
	add.s32 	%r1949, %r1932, %r1948;
	ld.shared.u64 	%rd342, [%r1949];
	add.s64 	%rd343, %rd342, %rd25;
	shl.b64 	%rd344, %rd343, 2;
	add.s64 	%rd345, %rd24, %rd344;
	st.global.f32 	[%rd345+12288], %f177;
	bar.warp.sync 	-1;
	ld.shared.f32 	%f178, [%r301+13824];
	shl.b32 	%r1950, %r291, 3;
	add.s32 	%r1951, %r1932, %r1950;
	ld.shared.u64 	%rd346, [%r1951];
	add.s64 	%rd347, %rd346, %rd25;
	shl.b64 	%rd348, %rd347, 2;
	add.s64 	%rd349, %rd24, %rd348;
	st.global.f32 	[%rd349+13824], %f178;
	bar.warp.sync 	-1;
	ld.shared.f32 	%f179, [%r301+15360];
	shl.b32 	%r1952, %r292, 3;
	add.s32 	%r1953, %r1932, %r1952;
	ld.shared.u64 	%rd350, [%r1953];
	add.s64 	%rd351, %rd350, %rd25;
	shl.b64 	%rd352, %rd351, 2;
	add.s64 	%rd353, %rd24, %rd352;
	st.global.f32 	[%rd353+15360], %f179;
	bar.warp.sync 	-1;
	ld.shared.f32 	%f180, [%r301+16896];
	shl.b32 	%r1954, %r293, 3;
	add.s32 	%r1955, %r1932, %r1954;
	ld.shared.u64 	%rd354, [%r1955];
	add.s64 	%rd355, %rd354, %rd25;
	shl.b64 	%rd356, %rd355, 2;
	add.s64 	%rd357, %rd24, %rd356;
	st.global.f32 	[%rd357+16896], %f180;
	bar.warp.sync 	-1;
	ld.shared.f32 	%f181, [%r301+18432];
	shl.b32 	%r1956, %r294, 3;
	add.s32 	%r1957, %r1932, %r1956;
	ld.shared.u64 	%rd358, [%r1957];
	add.s64 	%rd359, %rd358, %rd25;
	shl.b64 	%rd360, %rd359, 2;
	add.s64 	%rd361, %rd24, %rd360;
	st.global.f32 	[%rd361+18432], %f181;
	bar.warp.sync 	-1;
	ld.shared.f32 	%f182, [%r301+19968];
	shl.b32 	%r1958, %r295, 3;
	add.s32 	%r1959, %r1932, %r1958;
	ld.shared.u64 	%rd362, [%r1959];
	add.s64 	%rd363, %rd362, %rd25;
	shl.b64 	%rd364, %rd363, 2;
	add.s64 	%rd365, %rd24, %rd364;
	st.global.f32 	[%rd365+19968], %f182;
	bar.warp.sync 	-1;
	ld.shared.f32 	%f183, [%r301+21504];
	shl.b32 	%r1960, %r296, 3;
	add.s32 	%r1961, %r1932, %r1960;
	ld.shared.u64 	%rd366, [%r1961];
	add.s64 	%rd367, %rd366, %rd25;
	shl.b64 	%rd368, %rd367, 2;
	add.s64 	%rd369, %rd24, %rd368;
	st.global.f32 	[%rd369+21504], %f183;
	bar.warp.sync 	-1;
	ld.shared.f32 	%f184, [%r301+23040];
	shl.b32 	%r1962, %r297, 3;
	add.s32 	%r1963, %r1932, %r1962;
	ld.shared.u64 	%rd370, [%r1963];
	add.s64 	%rd371, %rd370, %rd25;
	shl.b64 	%rd372, %rd371, 2;
	add.s64 	%rd373, %rd24, %rd372;
	st.global.f32 	[%rd373+23040], %f184;
	bar.warp.sync 	-1;
	ld.shared.f32 	%f185, [%r301+24576];
	shl.b32 	%r1964, %r298, 3;
	add.s32 	%r1965, %r1932, %r1964;
	ld.shared.u64 	%rd374, [%r1965];
	add.s64 	%rd375, %rd374, %rd25;
	shl.b64 	%rd376, %rd375, 2;
	add.s64 	%rd377, %rd24, %rd376;
	st.global.f32 	[%rd377+24576], %f185;
	bar.warp.sync 	-1;
	bra.uni 	$L__BB11_333;
$L__BB11_298:
	ld.param.u32 	%r2048, [_ZN3cub18CUB_300001_SM_10006detail10radix_sort29DeviceRadixSortOnesweepKernelINS1_5radix10policy_hubIffyE10Policy1000ELNS0_9SortOrderE1EffyiiNS1_21identity_decomposer_tEEEvPT5_SB_PT3_PKSC_PT1_PKSG_PT2_PKSK_T4_iiT6__param_8];
	mad.lo.s32 	%r302, %r3, -6528, %r2048;
	shl.b32 	%r1966, %r282, 3;
	add.s32 	%r1968, %r1928, %r1966;
	ld.shared.u64 	%rd26, [%r1968+26112];
	setp.ge.s32 	%p341, %r300, %r302;
	@%p341 bra 	$L__BB11_300;
	ld.shared.f32 	%f186, [%r301];
	add.s64 	%rd378, %rd26, %rd25;
	shl.b64 	%rd379, %rd378, 2;
	add.s64 	%rd380, %rd24, %rd379;
	st.global.f32 	[%rd380], %f186;
$L__BB11_300:
	bar.warp.sync 	-1;
	shl.b32 	%r1969, %r283, 3;
	add.s32 	%r1971, %r1928, %r1969;
	ld.shared.u64 	%rd27, [%r1971+26112];
	add.s32 	%r1972, %r300, 384;
	setp.ge.s32 	%p342, %r1972, %r302;
	@%p342 bra 	$L__BB11_302;
	ld.shared.f32 	%f187, [%r301+1536];
	add.s64 	%rd381, %rd27, %rd25;
	shl.b64 	%rd382, %rd381, 2;
	add.s64 	%rd383, %rd24, %rd382;
	st.global.f32 	[%rd383+1536], %f187;
$L__BB11_302:
	bar.warp.sync 	-1;
	shl.b32 	%r1973, %r284, 3;
	add.s32 	%r1975, %r1928, %r1973;
	ld.shared.u64 	%rd28, [%r1975+26112];
	add.s32 	%r1976, %r300, 768;
	setp.ge.s32 	%p343, %r1976, %r302;
	@%p343 bra 	$L__BB11_304;
	ld.shared.f32 	%f188, [%r301+3072];
	add.s64 	%rd384, %rd28, %rd25;
	shl.b64 	%rd385, %rd384, 2;
	add.s64 	%rd386, %rd24, %rd385;
	st.global.f32 	[%rd386+3072], %f188;
$L__BB11_304:
	bar.warp.sync 	-1;
	shl.b32 	%r1977, %r285, 3;
	add.s32 	%r1979, %r1928, %r1977;
	ld.shared.u64 	%rd29, [%r1979+26112];
	add.s32 	%r1980, %r300, 1152;
	setp.ge.s32 	%p344, %r1980, %r302;
	@%p344 bra 	$L__BB11_306;
	ld.shared.f32 	%f189, [%r301+4608];
	add.s64 	%rd387, %rd29, %rd25;
	shl.b64 	%rd388, %rd387, 2;
	add.s64 	%rd389, %rd24, %rd388;
	st.global.f32 	[%rd389+4608], %f189;
$L__BB11_306:
	bar.warp.sync 	-1;
	shl.b32 	%r1981, %r286, 3;
	add.s32 	%r1983, %r1928, %r1981;
	ld.shared.u64 	%rd30, [%r1983+26112];
	add.s32 	%r1984, %r300, 1536;
	setp.ge.s32 	%p345, %r1984, %r302;
	@%p345 bra 	$L__BB11_308;
	ld.shared.f32 	%f190, [%r301+6144];
	add.s64 	%rd390, %rd30, %rd25;
	shl.b64 	%rd391, %rd390, 2;
	add.s64 	%rd392, %rd24, %rd391;
	st.global.f32 	[%rd392+6144], %f190;
$L__BB11_308:
	bar.warp.sync 	-1;
	shl.b32 	%r1985, %r287, 3;
	add.s32 	%r1987, %r1928, %r1985;
	ld.shared.u64 	%rd31, [%r1987+26112];
	add.s32 	%r1988, %r300, 1920;
	setp.ge.s32 	%p346, %r1988, %r302;
	@%p346 bra 	$L__BB11_310;
	ld.shared.f32 	%f191, [%r301+7680];
	add.s64 	%rd393, %rd31, %rd25;
	shl.b64 	%rd394, %rd393, 2;
	add.s64 	%rd395, %rd24, %rd394;
	st.global.f32 	[%rd395+7680], %f191;
$L__BB11_310:
	bar.warp.sync 	-1;
	shl.b32 	%r1989, %r288, 3;
	add.s32 	%r1991, %r1928, %r1989;
	ld.shared.u64 	%rd32, [%r1991+26112];
	add.s32 	%r1992, %r300, 2304;
	setp.ge.s32 	%p347, %r1992, %r302;
	@%p347 bra 	$L__BB11_312;
	ld.shared.f32 	%f192, [%r301+9216];
	add.s64 	%rd396, %rd32, %rd25;
	shl.b64 	%rd397, %rd396, 2;
	add.s64 	%rd398, %rd24, %rd397;
	st.global.f32 	[%rd398+9216], %f192;
$L__BB11_312:
	bar.warp.sync 	-1;
	shl.b32 	%r1993, %r289, 3;
	add.s32 	%r1995, %r1928, %r1993;
	ld.shared.u64 	%rd33, [%r1995+26112];
	add.s32 	%r1996, %r300, 2688;
	setp.ge.s32 	%p348, %r1996, %r302;
	@%p348 bra 	$L__BB11_314;
	ld.shared.f32 	%f193, [%r301+10752];
	add.s64 	%rd399, %rd33, %rd25;
	shl.b64 	%rd400, %rd399, 2;
	add.s64 	%rd401, %rd24, %rd400;
	st.global.f32 	[%rd401+10752], %f193;
$L__BB11_314:
	bar.warp.sync 	-1;
	shl.b32 	%r1997, %r290, 3;
	add.s32 	%r1999, %r1928, %r1997;
	ld.shared.u64 	%rd34, [%r1999+26112];
	or.b32  	%r2000, %r300, 3072;
	setp.ge.s32 	%p349, %r2000, %r302;
	@%p349 bra 	$L__BB11_316;
	ld.shared.f32 	%f194, [%r301+12288];
	add.s64 	%rd402, %rd34, %rd25;
	shl.b64 	%rd403, %rd402, 2;
	add.s64 	%rd404, %rd24, %rd403;
	st.global.f32 	[%rd404+12288], %f194;
$L__BB11_316:
	bar.warp.sync 	-1;
	shl.b32 	%r2001, %r291, 3;
	add.s32 	%r2003, %r1928, %r2001;
	ld.shared.u64 	%rd35, [%r2003+26112];
	add.s32 	%r2004, %r300, 3456;
	setp.ge.s32 	%p350, %r2004, %r302;
	@%p350 bra 	$L__BB11_318;
	ld.shared.f32 	%f195, [%r301+13824];
	add.s64 	%rd405, %rd35, %rd25;
	shl.b64 	%rd406, %rd405, 2;
	add.s64 	%rd407, %rd24, %rd406;
	st.global.f32 	[%rd407+13824], %f195;
$L__BB11_318:
	bar.warp.sync 	-1;
	shl.b32 	%r2005, %r292, 3;
	add.s32 	%r2007, %r1928, %r2005;
	ld.shared.u64 	%rd36, [%r2007+26112];
	add.s32 	%r2008, %r300, 3840;
	setp.ge.s32 	%p351, %r2008, %r302;
	@%p351 bra 	$L__BB11_320;
	ld.shared.f32 	%f196, [%r301+15360];
	add.s64 	%rd408, %rd36, %rd25;
	shl.b64 	%rd409, %rd408, 2;
	add.s64 	%rd410, %rd24, %rd409;
	st.global.f32 	[%rd410+15360], %f196;
$L__BB11_320:
	bar.warp.sync 	-1;
	shl.b32 	%r2009, %r293, 3;
	add.s32 	%r2011, %r1928, %r2009;
	ld.shared.u64 	%rd37, [%r2011+26112];
	add.s32 	%r2012, %r300, 4224;
	setp.ge.s32 	%p352, %r2012, %r302;
	@%p352 bra 	$L__BB11_322;
	ld.shared.f32 	%f197, [%r301+16896];
	add.s64 	%rd411, %rd37, %rd25;
	shl.b64 	%rd412, %rd411, 2;
	add.s64 	%rd413, %rd24, %rd412;
	st.global.f32 	[%rd413+16896], %f197;
$L__BB11_322:
	bar.warp.sync 	-1;
	shl.b32 	%r2013, %r294, 3;
	add.s32 	%r2015, %r1928, %r2013;
	ld.shared.u64 	%rd38, [%r2015+26112];
	add.s32 	%r2016, %r300, 4608;
	setp.ge.s32 	%p353, %r2016, %r302;
	@%p353 bra 	$L__BB11_324;
	ld.shared.f32 	%f198, [%r301+18432];
	add.s64 	%rd414, %rd38, %rd25;
	shl.b64 	%rd415, %rd414, 2;
	add.s64 	%rd416, %rd24, %rd415;
	st.global.f32 	[%rd416+18432], %f198;
$L__BB11_324:
	bar.warp.sync 	-1;
	shl.b32 	%r2017, %r295, 3;
	add.s32 	%r2019, %r1928, %r2017;
	ld.shared.u64 	%rd39, [%r2019+26112];
	add.s32 	%r2020, %r300, 4992;
	setp.ge.s32 	%p354, %r2020, %r302;
	@%p354 bra 	$L__BB11_326;
	ld.shared.f32 	%f199, [%r301+19968];
	add.s64 	%rd417, %rd39, %rd25;
	shl.b64 	%rd418, %rd417, 2;
	add.s64 	%rd419, %rd24, %rd418;
	st.global.f32 	[%rd419+19968], %f199;
$L__BB11_326:
	bar.warp.sync 	-1;
	shl.b32 	%r2021, %r296, 3;
	add.s32 	%r2023, %r1928, %r2021;
	ld.shared.u64 	%rd40, [%r2023+26112];
	add.s32 	%r2024, %r300, 5376;
	setp.ge.s32 	%p355, %r2024, %r302;
	@%p355 bra 	$L__BB11_328;
	ld.shared.f32 	%f200, [%r301+21504];
	add.s64 	%rd420, %rd40, %rd25;
	shl.b64 	%rd421, %rd420, 2;
	add.s64 	%rd422, %rd24, %rd421;
	st.global.f32 	[%rd422+21504], %f200;
$L__BB11_328:
	bar.warp.sync 	-1;
	shl.b32 	%r2025, %r297, 3;
	add.s32 	%r2027, %r1928, %r2025;
	ld.shared.u64 	%rd41, [%r2027+26112];
	add.s32 	%r2028, %r300, 5760;
	setp.ge.s32 	%p356, %r2028, %r302;
	@%p356 bra 	$L__BB11_330;
	ld.shared.f32 	%f201, [%r301+23040];
	add.s64 	%rd423, %rd41, %rd25;
	shl.b64 	%rd424, %rd423, 2;
	add.s64 	%rd425, %rd24, %rd424;
	st.global.f32 	[%rd425+23040], %f201;
$L__BB11_330:
	bar.warp.sync 	-1;
	shl.b32 	%r2029, %r298, 3;
	add.s32 	%r2031, %r1928, %r2029;
	ld.shared.u64 	%rd426, [%r2031+26112];
	add.s64 	%rd42, %rd426, %rd25;
	or.b32  	%r2032, %r300, 6144;
	setp.ge.s32 	%p357, %r2032, %r302;
	@%p357 bra 	$L__BB11_332;
	ld.shared.f32 	%f202, [%r301+24576];
	shl.b64 	%rd427, %rd42, 2;
	add.s64 	%rd428, %rd24, %rd427;
	st.global.f32 	[%rd428+24576], %f202;
$L__BB11_332:
	bar.warp.sync 	-1;
$L__BB11_333:
	ret;

}


// ===== COMPILED SASS (sm_100) =====

	.target	sm_100

	.elftype	@"ET_EXEC"


//--------------------- .note.nv.tkinfo           --------------------------
	.section	.note.nv.tkinfo,"",@"SHT_NOTE"
	.sectionflags	@"SHF_NOTE_NV_TKINFO"
	.tkinfo
        /*0018*/ 	.word	0x00000002
        /*0030*/ 	.string	""
        /*0030*/ 	.string	"ptxas"
        /*0030*/ 	.string	"Cuda compilation tools, release 13.0, V13.0.88"
        /*0030*/ 	.string	"Build cuda_13.0.r13.0/compiler.36424714_0"
        /*0030*/ 	.string	"-arch sm_100 -m 64 "



//--------------------- .note.nv.cuinfo           --------------------------
	.section	.note.nv.cuinfo,"",@"SHT_NOTE"
	.sectionflags	@"SHF_NOTE_NV_CUINFO"
        /*0018*/ 	.short	0x0002
        /*001a*/ 	.short	0x0064
        /*001c*/ 	.short	0x0082
	.zero		2


//--------------------- .nv.info                  --------------------------
	.section	.nv.info,"",@"SHT_CUDA_INFO"
	.align	4


	//----- nvinfo : EIATTR_REGCOUNT
	.align		4
        /*0000*/ 	.byte	0x04, 0x2f
        /*0002*/ 	.short	(.L_55 - .L_54)
	.align		4
.L_54:
        /*0004*/ 	.word	index@(_Z16createPopulationP10PopulationjP17curandStateXORWOW)
        /*0008*/ 	.word	0x00000020


	//----- nvinfo : EIATTR_FRAME_SIZE
	.align		4
.L_55:
        /*000c*/ 	.byte	0x04, 0x11
        /*000e*/ 	.short	(.L_57 - .L_56)
	.align		4
.L_56:
        /*0010*/ 	.word	index@(_Z16createPopulationP10PopulationjP17curandStateXORWOW)
        /*0014*/ 	.word	0x00000000


	//----- nvinfo : EIATTR_REGCOUNT
	.align		4
.L_57:
        /*0018*/ 	.byte	0x04, 0x2f
        /*001a*/ 	.short	(.L_59 - .L_58)
	.align		4
.L_58:
        /*001c*/ 	.word	index@(_Z7fitnessP10PopulationPf)
        /*0020*/ 	.word	0x0000000f


	//----- nvinfo : EIATTR_FRAME_SIZE
	.align		4
.L_59:
        /*0024*/ 	.byte	0x04, 0x11
        /*0026*/ 	.short	(.L_61 - .L_60)
	.align		4
.L_60:
        /*0028*/ 	.word	index@($__internal_1_$__cuda_sm3x_div_rn_noftz_f32_slowpath)
        /*002c*/ 	.word	0x00000000


	//----- nvinfo : EIATTR_FRAME_SIZE
	.align		4
.L_61:
        /*0030*/ 	.byte	0x04, 0x11
        /*0032*/ 	.short	(.L_63 - .L_62)
	.align		4
.L_62:
        /*0034*/ 	.word	index@($__internal_0_$__cuda_sm20_rcp_rn_f32_slowpath)
        /*0038*/ 	.word	0x00000000


	//----- nvinfo : EIATTR_FRAME_SIZE
	.align		4
.L_63:
        /*003c*/ 	.byte	0x04, 0x11
        /*003e*/ 	.short	(.L_65 - .L_64)
	.align		4
.L_64:
        /*0040*/ 	.word	index@(_Z7fitnessP10PopulationPf)
        /*0044*/ 	.word	0x00000000


	//----- nvinfo : EIATTR_REGCOUNT
	.align		4
.L_65:
        /*0048*/ 	.byte	0x04, 0x2f
        /*004a*/ 	.short	(.L_67 - .L_66)
	.align		4
.L_66:
        /*004c*/ 	.word	index@(_Z9reproduceP10PopulationS0_iPfP17curandStateXORWOW)
        /*0050*/ 	.word	0x0000001a


	//----- nvinfo : EIATTR_FRAME_SIZE
	.align		4
.L_67:
        /*0054*/ 	.byte	0x04, 0x11
        /*0056*/ 	.short	(.L_69 - .L_68)
	.align		4
.L_68:
        /*0058*/ 	.word	index@(_Z9reproduceP10PopulationS0_iPfP17curandStateXORWOW)
        /*005c*/ 	.word	0x00000000


	//----- nvinfo : EIATTR_REGCOUNT
	.align		4
.L_69:
        /*0060*/ 	.byte	0x04, 0x2f
        /*0062*/ 	.short	(.L_71 - .L_70)
	.align		4
.L_70:
        /*0064*/ 	.word	index@(_ZN3cub18CUB_300001_SM_10006detail11EmptyKernelIvEEvv)
        /*0068*/ 	.word	0x00000004


	//----- nvinfo : EIATTR_FRAME_SIZE
	.align		4
.L_71:
        /*006c*/ 	.byte	0x04, 0x11
        /*006e*/ 	.short	(.L_73 - .L_72)
	.align		4
.L_72:
        /*0070*/ 	.word	index@(_ZN3cub18CUB_300001_SM_10006detail11EmptyKernelIvEEvv)
        /*0074*/ 	.word	0x00000000


	//----- nvinfo : EIATTR_REGCOUNT
	.align		4
.L_73:
        /*0078*/ 	.byte	0x04, 0x2f
        /*007a*/ 	.short	(.L_75 - .L_74)
	.align		4
.L_74:
        /*007c*/ 	.word	index@(_ZN3cub18CUB_300001_SM_10006detail10radix_sort31DeviceRadixSortSingleTileKernelINS1_5radix10policy_hubIfjyE10Policy1000ELNS0_9SortOrderE1EfjyNS1_21identity_decomposer_tEEEvPKT1_PSA_PKT2_PSE_T3_iiT4_)
        /*0080*/ 	.word	0x00000097


	//----- nvinfo : EIATTR_FRAME_SIZE
	.align		4
.L_75:
        /*0084*/ 	.byte	0x04, 0x11
        /*0086*/ 	.short	(.L_77 - .L_76)
	.align		4
.L_76:
        /*0088*/ 	.word	index@(_ZN3cub18CUB_300001_SM_10006detail10radix_sort31DeviceRadixSortSingleTileKernelINS1_5radix10policy_hubIfjyE10Policy1000ELNS0_9SortOrderE1EfjyNS1_21identity_decomposer_tEEEvPKT1_PSA_PKT2_PSE_T3_iiT4_)
        /*008c*/ 	.word	0x00000000


	//----- nvinfo : EIATTR_REGCOUNT
	.align		4
.L_77:
        /*0090*/ 	.byte	0x04, 0x2f
        /*0092*/ 	.short	(.L_79 - .L_78)
	.align		4
.L_78:
        /*0094*/ 	.word	index@(_ZN3cub18CUB_300001_SM_10006detail10radix_sort30DeviceRadixSortHistogramKernelINS1_5radix10policy_hubIfjyE10Policy1000ELNS0_9SortOrderE1EfyNS1_21identity_decomposer_tEEEvPT2_PKT1_SA_iiT3_)
        /*0098*/ 	.word	0x00000020


	//----- nvinfo : EIATTR_FRAME_SIZE
	.align		4
.L_79:
        /*009c*/ 	.byte	0x04, 0x11
        /*009e*/ 	.short	(.L_81 - .L_80)
	.align		4
.L_80:
        /*00a0*/ 	.word	index@(_ZN3cub18CUB_300001_SM_10006detail10radix_sort30DeviceRadixSortHistogramKernelINS1_5radix10policy_hubIfjyE10Policy1000ELNS0_9SortOrderE1EfyNS1_21identity_decomposer_tEEEvPT2_PKT1_SA_iiT3_)
        /*00a4*/ 	.word	0x00000000


	//----- nvinfo : EIATTR_REGCOUNT
	.align		4
.L_81:
        /*00a8*/ 	.byte	0x04, 0x2f
        /*00aa*/ 	.short	(.L_83 - .L_82)
	.align		4
.L_82:
        /*00ac*/ 	.word	index@(_ZN3cub18CUB_300001_SM_10006detail10radix_sort33DeviceRadixSortExclusiveSumKernelINS1_5radix10policy_hubIfjyE10Policy1000EyEEvPT0_)
        /*00b0*/ 	.word	0x00000020


	//----- nvinfo : EIATTR_FRAME_SIZE
	.align		4
.L_83:
        /*00b4*/ 	.byte	0x04, 0x11
        /*00b6*/ 	.short	(.L_85 - .L_84)
	.align		4
.L_84:
        /*00b8*/ 	.word	index@(_ZN3cub18CUB_300001_SM_10006detail10radix_sort33DeviceRadixSortExclusiveSumKernelINS1_5radix10policy_hubIfjyE10Policy1000EyEEvPT0_)
        /*00bc*/ 	.word	0x00000000


	//----- nvinfo : EIATTR_REGCOUNT
	.align		4
.L_85:
        /*00c0*/ 	.byte	0x04, 0x2f
        /*00c2*/ 	.short	(.L_87 - .L_86)
	.align		4
.L_86:
        /*00c4*/ 	.word	index@(_ZN3cub18CUB_300001_SM_10006detail10radix_sort29DeviceRadixSortOnesweepKernelINS1_5radix10policy_hubIfjyE10Policy1000ELNS0_9SortOrderE1EfjyiiNS1_21identity_decomposer_tEEEvPT5_SB_PT3_PKSC_PT1_PKSG_PT2_PKSK_T4_iiT6_)
        /*00c8*/ 	.word	0x00000048


	//----- nvinfo : EIATTR_FRAME_SIZE
	.align		4
.L_87:
        /*00cc*/ 	.byte	0x04, 0x11
        /*00ce*/ 	.short	(.L_89 - .L_88)
	.align		4
.L_88:
        /*00d0*/ 	.word	index@(_ZN3cub18CUB_300001_SM_10006detail10radix_sort29DeviceRadixSortOnesweepKernelINS1_5radix10policy_hubIfjyE10Policy1000ELNS0_9SortOrderE1EfjyiiNS1_21identity_decomposer_tEEEvPT5_SB_PT3_PKSC_PT1_PKSG_PT2_PKSK_T4_iiT6_)
        /*00d4*/ 	.word	0x00000000


	//----- nvinfo : EIATTR_REGCOUNT
	.align		4
.L_89:
        /*00d8*/ 	.byte	0x04, 0x2f
        /*00da*/ 	.short	(.L_91 - .L_90)
	.align		4
.L_90:
        /*00dc*/ 	.word	index@(_ZN3cub18CUB_300001_SM_10006detail10radix_sort31DeviceRadixSortSingleTileKernelINS1_5radix10policy_hubIffyE10Policy1000ELNS0_9SortOrderE1EffyNS1_21identity_decomposer_tEEEvPKT1_PSA_PKT2_PSE_T3_iiT4_)
        /*00e0*/ 	.word	0x00000097


	//----- nvinfo : EIATTR_FRAME_SIZE
	.align		4
.L_91:
        /*00e4*/ 	.byte	0x04, 0x11
        /*00e6*/ 	.short	(.L_93 - .L_92)
	.align		4
.L_92:
        /*00e8*/ 	.word	index@(_ZN3cub18CUB_300001_SM_10006detail10radix_sort31DeviceRadixSortSingleTileKernelINS1_5radix10policy_hubIffyE10Policy1000ELNS0_9SortOrderE1EffyNS1_21identity_decomposer_tEEEvPKT1_PSA_PKT2_PSE_T3_iiT4_)
        /*00ec*/ 	.word	0x00000000


	//----- nvinfo : EIATTR_REGCOUNT
	.align		4
.L_93:
        /*00f0*/ 	.byte	0x04, 0x2f
        /*00f2*/ 	.short	(.L_95 - .L_94)
	.align		4
.L_94:
        /*00f4*/ 	.word	index@(_ZN3cub18CUB_300001_SM_10006detail10radix_sort30DeviceRadixSortHistogramKernelINS1_5radix10policy_hubIffyE10Policy1000ELNS0_9SortOrderE1EfyNS1_21identity_decomposer_tEEEvPT2_PKT1_SA_iiT3_)
        /*00f8*/ 	.word	0x00000020


	//----- nvinfo : EIATTR_FRAME_SIZE
	.align		4
.L_95:
        /*00fc*/ 	.byte	0x04, 0x11
        /*00fe*/ 	.short	(.L_97 - .L_96)
	.align		4
.L_96:
        /*0100*/ 	.word	index@(_ZN3cub18CUB_300001_SM_10006detail10radix_sort30DeviceRadixSortHistogramKernelINS1_5radix10policy_hubIffyE10Policy1000ELNS0_9SortOrderE1EfyNS1_21identity_decomposer_tEEEvPT2_PKT1_SA_iiT3_)
        /*0104*/ 	.word	0x00000000


	//----- nvinfo : EIATTR_REGCOUNT
	.align		4
.L_97:
        /*0108*/ 	.byte	0x04, 0x2f
        /*010a*/ 	.short	(.L_99 - .L_98)
	.align		4
.L_98:
        /*010c*/ 	.word	index@(_ZN3cub18CUB_300001_SM_10006detail10radix_sort33DeviceRadixSortExclusiveSumKernelINS1_5radix10policy_hubIffyE10Policy1000EyEEvPT0_)
        /*0110*/ 	.word	0x00000020


	//----- nvinfo : EIATTR_FRAME_SIZE
	.align		4
.L_99:
        /*0114*/ 	.byte	0x04, 0x11
        /*0116*/ 	.short	(.L_101 - .L_100)
	.align		4
.L_100:
        /*0118*/ 	.word	index@(_ZN3cub18CUB_300001_SM_10006detail10radix_sort33DeviceRadixSortExclusiveSumKernelINS1_5radix10policy_hubIffyE10Policy1000EyEEvPT0_)
        /*011c*/ 	.word	0x00000000


	//----- nvinfo : EIATTR_REGCOUNT
	.align		4
.L_101:
        /*0120*/ 	.byte	0x04, 0x2f
        /*0122*/ 	.short	(.L_103 - .L_102)
	.align		4
.L_102:
        /*0124*/ 	.word	index@(_ZN3cub18CUB_300001_SM_10006detail10radix_sort29DeviceRadixSortOnesweepKernelINS1_5radix10policy_hubIffyE10Policy1000ELNS0_9SortOrderE1EffyiiNS1_21identity_decomposer_tEEEvPT5_SB_PT3_PKSC_PT1_PKSG_PT2_PKSK_T4_iiT6_)
        /*0128*/ 	.word	0x00000048


	//----- nvinfo : EIATTR_FRAME_SIZE
	.align		4
.L_103:
        /*012c*/ 	.byte	0x04, 0x11
        /*012e*/ 	.short	(.L_105 - .L_104)
	.align		4
.L_104:
        /*0130*/ 	.word	index@(_ZN3cub18CUB_300001_SM_10006detail10radix_sort29DeviceRadixSortOnesweepKernelINS1_5radix10policy_hubIffyE10Policy1000ELNS0_9SortOrderE1EffyiiNS1_21identity_decomposer_tEEEvPT5_SB_PT3_PKSC_PT1_PKSG_PT2_PKSK_T4_iiT6_)
        /*0134*/ 	.word	0x00000000


	//----- nvinfo : EIATTR_MIN_STACK_SIZE
	.align		4
.L_105:
        /*0138*/ 	.byte	0x04, 0x12
        /*013a*/ 	.short	(.L_107 - .L_106)
	.align		4
.L_106:
        /*013c*/ 	.word	index@(_ZN3cub18CUB_300001_SM_10006detail10radix_sort29DeviceRadixSortOnesweepKernelINS1_5radix10policy_hubIffyE10Policy1000ELNS0_9SortOrderE1EffyiiNS1_21identity_decomposer_tEEEvPT5_SB_PT3_PKSC_PT1_PKSG_PT2_PKSK_T4_iiT6_)
        /*0140*/ 	.word	0x00000000


	//----- nvinfo : EIATTR_MIN_STACK_SIZE
	.align		4
.L_107:
        /*0144*/ 	.byte	0x04, 0x12
        /*0146*/ 	.short	(.L_109 - .L_108)
	.align		4
.L_108:
        /*0148*/ 	.word	index@(_ZN3cub18CUB_300001_SM_10006detail10radix_sort33DeviceRadixSortExclusiveSumKernelINS1_5radix10policy_hubIffyE10Policy1000EyEEvPT0_)
        /*014c*/ 	.word	0x00000000


	//----- nvinfo : EIATTR_MIN_STACK_SIZE
	.align		4
.L_109:
        /*0150*/ 	.byte	0x04, 0x12
        /*0152*/ 	.short	(.L_111 - .L_110)
	.align		4
.L_110:
        /*0154*/ 	.word	index@(_ZN3cub18CUB_300001_SM_10006detail10radix_sort30DeviceRadixSortHistogramKernelINS1_5radix10policy_hubIffyE10Policy1000ELNS0_9SortOrderE1EfyNS1_21identity_decomposer_tEEEvPT2_PKT1_SA_iiT3_)
        /*0158*/ 	.word	0x00000000


	//----- nvinfo : EIATTR_MIN_STACK_SIZE
	.align		4
.L_111:
        /*015c*/ 	.byte	0x04, 0x12
        /*015e*/ 	.short	(.L_113 - .L_112)
	.align		4
.L_112:
        /*0160*/ 	.word	index@(_ZN3cub18CUB_300001_SM_10006detail10radix_sort31DeviceRadixSortSingleTileKernelINS1_5radix10policy_hubIffyE10Policy1000ELNS0_9SortOrderE1EffyNS1_21identity_decomposer_tEEEvPKT1_PSA_PKT2_PSE_T3_iiT4_)
        /*0164*/ 	.word	0x00000000


	//----- nvinfo : EIATTR_MIN_STACK_SIZE
	.align		4
.L_113:
        /*0168*/ 	.byte	0x04, 0x12
        /*016a*/ 	.short	(.L_115 - .L_114)
	.align		4
.L_114:
        /*016c*/ 	.word	index@(_ZN3cub18CUB_300001_SM_10006detail10radix_sort29DeviceRadixSortOnesweepKernelINS1_5radix10policy_hubIfjyE10Policy1000ELNS0_9SortOrderE1EfjyiiNS1_21identity_decomposer_tEEEvPT5_SB_PT3_PKSC_PT1_PKSG_PT2_PKSK_T4_iiT6_)
        /*0170*/ 	.word	0x00000000


	//----- nvinfo : EIATTR_MIN_STACK_SIZE
	.align		4
.L_115:
        /*0174*/ 	.byte	0x04, 0x12
        /*0176*/ 	.short	(.L_117 - .L_116)
	.align		4
.L_116:
        /*0178*/ 	.word	index@(_ZN3cub18CUB_300001_SM_10006detail10radix_sort33DeviceRadixSortExclusiveSumKernelINS1_5radix10policy_hubIfjyE10Policy1000EyEEvPT0_)
        /*017c*/ 	.word	0x00000000


	//----- nvinfo : EIATTR_MIN_STACK_SIZE
	.align		4
.L_117:
        /*0180*/ 	.byte	0x04, 0x12
        /*0182*/ 	.short	(.L_119 - .L_118)
	.align		4
.L_118:
        /*0184*/ 	.word	index@(_ZN3cub18CUB_300001_SM_10006detail10radix_sort30DeviceRadixSortHistogramKernelINS1_5radix10policy_hubIfjyE10Policy1000ELNS0_9SortOrderE1EfyNS1_21identity_decomposer_tEEEvPT2_PKT1_SA_iiT3_)
        /*0188*/ 	.word	0x00000000


	//----- nvinfo : EIATTR_MIN_STACK_SIZE
	.align		4
.L_119:
        /*018c*/ 	.byte	0x04, 0x12
        /*018e*/ 	.short	(.L_121 - .L_120)
	.align		4
.L_120:
        /*0190*/ 	.word	index@(_ZN3cub18CUB_300001_SM_10006detail10radix_sort31DeviceRadixSortSingleTileKernelINS1_5radix10policy_hubIfjyE10Policy1000ELNS0_9SortOrderE1EfjyNS1_21identity_decomposer_tEEEvPKT1_PSA_PKT2_PSE_T3_iiT4_)
        /*0194*/ 	.word	0x00000000


	//----- nvinfo : EIATTR_MIN_STACK_SIZE
	.align		4
.L_121:
        /*0198*/ 	.byte	0x04, 0x12
        /*019a*/ 	.short	(.L_123 - .L_122)
	.align		4
.L_122:
        /*019c*/ 	.word	index@(_ZN3cub18CUB_300001_SM_10006detail11EmptyKernelIvEEvv)
        /*01a0*/ 	.word	0x00000000


	//----- nvinfo : EIATTR_MIN_STACK_SIZE
	.align		4
.L_123:
        /*01a4*/ 	.byte	0x04, 0x12
        /*01a6*/ 	.short	(.L_125 - .L_124)
	.align		4
.L_124:
        /*01a8*/ 	.word	index@(_Z9reproduceP10PopulationS0_iPfP17curandStateXORWOW)
        /*01ac*/ 	.word	0x00000000


	//----- nvinfo : EIATTR_MIN_STACK_SIZE
	.align		4
.L_125:
        /*01b0*/ 	.byte	0x04, 0x12
        /*01b2*/ 	.short	(.L_127 - .L_126)
	.align		4
.L_126:
        /*01b4*/ 	.word	index@(_Z7fitnessP10PopulationPf)
        /*01b8*/ 	.word	0x00000000


	//----- nvinfo : EIATTR_MIN_STACK_SIZE
	.align		4
.L_127:
        /*01bc*/ 	.byte	0x04, 0x12
        /*01be*/ 	.short	(.L_129 - .L_128)
	.align		4
.L_128:
        /*01c0*/ 	.word	index@(_Z16createPopulationP10PopulationjP17curandStateXORWOW)
        /*01c4*/ 	.word	0x00000000
.L_129:


//--------------------- .nv.compat                --------------------------
	.section	.nv.compat,"",@"SHT_CUDA_COMPAT_INFO"
	.align	4
        /*0000*/ 	.byte	0x02, 0x09, 0x00, 0x00, 0x02, 0x02, 0x01, 0x00, 0x02, 0x05, 0x05, 0x00, 0x03, 0x07, 0x01, 0x01
        /*0010*/ 	.byte	0x02, 0x03, 0x00, 0x00, 0x02, 0x06, 0x01, 0x00, 0x04, 0x0b, 0x08, 0x00, 0x01, 0x00, 0x00, 0x00
        /*0020*/ 	.byte	0x00, 0x00, 0x00, 0x00


//--------------------- .nv.info._ZN3cub18CUB_300001_SM_10006detail10radix_sort29DeviceRadixSortOnesweepKernelINS1_5radix10policy_hubIffyE10Policy1000ELNS0_9SortOrderE1EffyiiNS1_21identity_decomposer_tEEEvPT5_SB_PT3_PKSC_PT1_PKSG_PT2_PKSK_T4_iiT6_ --------------------------
	.section	.nv.info._ZN3cub18CUB_300001_SM_10006detail10radix_sort29DeviceRadixSortOnesweepKernelINS1_5radix10policy_hubIffyE10Policy1000ELNS0_9SortOrderE1EffyiiNS1_21identity_decomposer_tEEEvPT5_SB_PT3_PKSC_PT1_PKSG_PT2_PKSK_T4_iiT6_,"",@"SHT_CUDA_INFO"
	.sectionflags	@""
	.align	4


	//----- nvinfo : EIATTR_CUDA_API_VERSION
	.align		4
        /*0000*/ 	.byte	0x04, 0x37
        /*0002*/ 	.short	(.L_131 - .L_130)
.L_130:
        /*0004*/ 	.word	0x00000082


	//----- nvinfo : EIATTR_KPARAM_INFO
	.align		4
.L_131:
        /*0008*/ 	.byte	0x04, 0x17
        /*000a*/ 	.short	(.L_133 - .L_132)
.L_132:
        /*000c*/ 	.word	0x00000000
        /*0010*/ 	.short	0x000b
        /*0012*/ 	.short	0x004c
        /*0014*/ 	.byte	0x00, 0xf0, 0x05, 0x00


	//----- nvinfo : EIATTR_KPARAM_INFO
	.align		4
.L_133:
        /*0018*/ 	.byte	0x04, 0x17
        /*001a*/ 	.short	(.L_135 - .L_134)
.L_134:
        /*001c*/ 	.word	0x00000000
        /*0020*/ 	.short	0x000a
        /*0022*/ 	.short	0x0048
        /*0024*/ 	.byte	0x00, 0xf0, 0x11, 0x00


	//----- nvinfo : EIATTR_KPARAM_INFO
	.align		4
.L_135:
        /*0028*/ 	.byte	0x04, 0x17
        /*002a*/ 	.short	(.L_137 - .L_136)
.L_136:
        /*002c*/ 	.word	0x00000000
        /*0030*/ 	.short	0x0009
        /*0032*/ 	.short	0x0044
        /*0034*/ 	.byte	0x00, 0xf0, 0x11, 0x00


	//----- nvinfo : EIATTR_KPARAM_INFO
	.align		4
.L_137:
        /*0038*/ 	.byte	0x04, 0x17
        /*003a*/ 	.short	(.L_139 - .L_138)
.L_138:
        /*003c*/ 	.word	0x00000000
        /*0040*/ 	.short	0x0008
        /*0042*/ 	.short	0x0040
        /*0044*/ 	.byte	0x00, 0xf0, 0x11, 0x00


	//----- nvinfo : EIATTR_KPARAM_INFO
	.align		4
.L_139:
        /*0048*/ 	.byte	0x04, 0x17
        /*004a*/ 	.short	(.L_141 - .L_140)
.L_140:
        /*004c*/ 	.word	0x00000000
        /*0050*/ 	.short	0x0007
        /*0052*/ 	.short	0x0038
        /*0054*/ 	.byte	0x00, 0xf5, 0x21, 0x00


	//----- nvinfo : EIATTR_KPARAM_INFO
	.align		4
.L_141:
        /*0058*/ 	.byte	0x04, 0x17
        /*005a*/ 	.short	(.L_143 - .L_142)
.L_142:
        /*005c*/ 	.word	0x00000000
        /*0060*/ 	.short	0x0006
        /*0062*/ 	.short	0x0030
        /*0064*/ 	.byte	0x00, 0xf5, 0x21, 0x00


	//----- nvinfo : EIATTR_KPARAM_INFO
	.align		4
.L_143:
        /*0068*/ 	.byte	0x04, 0x17
        /*006a*/ 	.short	(.L_145 - .L_144)
.L_144:
        /*006c*/ 	.word	0x00000000
        /*0070*/ 	.short	0x0005
        /*0072*/ 	.short	0x0028
        /*0074*/ 	.byte	0x00, 0xf5, 0x21, 0x00


	//----- nvinfo : EIATTR_KPARAM_INFO
	.align		4
.L_145:
        /*0078*/ 	.byte	0x04, 0x17
        /*007a*/ 	.short	(.L_147 - .L_146)
.L_146:
        /*007c*/ 	.word	0x00000000
        /*0080*/ 	.short	0x0004
        /*0082*/ 	.short	0x0020
        /*0084*/ 	.byte	0x00, 0xf5, 0x21, 0x00


	//----- nvinfo : EIATTR_KPARAM_INFO
	.align		4
.L_147:
        /*0088*/ 	.byte	0x04, 0x17
        /*008a*/ 	.short	(.L_149 - .L_148)
.L_148:
        /*008c*/ 	.word	0x00000000
        /*0090*/ 	.short	0x0003
        /*0092*/ 	.short	0x0018
        /*0094*/ 	.byte	0x00, 0xf5, 0x21, 0x00


	//----- nvinfo : EIATTR_KPARAM_INFO
	.align		4
.L_149:
        /*0098*/ 	.byte	0x04, 0x17
        /*009a*/ 	.short	(.L_151 - .L_150)
.L_150:
        /*009c*/ 	.word	0x00000000
        /*00a0*/ 	.short	0x0002
        /*00a2*/ 	.short	0x0010
        /*00a4*/ 	.byte	0x00, 0xf5, 0x21, 0x00


	//----- nvinfo : EIATTR_KPARAM_INFO
	.align		4
.L_151:
        /*00a8*/ 	.byte	0x04, 0x17
        /*00aa*/ 	.short	(.L_153 - .L_152)
.L_152:
        /*00ac*/ 	.word	0x00000000
        /*00b0*/ 	.short	0x0001
        /*00b2*/ 	.short	0x0008
        /*00b4*/ 	.byte	0x00, 0xf5, 0x21, 0x00


	//----- nvinfo : EIATTR_KPARAM_INFO
	.align		4
.L_153:
        /*00b8*/ 	.byte	0x04, 0x17
        /*00ba*/ 	.short	(.L_155 - .L_154)
.L_154:
        /*00bc*/ 	.word	0x00000000
        /*00c0*/ 	.short	0x0000
        /*00c2*/ 	.short	0x0000
        /*00c4*/ 	.byte	0x00, 0xf5, 0x21, 0x00


	//----- nvinfo : EIATTR_SPARSE_MMA_MASK
	.align		4
.L_155:
        /*00c8*/ 	.byte	0x03, 0x50
        /*00ca*/ 	.short	0x0000


	//----- nvinfo : EIATTR_MAXREG_COUNT
	.align		4
        /*00cc*/ 	.byte	0x03, 0x1b
        /*00ce*/ 	.short	0x00a8


	//----- nvinfo : EIATTR_NUM_BARRIERS
	.align		4
        /*00d0*/ 	.byte	0x02, 0x4c
        /*00d2*/ 	.byte	0x01
	.zero		1


	//----- nvinfo : EIATTR_MERCURY_ISA_VERSION
	.align		4
        /*00d4*/ 	.byte	0x03, 0x5f
        /*00d6*/ 	.short	0x0101


	//----- nvinfo : EIATTR_COOP_GROUP_MASK_REGIDS
	.align		4
        /*00d8*/ 	.byte	0x04, 0x29
        /*00da*/ 	.short	(.L_157 - .L_156)


	//   ....[0]....
.L_156:
        /*00dc*/ 	.word	0xffffffff


	//   ....[1]....
        /*00e0*/ 	.word	0x05000004


	//   ....[2]....
        /*00e4*/ 	.word	0xffffffff


	//   ....[3]....
        /*00e8*/ 	.word	0xffffffff


	//   ....[4]....
        /*00ec*/ 	.word	0xffffffff


	//   ....[5]....
        /*00f0*/ 	.word	0xffffffff


	//   ....[6]....
        /*00f4*/ 	.word	0xffffffff


	//   ....[7]....
        /*00f8*/ 	.word	0xffffffff


	//   ....[8]....
        /*00fc*/ 	.word	0xffffffff


	//   ....[9]....
        /*0100*/ 	.word	0xffffffff


	//   ....[10]....
        /*0104*/ 	.word	0xffffffff


	//   ....[11]....
        /*0108*/ 	.word	0xffffffff


	//   ....[12]....
        /*010c*/ 	.word	0xffffffff


	//   ....[13]....
        /*0110*/ 	.word	0xffffffff


	//   ....[14]....
        /*0114*/ 	.word	0xffffffff


	//   ....[15]....
        /*0118*/ 	.word	0xffffffff


	//   ....[16]....
        /*011c*/ 	.word	0xffffffff


	//   ....[17]....
        /*0120*/ 	.word	0xffffffff


	//   ....[18]....
        /*0124*/ 	.word	0xffffffff


	//   ....[19]....
        /*0128*/ 	.word	0xffffffff


	//   ....[20]....
        /*012c*/ 	.word	0xffffffff


	//   ....[21]....
        /*0130*/ 	.word	0xffffffff


	//   ....[22]....
        /*0134*/ 	.word	0xffffffff


	//   ....[23]....
        /*0138*/ 	.word	0xffffffff


	//   ....[24]....
        /*013c*/ 	.word	0xffffffff


	//   ....[25]....
        /*0140*/ 	.word	0xffffffff


	//   ....[26]....
        /*0144*/ 	.word	0xffffffff


	//   ....[27]....
        /*0148*/ 	.word	0xffffffff


	//   ....[28]....
        /*014c*/ 	.word	0xffffffff


	//   ....[29]....
        /*0150*/ 	.word	0xffffffff


	//   ....[30]....
        /*0154*/ 	.word	0xffffffff


	//   ....[31]....
        /*0158*/ 	.word	0xffffffff


	//   ....[32]....
        /*015c*/ 	.word	0xffffffff


	//   ....[33]....
        /*0160*/ 	.word	0xffffffff


	//   ....[34]....
        /*0164*/ 	.word	0xffffffff


	//   ....[35]....
        /*0168*/ 	.word	0xffffffff


	//   ....[36]....
        /*016c*/ 	.word	0xffffffff


	//   ....[37]....
        /*0170*/ 	.word	0xffffffff


	//   ....[38]....
        /*0174*/ 	.word	0xffffffff


	//   ....[39]....
        /*0178*/ 	.word	0xffffffff


	//   ....[40]....
        /*017c*/ 	.word	0xffffffff


	//   ....[41]....
        /*0180*/ 	.word	0xffffffff


	//   ....[42]....
        /*0184*/ 	.word	0xffffffff


	//   ....[43]....
        /*0188*/ 	.word	0xffffffff


	//   ....[44]....
        /*018c*/ 	.word	0xffffffff


	//   ....[45]....
        /*0190*/ 	.word	0xffffffff


	//   ....[46]....
        /*0194*/ 	.word	0xffffffff


	//   ....[47]....
        /*0198*/ 	.word	0xffffffff


	//   ....[48]....
        /*019c*/ 	.word	0xffffffff


	//   ....[49]....
        /*01a0*/ 	.word	0xffffffff


	//   ....[50]....
        /*01a4*/ 	.word	0xffffffff


	//   ....[51]....
        /*01a8*/ 	.word	0xffffffff


	//   ....[52]....
        /*01ac*/ 	.word	0xffffffff


	//   ....[53]....
        /*01b0*/ 	.word	0xffffffff


	//   ....[54]....
        /*01b4*/ 	.word	0xffffffff


	//   ....[55]....
        /*01b8*/ 	.word	0xffffffff


	//   ....[56]....
        /*01bc*/ 	.word	0xffffffff


	//   ....[57]....
        /*01c0*/ 	.word	0xffffffff


	//   ....[58]....
        /*01c4*/ 	.word	0xffffffff


	//   ....[59]....
        /*01c8*/ 	.word	0xffffffff


	//   ....[60]....
        /*01cc*/ 	.word	0xffffffff


	//   ....[61]....
        /*01d0*/ 	.word	0xffffffff


	//   ....[62]....
        /*01d4*/ 	.word	0xffffffff


	//   ....[63]....
        /*01d8*/ 	.word	0xffffffff


	//   ....[64]....
        /*01dc*/ 	.word	0xffffffff


	//   ....[65]....
        /*01e0*/ 	.word	0xffffffff


	//   ....[66]....
        /*01e4*/ 	.word	0xffffffff


	//   ....[67]....
        /*01e8*/ 	.word	0xffffffff


	//   ....[68]....
        /*01ec*/ 	.word	0xffffffff


	//   ....[69]....
        /*01f0*/ 	.word	0xffffffff


	//   ....[70]....
        /*01f4*/ 	.word	0xffffffff


	//   ....[71]....
        /*01f8*/ 	.word	0xffffffff


	//   ....[72]....
        /*01fc*/ 	.word	0xffffffff


	//   ....[73]....
        /*0200*/ 	.word	0xffffffff


	//   ....[74]....
        /*0204*/ 	.word	0xffffffff


	//   ....[75]....
        /*0208*/ 	.word	0xffffffff


	//   ....[76]....
        /*020c*/ 	.word	0xffffffff


	//   ....[77]....
        /*0210*/ 	.word	0xffffffff


	//   ....[78]....
        /*0214*/ 	.word	0xffffffff


	//   ....[79]....
        /*0218*/ 	.word	0xffffffff


	//   ....[80]....
        /*021c*/ 	.word	0xffffffff


	//   ....[81]....
        /*0220*/ 	.word	0xffffffff


	//   ....[82]....
        /*0224*/ 	.word	0xffffffff


	//   ....[83]....
        /*0228*/ 	.word	0xffffffff


	//   ....[84]....
        /*022c*/ 	.word	0xffffffff


	//   ....[85]....
        /*0230*/ 	.word	0xffffffff


	//   ....[86]....
        /*0234*/ 	.word	0xffffffff


	//   ....[87]....
        /*0238*/ 	.word	0xffffffff


	//   ....[88]....
        /*023c*/ 	.word	0xffffffff


	//   ....[89]....
        /*0240*/ 	.word	0xffffffff


	//   ....[90]....
        /*0244*/ 	.word	0xffffffff


	//   ....[91]....
        /*0248*/ 	.word	0xffffffff


	//   ....[92]....
        /*024c*/ 	.word	0xffffffff


	//   ....[93]....
        /*0250*/ 	.word	0xffffffff


	//   ....[94]....
        /*0254*/ 	.word	0xffffffff


	//   ....[95]....
        /*0258*/ 	.word	0xffffffff


	//   ....[96]....
        /*025c*/ 	.word	0xffffffff


	//   ....[97]....
        /*0260*/ 	.word	0xffffffff


	//   ....[98]....
        /*0264*/ 	.word	0xffffffff


	//   ....[99]....
        /*0268*/ 	.word	0xffffffff


	//   ....[100]....
        /*026c*/ 	.word	0xffffffff


	//   ....[101]....
        /*0270*/ 	.word	0xffffffff


	//   ....[102]....
        /*0274*/ 	.word	0xffffffff


	//   ....[103]....
        /*0278*/ 	.word	0xffffffff


	//   ....[104]....
        /*027c*/ 	.word	0xffffffff


	//   ....[105]....
        /*0280*/ 	.word	0xffffffff


	//   ....[106]....
        /*0284*/ 	.word	0xffffffff


	//   ....[107]....
        /*0288*/ 	.word	0xffffffff


	//   ....[108]....
        /*028c*/ 	.word	0xffffffff


	//   ....[109]....
        /*0290*/ 	.word	0xffffffff


	//   ....[110]....
        /*0294*/ 	.word	0xffffffff


	//   ....[111]....
        /*0298*/ 	.word	0xffffffff


	//   ....[112]....
        /*029c*/ 	.word	0xffffffff


	//   ....[113]....
        /*02a0*/ 	.word	0xffffffff


	//   ....[114]....
        /*02a4*/ 	.word	0xffffffff


	//   ....[115]....
        /*02a8*/ 	.word	0xffffffff


	//   ....[116]....
        /*02ac*/ 	.word	0xffffffff


	//   ....[117]....
        /*02b0*/ 	.word	0xffffffff


	//   ....[118]....
        /*02b4*/ 	.word	0xffffffff


	//   ....[119]....
        /*02b8*/ 	.word	0xffffffff


	//   ....[120]....
        /*02bc*/ 	.word	0xffffffff


	//   ....[121]....
        /*02c0*/ 	.word	0xffffffff


	//   ....[122]....
        /*02c4*/ 	.word	0xffffffff


	//   ....[123]....
        /*02c8*/ 	.word	0xffffffff


	//   ....[124]....
        /*02cc*/ 	.word	0xffffffff


	//   ....[125]....
        /*02d0*/ 	.word	0xffffffff


	//   ....[126]....
        /*02d4*/ 	.word	0xffffffff


	//   ....[127]....
        /*02d8*/ 	.word	0xffffffff


	//   ....[128]....
        /*02dc*/ 	.word	0xffffffff


	//   ....[129]....
        /*02e0*/ 	.word	0xffffffff


	//   ....[130]....
        /*02e4*/ 	.word	0xffffffff


	//   ....[131]....
        /*02e8*/ 	.word	0xffffffff


	//   ....[132]....
        /*02ec*/ 	.word	0xffffffff


	//   ....[133]....
        /*02f0*/ 	.word	0xffffffff


	//   ....[134]....
        /*02f4*/ 	.word	0xffffffff


	//   ....[135]....
        /*02f8*/ 	.word	0xffffffff


	//   ....[136]....
        /*02fc*/ 	.word	0xffffffff


	//   ....[137]....
        /*0300*/ 	.word	0xffffffff


	//   ....[138]....
        /*0304*/ 	.word	0xffffffff


	//   ....[139]....
        /*0308*/ 	.word	0xffffffff


	//   ....[140]....
        /*030c*/ 	.word	0xffffffff


	//   ....[141]....
        /*0310*/ 	.word	0xffffffff


	//   ....[142]....
        /*0314*/ 	.word	0xffffffff


	//   ....[143]....
        /*0318*/ 	.word	0xffffffff


	//   ....[144]....
        /*031c*/ 	.word	0xffffffff


	//   ....[145]....
        /*0320*/ 	.word	0xffffffff


	//   ....[146]....
        /*0324*/ 	.word	0xffffffff


	//   ....[147]....
        /*0328*/ 	.word	0xffffffff


	//   ....[148]....
        /*032c*/ 	.word	0xffffffff


	//   ....[149]....
        /*0330*/ 	.word	0xffffffff


	//   ....[150]....
        /*0334*/ 	.word	0xffffffff


	//   ....[151]....
        /*0338*/ 	.word	0xffffffff


	//   ....[152]....
        /*033c*/ 	.word	0xffffffff


	//   ....[153]....
        /*0340*/ 	.word	0xffffffff


	//   ....[154]....
        /*0344*/ 	.word	0xffffffff


	//   ....[155]....
        /*0348*/ 	.word	0xffffffff


	//   ....[156]....
        /*034c*/ 	.word	0xffffffff


	//   ....[157]....
        /*0350*/ 	.word	0xffffffff


	//   ....[158]....
        /*0354*/ 	.word	0xffffffff


	//   ....[159]....
        /*0358*/ 	.word	0xffffffff


	//   ....[160]....
        /*035c*/ 	.word	0x05000004


	//   ....[161]....
        /*0360*/ 	.word	0xffffffff


	//   ....[162]....
        /*0364*/ 	.word	0xffffffff


	//   ....[163]....
        /*0368*/ 	.word	0xffffffff


	//   ....[164]....
        /*036c*/ 	.word	0xffffffff


	//   ....[165]....
        /*0370*/ 	.word	0xffffffff


	//   ....[166]....
        /*0374*/ 	.word	0xffffffff


	//   ....[167]....
        /*0378*/ 	.word	0xffffffff


	//   ....[168]....
        /*037c*/ 	.word	0xffffffff


	//   ....[169]....
        /*0380*/ 	.word	0xffffffff


	//   ....[170]....
        /*0384*/ 	.word	0xffffffff


	//   ....[171]....
        /*0388*/ 	.word	0xffffffff


	//   ....[172]....
        /*038c*/ 	.word	0xffffffff


	//   ....[173]....
        /*0390*/ 	.word	0xffffffff


	//   ....[174]....
        /*0394*/ 	.word	0xffffffff


	//   ....[175]....
        /*0398*/ 	.word	0xffffffff


	//   ....[176]....
        /*039c*/ 	.word	0xffffffff


	//   ....[177]....
        /*03a0*/ 	.word	0xffffffff


	//   ....[178]....
        /*03a4*/ 	.word	0xffffffff


	//   ....[179]....
        /*03a8*/ 	.word	0xffffffff


	//   ....[180]....
        /*03ac*/ 	.word	0xffffffff


	//   ....[181]....
        /*03b0*/ 	.word	0xffffffff


	//   ....[182]....
        /*03b4*/ 	.word	0xffffffff


	//   ....[183]....
        /*03b8*/ 	.word	0xffffffff


	//   ....[184]....
        /*03bc*/ 	.word	0xffffffff


	//   ....[185]....
        /*03c0*/ 	.word	0xffffffff


	//   ....[186]....
        /*03c4*/ 	.word	0xffffffff


	//   ....[187]....
        /*03c8*/ 	.word	0xffffffff


	//   ....[188]....
        /*03cc*/ 	.word	0xffffffff


	//   ....[189]....
        /*03d0*/ 	.word	0xffffffff


	//   ....[190]....
        /*03d4*/ 	.word	0xffffffff


	//   ....[191]....
        /*03d8*/ 	.word	0xffffffff


	//   ....[192]....
        /*03dc*/ 	.word	0xffffffff


	//   ....[193]....
        /*03e0*/ 	.word	0xffffffff


	//   ....[194]....
        /*03e4*/ 	.word	0xffffffff


	//   ....[195]....
        /*03e8*/ 	.word	0xffffffff


	//   ....[196]....
        /*03ec*/ 	.word	0xffffffff


	//   ....[197]....
        /*03f0*/ 	.word	0xffffffff


	//   ....[198]....
        /*03f4*/ 	.word	0xffffffff


	//   ....[199]....
        /*03f8*/ 	.word	0xffffffff


	//   ....[200]....
        /*03fc*/ 	.word	0xffffffff


	//   ....[201]....
        /*0400*/ 	.word	0xffffffff


	//   ....[202]....
        /*0404*/ 	.word	0xffffffff


	//   ....[203]....
        /*0408*/ 	.word	0xffffffff


	//   ....[204]....
        /*040c*/ 	.word	0xffffffff


	//   ....[205]....
        /*0410*/ 	.word	0xffffffff


	//   ....[206]....
        /*0414*/ 	.word	0xffffffff


	//   ....[207]....
        /*0418*/ 	.word	0xffffffff


	//   ....[208]....
        /*041c*/ 	.word	0xffffffff


	//   ....[209]....
        /*0420*/ 	.word	0xffffffff


	//   ....[210]....
        /*0424*/ 	.word	0xffffffff


	//   ....[211]....
        /*0428*/ 	.word	0xffffffff


	//   ....[212]....
        /*042c*/ 	.word	0xffffffff


	//   ....[213]....
        /*0430*/ 	.word	0xffffffff


	//   ....[214]....
        /*0434*/ 	.word	0xffffffff


	//   ....[215]....
        /*0438*/ 	.word	0xffffffff


	//   ....[216]....
        /*043c*/ 	.word	0xffffffff


	//   ....[217]....
        /*0440*/ 	.word	0xffffffff


	//   ....[218]....
        /*0444*/ 	.word	0xffffffff


	//   ....[219]....
        /*0448*/ 	.word	0xffffffff


	//   ....[220]....
        /*044c*/ 	.word	0xffffffff


	//   ....[221]....
        /*0450*/ 	.word	0xffffffff


	//   ....[222]....
        /*0454*/ 	.word	0xffffffff


	//   ....[223]....
        /*0458*/ 	.word	0xffffffff


	//   ....[224]....
        /*045c*/ 	.word	0xffffffff


	//   ....[225]....
        /*0460*/ 	.word	0xffffffff


	//   ....[226]....
        /*0464*/ 	.word	0xffffffff


	//   ....[227]....
        /*0468*/ 	.word	0xffffffff


	//   ....[228]....
        /*046c*/ 	.word	0xffffffff


	//   ....[229]....
        /*0470*/ 	.word	0x0500002e


	//   ....[230]....
        /*0474*/ 	.word	0x0500002e


	//   ....[231]....
        /*0478*/ 	.word	0x0500002e


	//   ....[232]....
        /*047c*/ 	.word	0x0500002e


	//   ....[233]....
        /*0480*/ 	.word	0x0500002e


	//----- nvinfo : EIATTR_COOP_GROUP_INSTR_OFFSETS
	.align		4
.L_157:
        /*0484*/ 	.byte	0x04, 0x28
        /*0486*/ 	.short	(.L_159 - .L_158)


	//   ....[0]....
.L_158:
        /*0488*/ 	.word	0x00000e70


	//   ....[1]....
        /*048c*/ 	.word	0x00001cd0


	//   ....[2]....
        /*0490*/ 	.word	0x00002f10


	//   ....[3]....
        /*0494*/ 	.word	0x00002f30


	//   ....[4]....
        /*0498*/ 	.word	0x00002f50


	//   ....[5]....
        /*049c*/ 	.word	0x00002f70


	//   ....[6]....
        /*04a0*/ 	.word	0x00002f90


	//   ....[7]....
        /*04a4*/ 	.word	0x00003470


	//   ....[8]....
        /*04a8*/ 	.word	0x00003480


	//   ....[9]....
        /*04ac*/ 	.word	0x000034a0


	//   ....[10]....
        /*04b0*/ 	.word	0x000034c0


	//   ....[11]....
        /*04b4*/ 	.word	0x00003510


	//   ....[12]....
        /*04b8*/ 	.word	0x00003540


	//   ....[13]....
        /*04bc*/ 	.word	0x00003580


	//   ....[14]....
        /*04c0*/ 	.word	0x000035a0


	//   ....[15]....
        /*04c4*/ 	.word	0x000036c0


	//   ....[16]....
        /*04c8*/ 	.word	0x000036f0


	//   ....[17]....
        /*04cc*/ 	.word	0x00003700


	//   ....[18]....
        /*04d0*/ 	.word	0x00003720


	//   ....[19]....
        /*04d4*/ 	.word	0x00003760


	//   ....[20]....
        /*04d8*/ 	.word	0x00003790


	//   ....[21]....
        /*04dc*/ 	.word	0x000037d0


	//   ....[22]....
        /*04e0*/ 	.word	0x000037f0


	//   ....[23]....
        /*04e4*/ 	.word	0x00003810


	//   ....[24]....
        /*04e8*/ 	.word	0x00003940


	//   ....[25]....
        /*04ec*/ 	.word	0x00003970


	//   ....[26]....
        /*04f0*/ 	.word	0x00003980


	//   ....[27]....
        /*04f4*/ 	.word	0x000039a0


	//   ....[28]....
        /*04f8*/ 	.word	0x000039e0


	//   ....[29]....
        /*04fc*/ 	.word	0x00003a10


	//   ....[30]....
        /*0500*/ 	.word	0x00003a50


	//   ....[31]....
        /*0504*/ 	.word	0x00003a70


	//   ....[32]....
        /*0508*/ 	.word	0x00003a90


	//   ....[33]....
        /*050c*/ 	.word	0x00003bc0


	//   ....[34]....
        /*0510*/ 	.word	0x00003bf0


	//   ....[35]....
        /*0514*/ 	.word	0x00003c00


	//   ....[36]....
        /*0518*/ 	.word	0x00003c20


	//   ....[37]....
        /*051c*/ 	.word	0x00003c60


	//   ....[38]....
        /*0520*/ 	.word	0x00003c90


	//   ....[39]....
        /*0524*/ 	.word	0x00003cd0


	//   ....[40]....
        /*0528*/ 	.word	0x00003cf0


	//   ....[41]....
        /*052c*/ 	.word	0x00003d10


	//   ....[42]....
        /*0530*/ 	.word	0x00003e40


	//   ....[43]....
        /*0534*/ 	.word	0x00003e70


	//   ....[44]....
        /*0538*/ 	.word	0x00003e80


	//   ....[45]....
        /*053c*/ 	.word	0x00003ea0


	//   ....[46]....
        /*0540*/ 	.word	0x00003ee0


	//   ....[47]....
        /*0544*/ 	.word	0x00003f10


	//   ....[48]....
        /*0548*/ 	.word	0x00003f50


	//   ....[49]....
        /*054c*/ 	.word	0x00003f70


	//   ....[50]....
        /*0550*/ 	.word	0x00003f90


	//   ....[51]....
        /*0554*/ 	.word	0x000040c0


	//   ....[52]....
        /*0558*/ 	.word	0x000040f0


	//   ....[53]....
        /*055c*/ 	.word	0x00004100


	//   ....[54]....
        /*0560*/ 	.word	0x00004120


	//   ....[55]....
        /*0564*/ 	.word	0x00004160


	//   ....[56]....
        /*0568*/ 	.word	0x00004190


	//   ....[57]....
        /*056c*/ 	.word	0x000041d0


	//   ....[58]....
        /*0570*/ 	.word	0x000041f0


	//   ....[59]....
        /*0574*/ 	.word	0x00004210


	//   ....[60]....
        /*0578*/ 	.word	0x00004340


	//   ....[61]....
        /*057c*/ 	.word	0x00004370


	//   ....[62]....
        /*0580*/ 	.word	0x00004380


	//   ....[63]....
        /*0584*/ 	.word	0x000043a0


	//   ....[64]....
        /*0588*/ 	.word	0x000043e0


	//   ....[65]....
        /*058c*/ 	.word	0x00004410


	//   ....[66]....
        /*0590*/ 	.word	0x00004450


	//   ....[67]....
        /*0594*/ 	.word	0x00004470


	//   ....[68]....
        /*0598*/ 	.word	0x00004490


	//   ....[69]....
        /*059c*/ 	.word	0x000045c0


	//   ....[70]....
        /*05a0*/ 	.word	0x000045f0


	//   ....[71]....
        /*05a4*/ 	.word	0x00004600


	//   ....[72]....
        /*05a8*/ 	.word	0x00004620


	//   ....[73]....
        /*05ac*/ 	.word	0x00004660


	//   ....[74]....
        /*05b0*/ 	.word	0x00004690


	//   ....[75]....
        /*05b4*/ 	.word	0x000046d0


	//   ....[76]....
        /*05b8*/ 	.word	0x000046f0


	//   ....[77]....
        /*05bc*/ 	.word	0x00004710


	//   ....[78]....
        /*05c0*/ 	.word	0x00004840


	//   ....[79]....
        /*05c4*/ 	.word	0x00004870


	//   ....[80]....
        /*05c8*/ 	.word	0x00004880


	//   ....[81]....
        /*05cc*/ 	.word	0x000048a0


	//   ....[82]....
        /*05d0*/ 	.word	0x000048e0


	//   ....[83]....
        /*05d4*/ 	.word	0x00004910


	//   ....[84]....
        /*05d8*/ 	.word	0x00004950


	//   ....[85]....
        /*05dc*/ 	.word	0x00004970


	//   ....[86]....
        /*05e0*/ 	.word	0x00004990


	//   ....[87]....
        /*05e4*/ 	.word	0x00004ac0


	//   ....[88]....
        /*05e8*/ 	.word	0x00004af0


	//   ....[89]....
        /*05ec*/ 	.word	0x00004b00


	//   ....[90]....
        /*05f0*/ 	.word	0x00004b20


	//   ....[91]....
        /*05f4*/ 	.word	0x00004b60


	//   ....[92]....
        /*05f8*/ 	.word	0x00004b90


	//   ....[93]....
        /*05fc*/ 	.word	0x00004bd0


	//   ....[94]....
        /*0600*/ 	.word	0x00004bf0


	//   ....[95]....
        /*0604*/ 	.word	0x00004c10


	//   ....[96]....
        /*0608*/ 	.word	0x00004d40


	//   ....[97]....
        /*060c*/ 	.word	0x00004d70


	//   ....[98]....
        /*0610*/ 	.word	0x00004d80


	//   ....[99]....
        /*0614*/ 	.word	0x00004da0


	//   ....[100]....
        /*0618*/ 	.word	0x00004de0


	//   ....[101]....
        /*061c*/ 	.word	0x00004e10


	//   ....[102]....
        /*0620*/ 	.word	0x00004e50


	//   ....[103]....
        /*0624*/ 	.word	0x00004e70


	//   ....[104]....
        /*0628*/ 	.word	0x00004e90


	//   ....[105]....
        /*062c*/ 	.word	0x00004fc0


	//   ....[106]....
        /*0630*/ 	.word	0x00004ff0


	//   ....[107]....
        /*0634*/ 	.word	0x00005000


	//   ....[108]....
        /*0638*/ 	.word	0x00005020


	//   ....[109]....
        /*063c*/ 	.word	0x00005060


	//   ....[110]....
        /*0640*/ 	.word	0x00005090


	//   ....[111]....
        /*0644*/ 	.word	0x000050d0


	//   ....[112]....
        /*0648*/ 	.word	0x000050f0


	//   ....[113]....
        /*064c*/ 	.word	0x00005110


	//   ....[114]....
        /*0650*/ 	.word	0x00005240


	//   ....[115]....
        /*0654*/ 	.word	0x00005270


	//   ....[116]....
        /*0658*/ 	.word	0x00005280


	//   ....[117]....
        /*065c*/ 	.word	0x000052a0


	//   ....[118]....
        /*0660*/ 	.word	0x000052e0


	//   ....[119]....
        /*0664*/ 	.word	0x00005310


	//   ....[120]....
        /*0668*/ 	.word	0x00005350


	//   ....[121]....
        /*066c*/ 	.word	0x00005370


	//   ....[122]....
        /*0670*/ 	.word	0x00005390


	//   ....[123]....
        /*0674*/ 	.word	0x000054c0


	//   ....[124]....
        /*0678*/ 	.word	0x000054f0


	//   ....[125]....
        /*067c*/ 	.word	0x00005500


	//   ....[126]....
        /*0680*/ 	.word	0x00005520


	//   ....[127]....
        /*0684*/ 	.word	0x00005560


	//   ....[128]....
        /*0688*/ 	.word	0x00005590


	//   ....[129]....
        /*068c*/ 	.word	0x000055d0


	//   ....[130]....
        /*0690*/ 	.word	0x000055f0


	//   ....[131]....
        /*0694*/ 	.word	0x00005610


	//   ....[132]....
        /*0698*/ 	.word	0x00005740


	//   ....[133]....
        /*069c*/ 	.word	0x00005770


	//   ....[134]....
        /*06a0*/ 	.word	0x00005780


	//   ....[135]....
        /*06a4*/ 	.word	0x000057b0


	//   ....[136]....
        /*06a8*/ 	.word	0x000057e0


	//   ....[137]....
        /*06ac*/ 	.word	0x00005830


	//   ....[138]....
        /*06b0*/ 	.word	0x00005840


	//   ....[139]....
        /*06b4*/ 	.word	0x00005880


	//   ....[140]....
        /*06b8*/ 	.word	0x000058b0


	//   ....[141]....
        /*06bc*/ 	.word	0x000059c0


	//   ....[142]....
        /*06c0*/ 	.word	0x000059f0


	//   ....[143]....
        /*06c4*/ 	.word	0x00005a00


	//   ....[144]....
        /*06c8*/ 	.word	0x00005a50


	//   ....[145]....
        /*06cc*/ 	.word	0x00005a80


	//   ....[146]....
        /*06d0*/ 	.word	0x00005ab0


	//   ....[147]....
        /*06d4*/ 	.word	0x00005ae0


	//   ....[148]....
        /*06d8*/ 	.word	0x00005b10


	//   ....[149]....
        /*06dc*/ 	.word	0x00005b40


	//   ....[150]....
        /*06e0*/ 	.word	0x00005c40


	//   ....[151]....
        /*06e4*/ 	.word	0x00005c60


	//   ....[152]....
        /*06e8*/ 	.word	0x00005c70


	//   ....[153]....
        /*06ec*/ 	.word	0x00005cc0


	//   ....[154]....
        /*06f0*/ 	.word	0x00005cf0


	//   ....[155]....
        /*06f4*/ 	.word	0x00005d20


	//   ....[156]....
        /*06f8*/ 	.word	0x00005d50


	//   ....[157]....
        /*06fc*/ 	.word	0x00005d80


	//   ....[158]....
        /*0700*/ 	.word	0x00005db0


	//   ....[159]....
        /*0704*/ 	.word	0x00005ee0


	//   ....[160]....
        /*0708*/ 	.word	0x000063f0


	//   ....[161]....
        /*070c*/ 	.word	0x00006760


	//   ....[162]....
        /*0710*/ 	.word	0x00006860


	//   ....[163]....
        /*0714*/ 	.word	0x00006960


	//   ....[164]....
        /*0718*/ 	.word	0x00006a60


	//   ....[165]....
        /*071c*/ 	.word	0x00006b60


	//   ....[166]....
        /*0720*/ 	.word	0x00006c60


	//   ....[167]....
        /*0724*/ 	.word	0x00006d60


	//   ....[168]....
        /*0728*/ 	.word	0x00006e60


	//   ....[169]....
        /*072c*/ 	.word	0x00006f60


	//   ....[170]....
        /*0730*/ 	.word	0x00007060


	//   ....[171]....
        /*0734*/ 	.word	0x00007160


	//   ....[172]....
        /*0738*/ 	.word	0x00007260


	//   ....[173]....
        /*073c*/ 	.word	0x00007360


	//   ....[174]....
        /*0740*/ 	.word	0x00007460


	//   ....[175]....
        /*0744*/ 	.word	0x00007560


	//   ....[176]....
        /*0748*/ 	.word	0x00007660


	//   ....[177]....
        /*074c*/ 	.word	0x00007760


	//   ....[178]....
        /*0750*/ 	.word	0x00007970


	//   ....[179]....
        /*0754*/ 	.word	0x00007ae0


	//   ....[180]....
        /*0758*/ 	.word	0x00007c50


	//   ....[181]....
        /*075c*/ 	.word	0x00007dc0


	//   ....[182]....
        /*0760*/ 	.word	0x00007f30


	//   ....[183]....
        /*0764*/ 	.word	0x000080a0


	//   ....[184]....
        /*0768*/ 	.word	0x00008210


	//   ....[185]....
        /*076c*/ 	.word	0x00008380


	//   ....[186]....
        /*0770*/ 	.word	0x000084f0


	//   ....[187]....
        /*0774*/ 	.word	0x00008660


	//   ....[188]....
        /*0778*/ 	.word	0x000087d0


	//   ....[189]....
        /*077c*/ 	.word	0x00008940


	//   ....[190]....
        /*0780*/ 	.word	0x00008aa0


	//   ....[191]....
        /*0784*/ 	.word	0x00008bf0


	//   ....[192]....
        /*0788*/ 	.word	0x00008d40


	//   ....[193]....
        /*078c*/ 	.word	0x00008e90


	//   ....[194]....
        /*0790*/ 	.word	0x00008fe0


	//   ....[195]....
        /*0794*/ 	.word	0x00009ec0


	//   ....[196]....
        /*0798*/ 	.word	0x00009f50


	//   ....[197]....
        /*079c*/ 	.word	0x00009fd0


	//   ....[198]....
        /*07a0*/ 	.word	0x0000a060


	//   ....[199]....
        /*07a4*/ 	.word	0x0000a0e0


	//   ....[200]....
        /*07a8*/ 	.word	0x0000a170


	//   ....[201]....
        /*07ac*/ 	.word	0x0000a1f0


	//   ....[202]....
        /*07b0*/ 	.word	0x0000a280


	//   ....[203]....
        /*07b4*/ 	.word	0x0000a300


	//   ....[204]....
        /*07b8*/ 	.word	0x0000a390


	//   ....[205]....
        /*07bc*/ 	.word	0x0000a410


	//   ....[206]....
        /*07c0*/ 	.word	0x0000a4a0


	//   ....[207]....
        /*07c4*/ 	.word	0x0000a520


	//   ....[208]....
        /*07c8*/ 	.word	0x0000a5a0


	//   ....[209]....
        /*07cc*/ 	.word	0x0000a620


	//   ....[210]....
        /*07d0*/ 	.word	0x0000a6b0


	//   ....[211]....
        /*07d4*/ 	.word	0x0000a730


	//   ....[212]....
        /*07d8*/ 	.word	0x0000a900


	//   ....[213]....
        /*07dc*/ 	.word	0x0000a9b0


	//   ....[214]....
        /*07e0*/ 	.word	0x0000aa60


	//   ....[215]....
        /*07e4*/ 	.word	0x0000ab10


	//   ....[216]....
        /*07e8*/ 	.word	0x0000abc0


	//   ....[217]....
        /*07ec*/ 	.word	0x0000ac70


	//   ....[218]....
        /*07f0*/ 	.word	0x0000ad20


	//   ....[219]....
        /*07f4*/ 	.word	0x0000add0


	//   ....[220]....
        /*07f8*/ 	.word	0x0000ae80


	//   ....[221]....
        /*07fc*/ 	.word	0x0000af30


	//   ....[222]....
        /*0800*/ 	.word	0x0000afe0


	//   ....[223]....
        /*0804*/ 	.word	0x0000b090


	//   ....[224]....
        /*0808*/ 	.word	0x0000b140


	//   ....[225]....
        /*080c*/ 	.word	0x0000b1f0


	//   ....[226]....
        /*0810*/ 	.word	0x0000b2a0


	//   ....[227]....
        /*0814*/ 	.word	0x0000b360


	//   ....[228]....
        /*0818*/ 	.word	0x0000b400


	//   ....[229]....
        /*081c*/ 	.word	0x0000b470


	//   ....[230]....
        /*0820*/ 	.word	0x0000b4e0


	//   ....[231]....
        /*0824*/ 	.word	0x0000b550


	//   ....[232]....
        /*0828*/ 	.word	0x0000b5c0


	//   ....[233]....
        /*082c*/ 	.word	0x0000b630


	//----- nvinfo : EIATTR_VRC_CTA_INIT_COUNT
	.align		4
.L_159:
        /*0830*/ 	.byte	0x02, 0x4a
	.zero		1
	.zero		1


	//----- nvinfo : EIATTR_EXIT_INSTR_OFFSETS
	.align		4
        /*0834*/ 	.byte	0x04, 0x1c
        /*0836*/ 	.short	(.L_161 - .L_160)


	//   ....[0]....
.L_160:
        /*0838*/ 	.word	0x000029b0


	//   ....[1]....
        /*083c*/ 	.word	0x00002d10


	//   ....[2]....
        /*0840*/ 	.word	0x00002d30


	//   ....[3]....
        /*0844*/ 	.word	0x0000a740


	//   ....[4]....
        /*0848*/ 	.word	0x0000b410


	//----- nvinfo : EIATTR_MAX_THREADS
	.align		4
.L_161:
        /*084c*/ 	.byte	0x04, 0x05
        /*084e*/ 	.short	(.L_163 - .L_162)
.L_162:
        /*0850*/ 	.word	0x00000180
        /*0854*/ 	.word	0x00000001
        /*0858*/ 	.word	0x00000001


	//----- nvinfo : EIATTR_CRS_STACK_SIZE
	.align		4
.L_163:
        /*085c*/ 	.byte	0x04, 0x1e
        /*085e*/ 	.short	(.L_165 - .L_164)
.L_164:
        /*0860*/ 	.word	0x00000000


	//----- nvinfo : EIATTR_CBANK_PARAM_SIZE
	.align		4
.L_165:
        /*0864*/ 	.byte	0x03, 0x19
        /*0866*/ 	.short	0x004d


	//----- nvinfo : EIATTR_PARAM_CBANK
	.align		4
        /*0868*/ 	.byte	0x04, 0x0a
        /*086a*/ 	.short	(.L_167 - .L_166)
	.align		4
.L_166:
        /*086c*/ 	.word	index@(.nv.constant0._ZN3cub18CUB_300001_SM_10006detail10radix_sort29DeviceRadixSortOnesweepKernelINS1_5radix10policy_hubIffyE10Policy1000ELNS0_9SortOrderE1EffyiiNS1_21identity_decomposer_tEEEvPT5_SB_PT3_PKSC_PT1_PKSG_PT2_PKSK_T4_iiT6_)
        /*0870*/ 	.short	0x0380
        /*0872*/ 	.short	0x004d


	//----- nvinfo : EIATTR_SW_WAR
	.align		4
.L_167:
        /*0874*/ 	.byte	0x04, 0x36
        /*0876*/ 	.short	(.L_169 - .L_168)
.L_168:
        /*0878*/ 	.word	0x00000008
.L_169:


//--------------------- .nv.info._ZN3cub18CUB_300001_SM_10006detail10radix_sort33DeviceRadixSortExclusiveSumKernelINS1_5radix10policy_hubIffyE10Policy1000EyEEvPT0_ --------------------------
	.section	.nv.info._ZN3cub18CUB_300001_SM_10006detail10radix_sort33DeviceRadixSortExclusiveSumKernelINS1_5radix10policy_hubIffyE10Policy1000EyEEvPT0_,"",@"SHT_CUDA_INFO"
	.sectionflags	@""
	.align	4


	//----- nvinfo : EIATTR_CUDA_API_VERSION
	.align		4
        /*0000*/ 	.byte	0x04, 0x37
        /*0002*/ 	.short	(.L_171 - .L_170)
.L_170:
        /*0004*/ 	.word	0x00000082


	//----- nvinfo : EIATTR_KPARAM_INFO
	.align		4
.L_171:
        /*0008*/ 	.byte	0x04, 0x17
        /*000a*/ 	.short	(.L_173 - .L_172)
.L_172:
        /*000c*/ 	.word	0x00000000
        /*0010*/ 	.short	0x0000
        /*0012*/ 	.short	0x0000
        /*0014*/ 	.byte	0x00, 0xf5, 0x21, 0x00


	//----- nvinfo : EIATTR_SPARSE_MMA_MASK
	.align		4
.L_173:
        /*0018*/ 	.byte	0x03, 0x50
        /*001a*/ 	.short	0x0000


	//----- nvinfo : EIATTR_MAXREG_COUNT
	.align		4
        /*001c*/ 	.byte	0x03, 0x1b
        /*001e*/ 	.short	0x00ff


	//----- nvinfo : EIATTR_NUM_BARRIERS
	.align		4
        /*0020*/ 	.byte	0x02, 0x4c
        /*0022*/ 	.byte	0x01
	.zero		1


	//----- nvinfo : EIATTR_MERCURY_ISA_VERSION
	.align		4
        /*0024*/ 	.byte	0x03, 0x5f
        /*0026*/ 	.short	0x0101


	//----- nvinfo : EIATTR_COOP_GROUP_MASK_REGIDS
	.align		4
        /*0028*/ 	.byte	0x04, 0x29
        /*002a*/ 	.short	(.L_175 - .L_174)


	//   ....[0]....
.L_174:
        /*002c*/ 	.word	0xffffffff


	//   ....[1]....
        /*0030*/ 	.word	0xffffffff


	//   ....[2]....
        /*0034*/ 	.word	0xffffffff


	//   ....[3]....
        /*0038*/ 	.word	0xffffffff


	//   ....[4]....
        /*003c*/ 	.word	0xffffffff


	//   ....[5]....
        /*0040*/ 	.word	0xffffffff


	//   ....[6]....
        /*0044*/ 	.word	0xffffffff


	//   ....[7]....
        /*0048*/ 	.word	0xffffffff


	//   ....[8]....
        /*004c*/ 	.word	0xffffffff


	//   ....[9]....
        /*0050*/ 	.word	0xffffffff


	//   ....[10]....
        /*0054*/ 	.word	0x05000015


	//   ....[11]....
        /*0058*/ 	.word	0x05000015


	//   ....[12]....
        /*005c*/ 	.word	0x05000015


	//   ....[13]....
        /*0060*/ 	.word	0x05000015


	//   ....[14]....
        /*0064*/ 	.word	0x05000015


	//   ....[15]....
        /*0068*/ 	.word	0x05000015


	//   ....[16]....
        /*006c*/ 	.word	0x05000015


	//   ....[17]....
        /*0070*/ 	.word	0x05000015


	//   ....[18]....
        /*0074*/ 	.word	0x05000015


	//   ....[19]....
        /*0078*/ 	.word	0x05000015


	//----- nvinfo : EIATTR_COOP_GROUP_INSTR_OFFSETS
	.align		4
.L_175:
        /*007c*/ 	.byte	0x04, 0x28
        /*007e*/ 	.short	(.L_177 - .L_176)


	//   ....[0]....
.L_176:
        /*0080*/ 	.word	0x00000250


	//   ....[1]....
        /*0084*/ 	.word	0x00000260


	//   ....[2]....
        /*0088*/ 	.word	0x000002a0


	//   ....[3]....
        /*008c*/ 	.word	0x000002c0


	//   ....[4]....
        /*0090*/ 	.word	0x00000310


	//   ....[5]....
        /*0094*/ 	.word	0x00000320


	//   ....[6]....
        /*0098*/ 	.word	0x00000360


	//   ....[7]....
        /*009c*/ 	.word	0x00000380


	//   ....[8]....
        /*00a0*/ 	.word	0x000003d0


	//   ....[9]....
        /*00a4*/ 	.word	0x000003e0


	//   ....[10]....
        /*00a8*/ 	.word	0x00000660


	//   ....[11]....
        /*00ac*/ 	.word	0x000006b0


	//   ....[12]....
        /*00b0*/ 	.word	0x00000740


	//   ....[13]....
        /*00b4*/ 	.word	0x00000790


	//   ....[14]....
        /*00b8*/ 	.word	0x00000820


	//   ....[15]....
        /*00bc*/ 	.word	0x00000870


	//   ....[16]....
        /*00c0*/ 	.word	0x00000900


	//   ....[17]....
        /*00c4*/ 	.word	0x00000950


	//   ....[18]....
        /*00c8*/ 	.word	0x000009e0


	//   ....[19]....
        /*00cc*/ 	.word	0x00000a30


	//----- nvinfo : EIATTR_VRC_CTA_INIT_COUNT
	.align		4
.L_177:
        /*00d0*/ 	.byte	0x02, 0x4a
	.zero		1
	.zero		1


	//----- nvinfo : EIATTR_EXIT_INSTR_OFFSETS
	.align		4
        /*00d4*/ 	.byte	0x04, 0x1c
        /*00d6*/ 	.short	(.L_179 - .L_178)


	//   ....[0]....
.L_178:
        /*00d8*/ 	.word	0x000005d0


	//   ....[1]....
        /*00dc*/ 	.word	0x00000600


	//----- nvinfo : EIATTR_CRS_STACK_SIZE
	.align		4
.L_179:
        /*00e0*/ 	.byte	0x04, 0x1e
        /*00e2*/ 	.short	(.L_181 - .L_180)
.L_180:
        /*00e4*/ 	.word	0x00000000


	//----- nvinfo : EIATTR_CBANK_PARAM_SIZE
	.align		4
.L_181:
        /*00e8*/ 	.byte	0x03, 0x19
        /*00ea*/ 	.short	0x0008


	//----- nvinfo : EIATTR_PARAM_CBANK
	.align		4
        /*00ec*/ 	.byte	0x04, 0x0a
        /*00ee*/ 	.short	(.L_183 - .L_182)
	.align		4
.L_182:
        /*00f0*/ 	.word	index@(.nv.constant0._ZN3cub18CUB_300001_SM_10006detail10radix_sort33DeviceRadixSortExclusiveSumKernelINS1_5radix10policy_hubIffyE10Policy1000EyEEvPT0_)
        /*00f4*/ 	.short	0x0380
        /*00f6*/ 	.short	0x0008


	//----- nvinfo : EIATTR_SW_WAR
	.align		4
.L_183:
        /*00f8*/ 	.byte	0x04, 0x36
        /*00fa*/ 	.short	(.L_185 - .L_184)
.L_184:
        /*00fc*/ 	.word	0x00000008
.L_185:


//--------------------- .nv.info._ZN3cub18CUB_300001_SM_10006detail10radix_sort30DeviceRadixSortHistogramKernelINS1_5radix10policy_hubIffyE10Policy1000ELNS0_9SortOrderE1EfyNS1_21identity_decomposer_tEEEvPT2_PKT1_SA_iiT3_ --------------------------
	.section	.nv.info._ZN3cub18CUB_300001_SM_10006detail10radix_sort30DeviceRadixSortHistogramKernelINS1_5radix10policy_hubIffyE10Policy1000ELNS0_9SortOrderE1EfyNS1_21identity_decomposer_tEEEvPT2_PKT1_SA_iiT3_,"",@"SHT_CUDA_INFO"
	.sectionflags	@""
	.align	4


	//----- nvinfo : EIATTR_CUDA_API_VERSION
	.align		4
        /*0000*/ 	.byte	0x04, 0x37
        /*0002*/ 	.short	(.L_187 - .L_186)
.L_186:
        /*0004*/ 	.word	0x00000082


	//----- nvinfo : EIATTR_KPARAM_INFO
	.align		4
.L_187:
        /*0008*/ 	.byte	0x04, 0x17
        /*000a*/ 	.short	(.L_189 - .L_188)
.L_188:
        /*000c*/ 	.word	0x00000000
        /*0010*/ 	.short	0x0005
        /*0012*/ 	.short	0x0020
        /*0014*/ 	.byte	0x00, 0xf0, 0x05, 0x00


	//----- nvinfo : EIATTR_KPARAM_INFO
	.align		4
.L_189:
        /*0018*/ 	.byte	0x04, 0x17
        /*001a*/ 	.short	(.L_191 - .L_190)
.L_190:
        /*001c*/ 	.word	0x00000000
        /*0020*/ 	.short	0x0004
        /*0022*/ 	.short	0x001c
        /*0024*/ 	.byte	0x00, 0xf0, 0x11, 0x00


	//----- nvinfo : EIATTR_KPARAM_INFO
	.align		4
.L_191:
        /*0028*/ 	.byte	0x04, 0x17
        /*002a*/ 	.short	(.L_193 - .L_192)
.L_192:
        /*002c*/ 	.word	0x00000000
        /*0030*/ 	.short	0x0003
        /*0032*/ 	.short	0x0018
        /*0034*/ 	.byte	0x00, 0xf0, 0x11, 0x00


	//----- nvinfo : EIATTR_KPARAM_INFO
	.align		4
.L_193:
        /*0038*/ 	.byte	0x04, 0x17
        /*003a*/ 	.short	(.L_195 - .L_194)
.L_194:
        /*003c*/ 	.word	0x00000000
        /*0040*/ 	.short	0x0002
        /*0042*/ 	.short	0x0010
        /*0044*/ 	.byte	0x00, 0xf0, 0x21, 0x00


	//----- nvinfo : EIATTR_KPARAM_INFO
	.align		4
.L_195:
        /*0048*/ 	.byte	0x04, 0x17
        /*004a*/ 	.short	(.L_197 - .L_196)
.L_196:
        /*004c*/ 	.word	0x00000000
        /*0050*/ 	.short	0x0001
        /*0052*/ 	.short	0x0008
        /*0054*/ 	.byte	0x00, 0xf5, 0x21, 0x00


	//----- nvinfo : EIATTR_KPARAM_INFO
	.align		4
.L_197:
        /*0058*/ 	.byte	0x04, 0x17
        /*005a*/ 	.short	(.L_199 - .L_198)
.L_198:
        /*005c*/ 	.word	0x00000000
        /*0060*/ 	.short	0x0000
        /*0062*/ 	.short	0x0000
        /*0064*/ 	.byte	0x00, 0xf5, 0x21, 0x00


	//----- nvinfo : EIATTR_SPARSE_MMA_MASK
	.align		4
.L_199:
        /*0068*/ 	.byte	0x03, 0x50
        /*006a*/ 	.short	0x0000


	//----- nvinfo : EIATTR_MAXREG_COUNT
	.align		4
        /*006c*/ 	.byte	0x03, 0x1b
        /*006e*/ 	.short	0x00ff


	//----- nvinfo : EIATTR_NUM_BARRIERS
	.align		4
        /*0070*/ 	.byte	0x02, 0x4c
        /*0072*/ 	.byte	0x01
	.zero		1


	//----- nvinfo : EIATTR_MERCURY_ISA_VERSION
	.align		4
        /*0074*/ 	.byte	0x03, 0x5f
        /*0076*/ 	.short	0x0101


	//----- nvinfo : EIATTR_VRC_CTA_INIT_COUNT
	.align		4
        /*0078*/ 	.byte	0x02, 0x4a
	.zero		1
	.zero		1


	//----- nvinfo : EIATTR_EXIT_INSTR_OFFSETS
	.align		4
        /*007c*/ 	.byte	0x04, 0x1c
        /*007e*/ 	.short	(.L_201 - .L_200)


	//   ....[0]....
.L_200:
        /*0080*/ 	.word	0x00000040


	//   ....[1]....
        /*0084*/ 	.word	0x000032e0


	//----- nvinfo : EIATTR_MAX_THREADS
	.align		4
.L_201:
        /*0088*/ 	.byte	0x04, 0x05
        /*008a*/ 	.short	(.L_203 - .L_202)
.L_202:
        /*008c*/ 	.word	0x00000080
        /*0090*/ 	.word	0x00000001
        /*0094*/ 	.word	0x00000001


	//----- nvinfo : EIATTR_CRS_STACK_SIZE
	.align		4
.L_203:
        /*0098*/ 	.byte	0x04, 0x1e
        /*009a*/ 	.short	(.L_205 - .L_204)
.L_204:
        /*009c*/ 	.word	0x00000000


	//----- nvinfo : EIATTR_CBANK_PARAM_SIZE
	.align		4
.L_205:
        /*00a0*/ 	.byte	0x03, 0x19
        /*00a2*/ 	.short	0x0021


	//----- nvinfo : EIATTR_PARAM_CBANK
	.align		4
        /*00a4*/ 	.byte	0x04, 0x0a
        /*00a6*/ 	.short	(.L_207 - .L_206)
	.align		4
.L_206:
        /*00a8*/ 	.word	index@(.nv.constant0._ZN3cub18CUB_300001_SM_10006detail10radix_sort30DeviceRadixSortHistogramKernelINS1_5radix10policy_hubIffyE10Policy1000ELNS0_9SortOrderE1EfyNS1_21identity_decomposer_tEEEvPT2_PKT1_SA_iiT3_)
        /*00ac*/ 	.short	0x0380
        /*00ae*/ 	.short	0x0021


	//----- nvinfo : EIATTR_SW_WAR
	.align		4
.L_207:
        /*00b0*/ 	.byte	0x04, 0x36
        /*00b2*/ 	.short	(.L_209 - .L_208)
.L_208:
        /*00b4*/ 	.word	0x00000008
.L_209:


//--------------------- .nv.info._ZN3cub18CUB_300001_SM_10006detail10radix_sort31DeviceRadixSortSingleTileKernelINS1_5radix10policy_hubIffyE10Policy1000ELNS0_9SortOrderE1EffyNS1_21identity_decomposer_tEEEvPKT1_PSA_PKT2_PSE_T3_iiT4_ --------------------------
	.section	.nv.info._ZN3cub18CUB_300001_SM_10006detail10radix_sort31DeviceRadixSortSingleTileKernelINS1_5radix10policy_hubIffyE10Policy1000ELNS0_9SortOrderE1EffyNS1_21identity_decomposer_tEEEvPKT1_PSA_PKT2_PSE_T3_iiT4_,"",@"SHT_CUDA_INFO"
	.sectionflags	@""
	.align	4


	//----- nvinfo : EIATTR_CUDA_API_VERSION
	.align		4
        /*0000*/ 	.byte	0x04, 0x37
        /*0002*/ 	.short	(.L_211 - .L_210)
.L_210:
        /*0004*/ 	.word	0x00000082


	//----- nvinfo : EIATTR_KPARAM_INFO
	.align		4
.L_211:
        /*0008*/ 	.byte	0x04, 0x17
        /*000a*/ 	.short	(.L_213 - .L_212)
.L_212:
        /*000c*/ 	.word	0x00000000
        /*0010*/ 	.short	0x0007
        /*0012*/ 	.short	0x0030
        /*0014*/ 	.byte	0x00, 0xf0, 0x05, 0x00


	//----- nvinfo : EIATTR_KPARAM_INFO
	.align		4
.L_213:
        /*0018*/ 	.byte	0x04, 0x17
        /*001a*/ 	.short	(.L_215 - .L_214)
.L_214:
        /*001c*/ 	.word	0x00000000
        /*0020*/ 	.short	0x0006
        /*0022*/ 	.short	0x002c
        /*0024*/ 	.byte	0x00, 0xf0, 0x11, 0x00


	//----- nvinfo : EIATTR_KPARAM_INFO
	.align		4
.L_215:
        /*0028*/ 	.byte	0x04, 0x17
        /*002a*/ 	.short	(.L_217 - .L_216)
.L_216:
        /*002c*/ 	.word	0x00000000
        /*0030*/ 	.short	0x0005
        /*0032*/ 	.short	0x0028
        /*0034*/ 	.byte	0x00, 0xf0, 0x11, 0x00


	//----- nvinfo : EIATTR_KPARAM_INFO
	.align		4
.L_217:
        /*0038*/ 	.byte	0x04, 0x17
        /*003a*/ 	.short	(.L_219 - .L_218)
.L_218:
        /*003c*/ 	.word	0x00000000
        /*0040*/ 	.short	0x0004
        /*0042*/ 	.short	0x0020
        /*0044*/ 	.byte	0x00, 0xf0, 0x21, 0x00


	//----- nvinfo : EIATTR_KPARAM_INFO
	.align		4
.L_219:
        /*0048*/ 	.byte	0x04, 0x17
        /*004a*/ 	.short	(.L_221 - .L_220)
.L_220:
        /*004c*/ 	.word	0x00000000
        /*0050*/ 	.short	0x0003
        /*0052*/ 	.short	0x0018
        /*0054*/ 	.byte	0x00, 0xf5, 0x21, 0x00


	//----- nvinfo : EIATTR_KPARAM_INFO
	.align		4
.L_221:
        /*0058*/ 	.byte	0x04, 0x17
        /*005a*/ 	.short	(.L_223 - .L_222)
.L_222:
        /*005c*/ 	.word	0x00000000
        /*0060*/ 	.short	0x0002
        /*0062*/ 	.short	0x0010
        /*0064*/ 	.byte	0x00, 0xf5, 0x21, 0x00


	//----- nvinfo : EIATTR_KPARAM_INFO
	.align		4
.L_223:
        /*0068*/ 	.byte	0x04, 0x17
        /*006a*/ 	.short	(.L_225 - .L_224)
.L_224:
        /*006c*/ 	.word	0x00000000
        /*0070*/ 	.short	0x0001
        /*0072*/ 	.short	0x0008
        /*0074*/ 	.byte	0x00, 0xf5, 0x21, 0x00


	//----- nvinfo : EIATTR_KPARAM_INFO
	.align		4
.L_225:
        /*0078*/ 	.byte	0x04, 0x17
        /*007a*/ 	.short	(.L_227 - .L_226)
.L_226:
        /*007c*/ 	.word	0x00000000
        /*0080*/ 	.short	0x0000
        /*0082*/ 	.short	0x0000
        /*0084*/ 	.byte	0x00, 0xf5, 0x21, 0x00


	//----- nvinfo : EIATTR_SPARSE_MMA_MASK
	.align		4
.L_227:
        /*0088*/ 	.byte	0x03, 0x50
        /*008a*/ 	.short	0x0000


	//----- nvinfo : EIATTR_MAXREG_COUNT
	.align		4
        /*008c*/ 	.byte	0x03, 0x1b
        /*008e*/ 	.short	0x00ff


	//----- nvinfo : EIATTR_NUM_BARRIERS
	.align		4
        /*0090*/ 	.byte	0x02, 0x4c
        /*0092*/ 	.byte	0x01
	.zero		1


	//----- nvinfo : EIATTR_MERCURY_ISA_VERSION
	.align		4
        /*0094*/ 	.byte	0x03, 0x5f
        /*0096*/ 	.short	0x0101


	//----- nvinfo : EIATTR_COOP_GROUP_MASK_REGIDS
	.align		4
        /*0098*/ 	.byte	0x04, 0x29
        /*009a*/ 	.short	(.L_229 - .L_228)


	//   ....[0]....
.L_228:
        /*009c*/ 	.word	0xffffffff


	//   ....[1]....
        /*00a0*/ 	.word	0xffffffff


	//   ....[2]....
        /*00a4*/ 	.word	0xffffffff


	//   ....[3]....
        /*00a8*/ 	.word	0xffffffff


	//   ....[4]....
        /*00ac*/ 	.word	0xffffffff


	//----- nvinfo : EIATTR_COOP_GROUP_INSTR_OFFSETS
	.align		4
.L_229:
        /*00b0*/ 	.byte	0x04, 0x28
        /*00b2*/ 	.short	(.L_231 - .L_230)


	//   ....[0]....
.L_230:
        /*00b4*/ 	.word	0x00002310


	//   ....[1]....
        /*00b8*/ 	.word	0x00002330


	//   ....[2]....
        /*00bc*/ 	.word	0x00002350


	//   ....[3]....
        /*00c0*/ 	.word	0x00002370


	//   ....[4]....
        /*00c4*/ 	.word	0x00002390


	//----- nvinfo : EIATTR_VRC_CTA_INIT_COUNT
	.align		4
.L_231:
        /*00c8*/ 	.byte	0x02, 0x4a
	.zero		1
	.zero		1


	//----- nvinfo : EIATTR_EXIT_INSTR_OFFSETS
	.align		4
        /*00cc*/ 	.byte	0x04, 0x1c
        /*00ce*/ 	.short	(.L_233 - .L_232)


	//   ....[0]....
.L_232:
        /*00d0*/ 	.word	0x00004460


	//   ....[1]....
        /*00d4*/ 	.word	0x000044e0


	//----- nvinfo : EIATTR_MAX_THREADS
	.align		4
.L_233:
        /*00d8*/ 	.byte	0x04, 0x05
        /*00da*/ 	.short	(.L_235 - .L_234)
.L_234:
        /*00dc*/ 	.word	0x00000100
        /*00e0*/ 	.word	0x00000001
        /*00e4*/ 	.word	0x00000001


	//----- nvinfo : EIATTR_CBANK_PARAM_SIZE
	.align		4
.L_235:
        /*00e8*/ 	.byte	0x03, 0x19
        /*00ea*/ 	.short	0x0031


	//----- nvinfo : EIATTR_PARAM_CBANK
	.align		4
        /*00ec*/ 	.byte	0x04, 0x0a
        /*00ee*/ 	.short	(.L_237 - .L_236)
	.align		4
.L_236:
        /*00f0*/ 	.word	index@(.nv.constant0._ZN3cub18CUB_300001_SM_10006detail10radix_sort31DeviceRadixSortSingleTileKernelINS1_5radix10policy_hubIffyE10Policy1000ELNS0_9SortOrderE1EffyNS1_21identity_decomposer_tEEEvPKT1_PSA_PKT2_PSE_T3_iiT4_)
        /*00f4*/ 	.short	0x0380
        /*00f6*/ 	.short	0x0031


	//----- nvinfo : EIATTR_SW_WAR
	.align		4
.L_237:
        /*00f8*/ 	.byte	0x04, 0x36
        /*00fa*/ 	.short	(.L_239 - .L_238)
.L_238:
        /*00fc*/ 	.word	0x00000008
.L_239:


//--------------------- .nv.info._ZN3cub18CUB_300001_SM_10006detail10radix_sort29DeviceRadixSortOnesweepKernelINS1_5radix10policy_hubIfjyE10Policy1000ELNS0_9SortOrderE1EfjyiiNS1_21identity_decomposer_tEEEvPT5_SB_PT3_PKSC_PT1_PKSG_PT2_PKSK_T4_iiT6_ --------------------------
	.section	.nv.info._ZN3cub18CUB_300001_SM_10006detail10radix_sort29DeviceRadixSortOnesweepKernelINS1_5radix10policy_hubIfjyE10Policy1000ELNS0_9SortOrderE1EfjyiiNS1_21identity_decomposer_tEEEvPT5_SB_PT3_PKSC_PT1_PKSG_PT2_PKSK_T4_iiT6_,"",@"SHT_CUDA_INFO"
	.sectionflags	@""
	.align	4


	//----- nvinfo : EIATTR_CUDA_API_VERSION
	.align		4
        /*0000*/ 	.byte	0x04, 0x37
        /*0002*/ 	.short	(.L_241 - .L_240)
.L_240:
        /*0004*/ 	.word	0x00000082


	//----- nvinfo : EIATTR_KPARAM_INFO
	.align		4
.L_241:
        /*0008*/ 	.byte	0x04, 0x17
        /*000a*/ 	.short	(.L_243 - .L_242)
.L_242:
        /*000c*/ 	.word	0x00000000
        /*0010*/ 	.short	0x000b
        /*0012*/ 	.short	0x004c
        /*0014*/ 	.byte	0x00, 0xf0, 0x05, 0x00


	//----- nvinfo : EIATTR_KPARAM_INFO
	.align		4
.L_243:
        /*0018*/ 	.byte	0x04, 0x17
        /*001a*/ 	.short	(.L_245 - .L_244)
.L_244:
        /*001c*/ 	.word	0x00000000
        /*0020*/ 	.short	0x000a
        /*0022*/ 	.short	0x0048
        /*0024*/ 	.byte	0x00, 0xf0, 0x11, 0x00


	//----- nvinfo : EIATTR_KPARAM_INFO
	.align		4
.L_245:
        /*0028*/ 	.byte	0x04, 0x17
        /*002a*/ 	.short	(.L_247 - .L_246)
.L_246:
        /*002c*/ 	.word	0x00000000
        /*0030*/ 	.short	0x0009
        /*0032*/ 	.short	0x0044
        /*0034*/ 	.byte	0x00, 0xf0, 0x11, 0x00


	//----- nvinfo : EIATTR_KPARAM_INFO
	.align		4
.L_247:
        /*0038*/ 	.byte	0x04, 0x17
        /*003a*/ 	.short	(.L_249 - .L_248)
.L_248:
        /*003c*/ 	.word	0x00000000
        /*0040*/ 	.short	0x0008
        /*0042*/ 	.short	0x0040
        /*0044*/ 	.byte	0x00, 0xf0, 0x11, 0x00


	//----- nvinfo : EIATTR_KPARAM_INFO
	.align		4
.L_249:
        /*0048*/ 	.byte	0x04, 0x17
        /*004a*/ 	.short	(.L_251 - .L_250)
.L_250:
        /*004c*/ 	.word	0x00000000
        /*0050*/ 	.short	0x0007
        /*0052*/ 	.short	0x0038
        /*0054*/ 	.byte	0x00, 0xf5, 0x21, 0x00


	//----- nvinfo : EIATTR_KPARAM_INFO
	.align		4
.L_251:
        /*0058*/ 	.byte	0x04, 0x17
        /*005a*/ 	.short	(.L_253 - .L_252)
.L_252:
        /*005c*/ 	.word	0x00000000
        /*0060*/ 	.short	0x0006
        /*0062*/ 	.short	0x0030
        /*0064*/ 	.byte	0x00, 0xf5, 0x21, 0x00


	//----- nvinfo : EIATTR_KPARAM_INFO
	.align		4
.L_253:
        /*0068*/ 	.byte	0x04, 0x17
        /*006a*/ 	.short	(.L_255 - .L_254)
.L_254:
        /*006c*/ 	.word	0x00000000
        /*0070*/ 	.short	0x0005
        /*0072*/ 	.short	0x0028
        /*0074*/ 	.byte	0x00, 0xf5, 0x21, 0x00


	//----- nvinfo : EIATTR_KPARAM_INFO
	.align		4
.L_255:
        /*0078*/ 	.byte	0x04, 0x17
        /*007a*/ 	.short	(.L_257 - .L_256)
.L_256:
        /*007c*/ 	.word	0x00000000
        /*0080*/ 	.short	0x0004
        /*0082*/ 	.short	0x0020
        /*0084*/ 	.byte	0x00, 0xf5, 0x21, 0x00


	//----- nvinfo : EIATTR_KPARAM_INFO
	.align		4
.L_257:
        /*0088*/ 	.byte	0x04, 0x17
        /*008a*/ 	.short	(.L_259 - .L_258)
.L_258:
        /*008c*/ 	.word	0x00000000
        /*0090*/ 	.short	0x0003
        /*0092*/ 	.short	0x0018
        /*0094*/ 	.byte	0x00, 0xf5, 0x21, 0x00


	//----- nvinfo : EIATTR_KPARAM_INFO
	.align		4
.L_259:
        /*0098*/ 	.byte	0x04, 0x17
        /*009a*/ 	.short	(.L_261 - .L_260)
.L_260:
        /*009c*/ 	.word	0x00000000
        /*00a0*/ 	.short	0x0002
        /*00a2*/ 	.short	0x0010
        /*00a4*/ 	.byte	0x00, 0xf5, 0x21, 0x00


	//----- nvinfo : EIATTR_KPARAM_INFO
	.align		4
.L_261:
        /*00a8*/ 	.byte	0x04, 0x17
        /*00aa*/ 	.short	(.L_263 - .L_262)
.L_262:
        /*00ac*/ 	.word	0x00000000
        /*00b0*/ 	.short	0x0001
        /*00b2*/ 	.short	0x0008
        /*00b4*/ 	.byte	0x00, 0xf5, 0x21, 0x00


	//----- nvinfo : EIATTR_KPARAM_INFO
	.align		4
.L_263:
        /*00b8*/ 	.byte	0x04, 0x17
        /*00ba*/ 	.short	(.L_265 - .L_264)
.L_264:
        /*00bc*/ 	.word	0x00000000
        /*00c0*/ 	.short	0x0000
        /*00c2*/ 	.short	0x0000
        /*00c4*/ 	.byte	0x00, 0xf5, 0x21, 0x00


	//----- nvinfo : EIATTR_SPARSE_MMA_MASK
	.align		4
.L_265:
        /*00c8*/ 	.byte	0x03, 0x50
        /*00ca*/ 	.short	0x0000


	//----- nvinfo : EIATTR_MAXREG_COUNT
	.align		4
        /*00cc*/ 	.byte	0x03, 0x1b
        /*00ce*/ 	.short	0x00a8


	//----- nvinfo : EIATTR_NUM_BARRIERS
	.align		4
        /*00d0*/ 	.byte	0x02, 0x4c
        /*00d2*/ 	.byte	0x01
	.zero		1


	//----- nvinfo : EIATTR_MERCURY_ISA_VERSION
	.align		4
        /*00d4*/ 	.byte	0x03, 0x5f
        /*00d6*/ 	.short	0x0101


	//----- nvinfo : EIATTR_COOP_GROUP_MASK_REGIDS
	.align		4
        /*00d8*/ 	.byte	0x04, 0x29
        /*00da*/ 	.short	(.L_267 - .L_266)


	//   ....[0]....
.L_266:
        /*00dc*/ 	.word	0xffffffff


	//   ....[1]....
        /*00e0*/ 	.word	0x05000004


	//   ....[2]....
        /*00e4*/ 	.word	0xffffffff


	//   ....[3]....
        /*00e8*/ 	.word	0xffffffff


	//   ....[4]....
        /*00ec*/ 	.word	0xffffffff


	//   ....[5]....
        /*00f0*/ 	.word	0xffffffff


	//   ....[6]....
        /*00f4*/ 	.word	0xffffffff


	//   ....[7]....
        /*00f8*/ 	.word	0xffffffff


	//   ....[8]....
        /*00fc*/ 	.word	0xffffffff


	//   ....[9]....
        /*0100*/ 	.word	0xffffffff


	//   ....[10]....
        /*0104*/ 	.word	0xffffffff


	//   ....[11]....
        /*0108*/ 	.word	0xffffffff


	//   ....[12]....
        /*010c*/ 	.word	0xffffffff


	//   ....[13]....
        /*0110*/ 	.word	0xffffffff


	//   ....[14]....
        /*0114*/ 	.word	0xffffffff


	//   ....[15]....
        /*0118*/ 	.word	0xffffffff


	//   ....[16]....
        /*011c*/ 	.word	0xffffffff


	//   ....[17]....
        /*0120*/ 	.word	0xffffffff


	//   ....[18]....
        /*0124*/ 	.word	0xffffffff


	//   ....[19]....
        /*0128*/ 	.word	0xffffffff


	//   ....[20]....
        /*012c*/ 	.word	0xffffffff


	//   ....[21]....
        /*0130*/ 	.word	0xffffffff


	//   ....[22]....
        /*0134*/ 	.word	0xffffffff


	//   ....[23]....
        /*0138*/ 	.word	0xffffffff


	//   ....[24]....
        /*013c*/ 	.word	0xffffffff


	//   ....[25]....
        /*0140*/ 	.word	0xffffffff


	//   ....[26]....
        /*0144*/ 	.word	0xffffffff


	//   ....[27]....
        /*0148*/ 	.word	0xffffffff


	//   ....[28]....
        /*014c*/ 	.word	0xffffffff


	//   ....[29]....
        /*0150*/ 	.word	0xffffffff


	//   ....[30]....
        /*0154*/ 	.word	0xffffffff


	//   ....[31]....
        /*0158*/ 	.word	0xffffffff


	//   ....[32]....
        /*015c*/ 	.word	0xffffffff


	//   ....[33]....
        /*0160*/ 	.word	0xffffffff


	//   ....[34]....
        /*0164*/ 	.word	0xffffffff


	//   ....[35]....
        /*0168*/ 	.word	0xffffffff


	//   ....[36]....
        /*016c*/ 	.word	0xffffffff


	//   ....[37]....
        /*0170*/ 	.word	0xffffffff


	//   ....[38]....
        /*0174*/ 	.word	0xffffffff


	//   ....[39]....
        /*0178*/ 	.word	0xffffffff


	//   ....[40]....
        /*017c*/ 	.word	0xffffffff


	//   ....[41]....
        /*0180*/ 	.word	0xffffffff


	//   ....[42]....
        /*0184*/ 	.word	0xffffffff


	//   ....[43]....
        /*0188*/ 	.word	0xffffffff


	//   ....[44]....
        /*018c*/ 	.word	0xffffffff


	//   ....[45]....
        /*0190*/ 	.word	0xffffffff


	//   ....[46]....
        /*0194*/ 	.word	0xffffffff


	//   ....[47]....
        /*0198*/ 	.word	0xffffffff


	//   ....[48]....
        /*019c*/ 	.word	0xffffffff


	//   ....[49]....
        /*01a0*/ 	.word	0xffffffff


	//   ....[50]....
        /*01a4*/ 	.word	0xffffffff


	//   ....[51]....
        /*01a8*/ 	.word	0xffffffff


	//   ....[52]....
        /*01ac*/ 	.word	0xffffffff


	//   ....[53]....
        /*01b0*/ 	.word	0xffffffff


	//   ....[54]....
        /*01b4*/ 	.word	0xffffffff


	//   ....[55]....
        /*01b8*/ 	.word	0xffffffff


	//   ....[56]....
        /*01bc*/ 	.word	0xffffffff


	//   ....[57]....
        /*01c0*/ 	.word	0xffffffff


	//   ....[58]....
        /*01c4*/ 	.word	0xffffffff


	//   ....[59]....
        /*01c8*/ 	.word	0xffffffff


	//   ....[60]....
        /*01cc*/ 	.word	0xffffffff


	//   ....[61]....
        /*01d0*/ 	.word	0xffffffff


	//   ....[62]....
        /*01d4*/ 	.word	0xffffffff


	//   ....[63]....
        /*01d8*/ 	.word	0xffffffff


	//   ....[64]....
        /*01dc*/ 	.word	0xffffffff


	//   ....[65]....
        /*01e0*/ 	.word	0xffffffff


	//   ....[66]....
        /*01e4*/ 	.word	0xffffffff


	//   ....[67]....
        /*01e8*/ 	.word	0xffffffff


	//   ....[68]....
        /*01ec*/ 	.word	0xffffffff


	//   ....[69]....
        /*01f0*/ 	.word	0xffffffff


	//   ....[70]....
        /*01f4*/ 	.word	0xffffffff


	//   ....[71]....
        /*01f8*/ 	.word	0xffffffff


	//   ....[72]....
        /*01fc*/ 	.word	0xffffffff


	//   ....[73]....
        /*0200*/ 	.word	0xffffffff


	//   ....[74]....
        /*0204*/ 	.word	0xffffffff


	//   ....[75]....
        /*0208*/ 	.word	0xffffffff


	//   ....[76]....
        /*020c*/ 	.word	0xffffffff


	//   ....[77]....
        /*0210*/ 	.word	0xffffffff


	//   ....[78]....
        /*0214*/ 	.word	0xffffffff


	//   ....[79]....
        /*0218*/ 	.word	0xffffffff


	//   ....[80]....
        /*021c*/ 	.word	0xffffffff


	//   ....[81]....
        /*0220*/ 	.word	0xffffffff


	//   ....[82]....
        /*0224*/ 	.word	0xffffffff


	//   ....[83]....
        /*0228*/ 	.word	0xffffffff


	//   ....[84]....
        /*022c*/ 	.word	0xffffffff


	//   ....[85]....
        /*0230*/ 	.word	0xffffffff


	//   ....[86]....
        /*0234*/ 	.word	0xffffffff


	//   ....[87]....
        /*0238*/ 	.word	0xffffffff


	//   ....[88]....
        /*023c*/ 	.word	0xffffffff


	//   ....[89]....
        /*0240*/ 	.word	0xffffffff


	//   ....[90]....
        /*0244*/ 	.word	0xffffffff


	//   ....[91]....
        /*0248*/ 	.word	0xffffffff


	//   ....[92]....
        /*024c*/ 	.word	0xffffffff


	//   ....[93]....
        /*0250*/ 	.word	0xffffffff


	//   ....[94]....
        /*0254*/ 	.word	0xffffffff


	//   ....[95]....
        /*0258*/ 	.word	0xffffffff


	//   ....[96]....
        /*025c*/ 	.word	0xffffffff


	//   ....[97]....
        /*0260*/ 	.word	0xffffffff


	//   ....[98]....
        /*0264*/ 	.word	0xffffffff


	//   ....[99]....
        /*0268*/ 	.word	0xffffffff


	//   ....[100]....
        /*026c*/ 	.word	0xffffffff


	//   ....[101]....
        /*0270*/ 	.word	0xffffffff


	//   ....[102]....
        /*0274*/ 	.word	0xffffffff


	//   ....[103]....
        /*0278*/ 	.word	0xffffffff


	//   ....[104]....
        /*027c*/ 	.word	0xffffffff


	//   ....[105]....
        /*0280*/ 	.word	0xffffffff


	//   ....[106]....
        /*0284*/ 	.word	0xffffffff


	//   ....[107]....
        /*0288*/ 	.word	0xffffffff


	//   ....[108]....
        /*028c*/ 	.word	0xffffffff


	//   ....[109]....
        /*0290*/ 	.word	0xffffffff


	//   ....[110]....
        /*0294*/ 	.word	0xffffffff


	//   ....[111]....
        /*0298*/ 	.word	0xffffffff


	//   ....[112]....
        /*029c*/ 	.word	0xffffffff


	//   ....[113]....
        /*02a0*/ 	.word	0xffffffff


	//   ....[114]....
        /*02a4*/ 	.word	0xffffffff


	//   ....[115]....
        /*02a8*/ 	.word	0xffffffff


	//   ....[116]....
        /*02ac*/ 	.word	0xffffffff


	//   ....[117]....
        /*02b0*/ 	.word	0xffffffff


	//   ....[118]....
        /*02b4*/ 	.word	0xffffffff


	//   ....[119]....
        /*02b8*/ 	.word	0xffffffff


	//   ....[120]....
        /*02bc*/ 	.word	0xffffffff


	//   ....[121]....
        /*02c0*/ 	.word	0xffffffff


	//   ....[122]....
        /*02c4*/ 	.word	0xffffffff


	//   ....[123]....
        /*02c8*/ 	.word	0xffffffff


	//   ....[124]....
        /*02cc*/ 	.word	0xffffffff


	//   ....[125]....
        /*02d0*/ 	.word	0xffffffff


	//   ....[126]....
        /*02d4*/ 	.word	0xffffffff


	//   ....[127]....
        /*02d8*/ 	.word	0xffffffff


	//   ....[128]....
        /*02dc*/ 	.word	0xffffffff


	//   ....[129]....
        /*02e0*/ 	.word	0xffffffff


	//   ....[130]....
        /*02e4*/ 	.word	0xffffffff


	//   ....[131]....
        /*02e8*/ 	.word	0xffffffff


	//   ....[132]....
        /*02ec*/ 	.word	0xffffffff


	//   ....[133]....
        /*02f0*/ 	.word	0xffffffff


	//   ....[134]....
        /*02f4*/ 	.word	0xffffffff


	//   ....[135]....
        /*02f8*/ 	.word	0xffffffff


	//   ....[136]....
        /*02fc*/ 	.word	0xffffffff


	//   ....[137]....
        /*0300*/ 	.word	0xffffffff


	//   ....[138]....
        /*0304*/ 	.word	0xffffffff


	//   ....[139]....
        /*0308*/ 	.word	0xffffffff


	//   ....[140]....
        /*030c*/ 	.word	0xffffffff


	//   ....[141]....
        /*0310*/ 	.word	0xffffffff


	//   ....[142]....
        /*0314*/ 	.word	0xffffffff


	//   ....[143]....
        /*0318*/ 	.word	0xffffffff


	//   ....[144]....
        /*031c*/ 	.word	0xffffffff


	//   ....[145]....
        /*0320*/ 	.word	0xffffffff


	//   ....[146]....
        /*0324*/ 	.word	0xffffffff


	//   ....[147]....
        /*0328*/ 	.word	0xffffffff


	//   ....[148]....
        /*032c*/ 	.word	0xffffffff


	//   ....[149]....
        /*0330*/ 	.word	0xffffffff


	//   ....[150]....
        /*0334*/ 	.word	0xffffffff


	//   ....[151]....
        /*0338*/ 	.word	0xffffffff


	//   ....[152]....
        /*033c*/ 	.word	0xffffffff


	//   ....[153]....
        /*0340*/ 	.word	0xffffffff


	//   ....[154]....
        /*0344*/ 	.word	0xffffffff


	//   ....[155]....
        /*0348*/ 	.word	0xffffffff


	//   ....[156]....
        /*034c*/ 	.word	0xffffffff


	//   ....[157]....
        /*0350*/ 	.word	0xffffffff


	//   ....[158]....
        /*0354*/ 	.word	0xffffffff


	//   ....[159]....
        /*0358*/ 	.word	0xffffffff


	//   ....[160]....
        /*035c*/ 	.word	0x05000004


	//   ....[161]....
        /*0360*/ 	.word	0xffffffff


	//   ....[162]....
        /*0364*/ 	.word	0xffffffff


	//   ....[163]....
        /*0368*/ 	.word	0xffffffff


	//   ....[164]....
        /*036c*/ 	.word	0xffffffff


	//   ....[165]....
        /*0370*/ 	.word	0xffffffff


	//   ....[166]....
        /*0374*/ 	.word	0xffffffff


	//   ....[167]....
        /*0378*/ 	.word	0xffffffff


	//   ....[168]....
        /*037c*/ 	.word	0xffffffff


	//   ....[169]....
        /*0380*/ 	.word	0xffffffff


	//   ....[170]....
        /*0384*/ 	.word	0xffffffff


	//   ....[171]....
        /*0388*/ 	.word	0xffffffff


	//   ....[172]....
        /*038c*/ 	.word	0xffffffff


	//   ....[173]....
        /*0390*/ 	.word	0xffffffff


	//   ....[174]....
        /*0394*/ 	.word	0xffffffff


	//   ....[175]....
        /*0398*/ 	.word	0xffffffff


	//   ....[176]....
        /*039c*/ 	.word	0xffffffff


	//   ....[177]....
        /*03a0*/ 	.word	0xffffffff


	//   ....[178]....
        /*03a4*/ 	.word	0xffffffff


	//   ....[179]....
        /*03a8*/ 	.word	0xffffffff


	//   ....[180]....
        /*03ac*/ 	.word	0xffffffff


	//   ....[181]....
        /*03b0*/ 	.word	0xffffffff


	//   ....[182]....
        /*03b4*/ 	.word	0xffffffff


	//   ....[183]....
        /*03b8*/ 	.word	0xffffffff


	//   ....[184]....
        /*03bc*/ 	.word	0xffffffff


	//   ....[185]....
        /*03c0*/ 	.word	0xffffffff


	//   ....[186]....
        /*03c4*/ 	.word	0xffffffff


	//   ....[187]....
        /*03c8*/ 	.word	0xffffffff


	//   ....[188]....
        /*03cc*/ 	.word	0xffffffff


	//   ....[189]....
        /*03d0*/ 	.word	0xffffffff


	//   ....[190]....
        /*03d4*/ 	.word	0xffffffff


	//   ....[191]....
        /*03d8*/ 	.word	0xffffffff


	//   ....[192]....
        /*03dc*/ 	.word	0xffffffff


	//   ....[193]....
        /*03e0*/ 	.word	0xffffffff


	//   ....[194]....
        /*03e4*/ 	.word	0xffffffff


	//   ....[195]....
        /*03e8*/ 	.word	0xffffffff


	//   ....[196]....
        /*03ec*/ 	.word	0xffffffff


	//   ....[197]....
        /*03f0*/ 	.word	0xffffffff


	//   ....[198]....
        /*03f4*/ 	.word	0xffffffff


	//   ....[199]....
        /*03f8*/ 	.word	0xffffffff


	//   ....[200]....
        /*03fc*/ 	.word	0xffffffff


	//   ....[201]....
        /*0400*/ 	.word	0xffffffff


	//   ....[202]....
        /*0404*/ 	.word	0xffffffff


	//   ....[203]....
        /*0408*/ 	.word	0xffffffff


	//   ....[204]....
        /*040c*/ 	.word	0xffffffff


	//   ....[205]....
        /*0410*/ 	.word	0xffffffff


	//   ....[206]....
        /*0414*/ 	.word	0xffffffff


	//   ....[207]....
        /*0418*/ 	.word	0xffffffff


	//   ....[208]....
        /*041c*/ 	.word	0xffffffff


	//   ....[209]....
        /*0420*/ 	.word	0xffffffff


	//   ....[210]....
        /*0424*/ 	.word	0xffffffff


	//   ....[211]....
        /*0428*/ 	.word	0xffffffff


	//   ....[212]....
        /*042c*/ 	.word	0xffffffff


	//   ....[213]....
        /*0430*/ 	.word	0xffffffff


	//   ....[214]....
        /*0434*/ 	.word	0xffffffff


	//   ....[215]....
        /*0438*/ 	.word	0xffffffff


	//   ....[216]....
        /*043c*/ 	.word	0xffffffff


	//   ....[217]....
        /*0440*/ 	.word	0xffffffff


	//   ....[218]....
        /*0444*/ 	.word	0xffffffff


	//   ....[219]....
        /*0448*/ 	.word	0xffffffff


	//   ....[220]....
        /*044c*/ 	.word	0xffffffff


	//   ....[221]....
        /*0450*/ 	.word	0xffffffff


	//   ....[222]....
        /*0454*/ 	.word	0xffffffff


	//   ....[223]....
        /*0458*/ 	.word	0xffffffff


	//   ....[224]....
        /*045c*/ 	.word	0xffffffff


	//   ....[225]....
        /*0460*/ 	.word	0xffffffff


	//   ....[226]....
        /*0464*/ 	.word	0xffffffff


	//   ....[227]....
        /*0468*/ 	.word	0xffffffff


	//   ....[228]....
        /*046c*/ 	.word	0xffffffff


	//   ....[229]....
        /*0470*/ 	.word	0x0500002e


	//   ....[230]....
        /*0474*/ 	.word	0x0500002e


	//   ....[231]....
        /*0478*/ 	.word	0x0500002e


	//   ....[232]....
        /*047c*/ 	.word	0x0500002e


	//   ....[233]....
        /*0480*/ 	.word	0x0500002e


	//----- nvinfo : EIATTR_COOP_GROUP_INSTR_OFFSETS
	.align		4
.L_267:
        /*0484*/ 	.byte	0x04, 0x28
        /*0486*/ 	.short	(.L_269 - .L_268)


	//   ....[0]....
.L_268:
        /*0488*/ 	.word	0x00000e70


	//   ....[1]....
        /*048c*/ 	.word	0x00001cd0


	//   ....[2]....
        /*0490*/ 	.word	0x00002f10


	//   ....[3]....
        /*0494*/ 	.word	0x00002f30


	//   ....[4]....
        /*0498*/ 	.word	0x00002f50


	//   ....[5]....
        /*049c*/ 	.word	0x00002f70


	//   ....[6]....
        /*04a0*/ 	.word	0x00002f90


	//   ....[7]....
        /*04a4*/ 	.word	0x00003470


	//   ....[8]....
        /*04a8*/ 	.word	0x00003480


	//   ....[9]....
        /*04ac*/ 	.word	0x000034a0


	//   ....[10]....
        /*04b0*/ 	.word	0x000034c0


	//   ....[11]....
        /*04b4*/ 	.word	0x00003510


	//   ....[12]....
        /*04b8*/ 	.word	0x00003540


	//   ....[13]....
        /*04bc*/ 	.word	0x00003580


	//   ....[14]....
        /*04c0*/ 	.word	0x000035a0


	//   ....[15]....
        /*04c4*/ 	.word	0x000036c0


	//   ....[16]....
        /*04c8*/ 	.word	0x000036f0


	//   ....[17]....
        /*04cc*/ 	.word	0x00003700


	//   ....[18]....
        /*04d0*/ 	.word	0x00003720


	//   ....[19]....
        /*04d4*/ 	.word	0x00003760


	//   ....[20]....
        /*04d8*/ 	.word	0x00003790


	//   ....[21]....
        /*04dc*/ 	.word	0x000037d0


	//   ....[22]....
        /*04e0*/ 	.word	0x000037f0


	//   ....[23]....
        /*04e4*/ 	.word	0x00003810


	//   ....[24]....
        /*04e8*/ 	.word	0x00003940


	//   ....[25]....
        /*04ec*/ 	.word	0x00003970


	//   ....[26]....
        /*04f0*/ 	.word	0x00003980


	//   ....[27]....
        /*04f4*/ 	.word	0x000039a0


	//   ....[28]....
        /*04f8*/ 	.word	0x000039e0


	//   ....[29]....
        /*04fc*/ 	.word	0x00003a10


	//   ....[30]....
        /*0500*/ 	.word	0x00003a50


	//   ....[31]....
        /*0504*/ 	.word	0x00003a70


	//   ....[32]....
        /*0508*/ 	.word	0x00003a90


	//   ....[33]....
        /*050c*/ 	.word	0x00003bc0


	//   ....[34]....
        /*0510*/ 	.word	0x00003bf0


	//   ....[35]....
        /*0514*/ 	.word	0x00003c00


	//   ....[36]....
        /*0518*/ 	.word	0x00003c20


	//   ....[37]....
        /*051c*/ 	.word	0x00003c60


	//   ....[38]....
        /*0520*/ 	.word	0x00003c90


	//   ....[39]....
        /*0524*/ 	.word	0x00003cd0


	//   ....[40]....
        /*0528*/ 	.word	0x00003cf0


	//   ....[41]....
        /*052c*/ 	.word	0x00003d10


	//   ....[42]....
        /*0530*/ 	.word	0x00003e40


	//   ....[43]....
        /*0534*/ 	.word	0x00003e70


	//   ....[44]....
        /*0538*/ 	.word	0x00003e80


	//   ....[45]....
        /*053c*/ 	.word	0x00003ea0


	//   ....[46]....
        /*0540*/ 	.word	0x00003ee0


	//   ....[47]....
        /*0544*/ 	.word	0x00003f10


	//   ....[48]....
        /*0548*/ 	.word	0x00003f50


	//   ....[49]....
        /*054c*/ 	.word	0x00003f70


	//   ....[50]....
        /*0550*/ 	.word	0x00003f90


	//   ....[51]....
        /*0554*/ 	.word	0x000040c0


	//   ....[52]....
        /*0558*/ 	.word	0x000040f0


	//   ....[53]....
        /*055c*/ 	.word	0x00004100


	//   ....[54]....
        /*0560*/ 	.word	0x00004120


	//   ....[55]....
        /*0564*/ 	.word	0x00004160


	//   ....[56]....
        /*0568*/ 	.word	0x00004190


	//   ....[57]....
        /*056c*/ 	.word	0x000041d0


	//   ....[58]....
        /*0570*/ 	.word	0x000041f0


	//   ....[59]....
        /*0574*/ 	.word	0x00004210


	//   ....[60]....
        /*0578*/ 	.word	0x00004340


	//   ....[61]....
        /*057c*/ 	.word	0x00004370


	//   ....[62]....
        /*0580*/ 	.word	0x00004380


	//   ....[63]....
        /*0584*/ 	.word	0x000043a0


	//   ....[64]....
        /*0588*/ 	.word	0x000043e0


	//   ....[65]....
        /*058c*/ 	.word	0x00004410


	//   ....[66]....
        /*0590*/ 	.word	0x00004450


	//   ....[67]....
        /*0594*/ 	.word	0x00004470


	//   ....[68]....
        /*0598*/ 	.word	0x00004490


	//   ....[69]....
        /*059c*/ 	.word	0x000045c0


	//   ....[70]....
        /*05a0*/ 	.word	0x000045f0


	//   ....[71]....
        /*05a4*/ 	.word	0x00004600


	//   ....[72]....
        /*05a8*/ 	.word	0x00004620


	//   ....[73]....
        /*05ac*/ 	.word	0x00004660


	//   ....[74]....
        /*05b0*/ 	.word	0x00004690


	//   ....[75]....
        /*05b4*/ 	.word	0x000046d0


	//   ....[76]....
        /*05b8*/ 	.word	0x000046f0


	//   ....[77]....
        /*05bc*/ 	.word	0x00004710


	//   ....[78]....
        /*05c0*/ 	.word	0x00004840


	//   ....[79]....
        /*05c4*/ 	.word	0x00004870


	//   ....[80]....
        /*05c8*/ 	.word	0x00004880


	//   ....[81]....
        /*05cc*/ 	.word	0x000048a0


	//   ....[82]....
        /*05d0*/ 	.word	0x000048e0


	//   ....[83]....
        /*05d4*/ 	.word	0x00004910


	//   ....[84]....
        /*05d8*/ 	.word	0x00004950


	//   ....[85]....
        /*05dc*/ 	.word	0x00004970


	//   ....[86]....
        /*05e0*/ 	.word	0x00004990


	//   ....[87]....
        /*05e4*/ 	.word	0x00004ac0


	//   ....[88]....
        /*05e8*/ 	.word	0x00004af0


	//   ....[89]....
        /*05ec*/ 	.word	0x00004b00


	//   ....[90]....
        /*05f0*/ 	.word	0x00004b20


	//   ....[91]....
        /*05f4*/ 	.word	0x00004b60


	//   ....[92]....
        /*05f8*/ 	.word	0x00004b90


	//   ....[93]....
        /*05fc*/ 	.word	0x00004bd0


	//   ....[94]....
        /*0600*/ 	.word	0x00004bf0


	//   ....[95]....
        /*0604*/ 	.word	0x00004c10


	//   ....[96]....
        /*0608*/ 	.word	0x00004d40


	//   ....[97]....
        /*060c*/ 	.word	0x00004d70


	//   ....[98]....
        /*0610*/ 	.word	0x00004d80


	//   ....[99]....
        /*0614*/ 	.word	0x00004da0


	//   ....[100]....
        /*0618*/ 	.word	0x00004de0


	//   ....[101]....
        /*061c*/ 	.word	0x00004e10


	//   ....[102]....
        /*0620*/ 	.word	0x00004e50


	//   ....[103]....
        /*0624*/ 	.word	0x00004e70


	//   ....[104]....
        /*0628*/ 	.word	0x00004e90


	//   ....[105]....
        /*062c*/ 	.word	0x00004fc0


	//   ....[106]....
        /*0630*/ 	.word	0x00004ff0


	//   ....[107]....
        /*0634*/ 	.word	0x00005000


	//   ....[108]....
        /*0638*/ 	.word	0x00005020


	//   ....[109]....
        /*063c*/ 	.word	0x00005060


	//   ....[110]....
        /*0640*/ 	.word	0x00005090


	//   ....[111]....
        /*0644*/ 	.word	0x000050d0


	//   ....[112]....
        /*0648*/ 	.word	0x000050f0


	//   ....[113]....
        /*064c*/ 	.word	0x00005110


	//   ....[114]....
        /*0650*/ 	.word	0x00005240


	//   ....[115]....
        /*0654*/ 	.word	0x00005270


	//   ....[116]....
        /*0658*/ 	.word	0x00005280


	//   ....[117]....
        /*065c*/ 	.word	0x000052a0


	//   ....[118]....
        /*0660*/ 	.word	0x000052e0


	//   ....[119]....
        /*0664*/ 	.word	0x00005310


	//   ....[120]....
        /*0668*/ 	.word	0x00005350


	//   ....[121]....
        /*066c*/ 	.word	0x00005370


	//   ....[122]....
        /*0670*/ 	.word	0x00005390


	//   ....[123]....
        /*0674*/ 	.word	0x000054c0


	//   ....[124]....
        /*0678*/ 	.word	0x000054f0


	//   ....[125]....
        /*067c*/ 	.word	0x00005500


	//   ....[126]....
        /*0680*/ 	.word	0x00005520


	//   ....[127]....
        /*0684*/ 	.word	0x00005560


	//   ....[128]....
        /*0688*/ 	.word	0x00005590


	//   ....[129]....
        /*068c*/ 	.word	0x000055d0


	//   ....[130]....
        /*0690*/ 	.word	0x000055f0


	//   ....[131]....
        /*0694*/ 	.word	0x00005610


	//   ....[132]....
        /*0698*/ 	.word	0x00005740


	//   ....[133]....
        /*069c*/ 	.word	0x00005770


	//   ....[134]....
        /*06a0*/ 	.word	0x00005780


	//   ....[135]....
        /*06a4*/ 	.word	0x000057b0


	//   ....[136]....
        /*06a8*/ 	.word	0x000057e0


	//   ....[137]....
        /*06ac*/ 	.word	0x00005830


	//   ....[138]....
        /*06b0*/ 	.word	0x00005840


	//   ....[139]....
        /*06b4*/ 	.word	0x00005880


	//   ....[140]....
        /*06b8*/ 	.word	0x000058b0


	//   ....[141]....
        /*06bc*/ 	.word	0x000059c0


	//   ....[142]....
        /*06c0*/ 	.word	0x000059f0


	//   ....[143]....
        /*06c4*/ 	.word	0x00005a00


	//   ....[144]....
        /*06c8*/ 	.word	0x00005a50


	//   ....[145]....
        /*06cc*/ 	.word	0x00005a80


	//   ....[146]....
        /*06d0*/ 	.word	0x00005ab0


	//   ....[147]....
        /*06d4*/ 	.word	0x00005ae0


	//   ....[148]....
        /*06d8*/ 	.word	0x00005b10


	//   ....[149]....
        /*06dc*/ 	.word	0x00005b40


	//   ....[150]....
        /*06e0*/ 	.word	0x00005c40


	//   ....[151]....
        /*06e4*/ 	.word	0x00005c60


	//   ....[152]....
        /*06e8*/ 	.word	0x00005c70


	//   ....[153]....
        /*06ec*/ 	.word	0x00005cc0


	//   ....[154]....
        /*06f0*/ 	.word	0x00005cf0


	//   ....[155]....
        /*06f4*/ 	.word	0x00005d20


	//   ....[156]....
        /*06f8*/ 	.word	0x00005d50


	//   ....[157]....
        /*06fc*/ 	.word	0x00005d80


	//   ....[158]....
        /*0700*/ 	.word	0x00005db0


	//   ....[159]....
        /*0704*/ 	.word	0x00005ee0


	//   ....[160]....
        /*0708*/ 	.word	0x000063f0


	//   ....[161]....
        /*070c*/ 	.word	0x00006760


	//   ....[162]....
        /*0710*/ 	.word	0x00006860


	//   ....[163]....
        /*0714*/ 	.word	0x00006960


	//   ....[164]....
        /*0718*/ 	.word	0x00006a60


	//   ....[165]....
        /*071c*/ 	.word	0x00006b60


	//   ....[166]....
        /*0720*/ 	.word	0x00006c60


	//   ....[167]....
        /*0724*/ 	.word	0x00006d60


	//   ....[168]....
        /*0728*/ 	.word	0x00006e60


	//   ....[169]....
        /*072c*/ 	.word	0x00006f60


	//   ....[170]....
        /*0730*/ 	.word	0x00007060


	//   ....[171]....
        /*0734*/ 	.word	0x00007160


	//   ....[172]....
        /*0738*/ 	.word	0x00007260


	//   ....[173]....
        /*073c*/ 	.word	0x00007360


	//   ....[174]....
        /*0740*/ 	.word	0x00007460


	//   ....[175]....
        /*0744*/ 	.word	0x00007560


	//   ....[176]....
        /*0748*/ 	.word	0x00007660


	//   ....[177]....
        /*074c*/ 	.word	0x00007760


	//   ....[178]....
        /*0750*/ 	.word	0x00007970


	//   ....[179]....
        /*0754*/ 	.word	0x00007ae0


	//   ....[180]....
        /*0758*/ 	.word	0x00007c50


	//   ....[181]....
        /*075c*/ 	.word	0x00007dc0


	//   ....[182]....
        /*0760*/ 	.word	0x00007f30


	//   ....[183]....
        /*0764*/ 	.word	0x000080a0


	//   ....[184]....
        /*0768*/ 	.word	0x00008210


	//   ....[185]....
        /*076c*/ 	.word	0x00008380


	//   ....[186]....
        /*0770*/ 	.word	0x000084f0


	//   ....[187]....
        /*0774*/ 	.word	0x00008660


	//   ....[188]....
        /*0778*/ 	.word	0x000087d0


	//   ....[189]....
        /*077c*/ 	.word	0x00008940


	//   ....[190]....
        /*0780*/ 	.word	0x00008aa0


	//   ....[191]....
        /*0784*/ 	.word	0x00008bf0


	//   ....[192]....
        /*0788*/ 	.word	0x00008d40


	//   ....[193]....
        /*078c*/ 	.word	0x00008e90


	//   ....[194]....
        /*0790*/ 	.word	0x00008fe0


	//   ....[195]....
        /*0794*/ 	.word	0x00009ec0


	//   ....[196]....
        /*0798*/ 	.word	0x00009f50


	//   ....[197]....
        /*079c*/ 	.word	0x00009fd0


	//   ....[198]....
        /*07a0*/ 	.word	0x0000a060


	//   ....[199]....
        /*07a4*/ 	.word	0x0000a0e0


	//   ....[200]....
        /*07a8*/ 	.word	0x0000a170


	//   ....[201]....
        /*07ac*/ 	.word	0x0000a1f0


	//   ....[202]....
        /*07b0*/ 	.word	0x0000a280


	//   ....[203]....
        /*07b4*/ 	.word	0x0000a300


	//   ....[204]....
        /*07b8*/ 	.word	0x0000a390


	//   ....[205]....
        /*07bc*/ 	.word	0x0000a410


	//   ....[206]....
        /*07c0*/ 	.word	0x0000a4a0


	//   ....[207]....
        /*07c4*/ 	.word	0x0000a520


	//   ....[208]....
        /*07c8*/ 	.word	0x0000a5a0


	//   ....[209]....
        /*07cc*/ 	.word	0x0000a620


	//   ....[210]....
        /*07d0*/ 	.word	0x0000a6b0


	//   ....[211]....
        /*07d4*/ 	.word	0x0000a730


	//   ....[212]....
        /*07d8*/ 	.word	0x0000a900


	//   ....[213]....
        /*07dc*/ 	.word	0x0000a9b0


	//   ....[214]....
        /*07e0*/ 	.word	0x0000aa60


	//   ....[215]....
        /*07e4*/ 	.word	0x0000ab10


	//   ....[216]....
        /*07e8*/ 	.word	0x0000abc0


	//   ....[217]....
        /*07ec*/ 	.word	0x0000ac70


	//   ....[218]....
        /*07f0*/ 	.word	0x0000ad20


	//   ....[219]....
        /*07f4*/ 	.word	0x0000add0


	//   ....[220]....
        /*07f8*/ 	.word	0x0000ae80


	//   ....[221]....
        /*07fc*/ 	.word	0x0000af30


	//   ....[222]....
        /*0800*/ 	.word	0x0000afe0


	//   ....[223]....
        /*0804*/ 	.word	0x0000b090


	//   ....[224]....
        /*0808*/ 	.word	0x0000b140


	//   ....[225]....
        /*080c*/ 	.word	0x0000b1f0


	//   ....[226]....
        /*0810*/ 	.word	0x0000b2a0


	//   ....[227]....
        /*0814*/ 	.word	0x0000b360


	//   ....[228]....
        /*0818*/ 	.word	0x0000b400


	//   ....[229]....
        /*081c*/ 	.word	0x0000b470


	//   ....[230]....
        /*0820*/ 	.word	0x0000b4e0


	//   ....[231]....
        /*0824*/ 	.word	0x0000b550


	//   ....[232]....
        /*0828*/ 	.word	0x0000b5c0


	//   ....[233]....
        /*082c*/ 	.word	0x0000b630


	//----- nvinfo : EIATTR_VRC_CTA_INIT_COUNT
	.align		4
.L_269:
        /*0830*/ 	.byte	0x02, 0x4a
	.zero		1
	.zero		1


	//----- nvinfo : EIATTR_EXIT_INSTR_OFFSETS
	.align		4
        /*0834*/ 	.byte	0x04, 0x1c
        /*0836*/ 	.short	(.L_271 - .L_270)


	//   ....[0]....
.L_270:
        /*0838*/ 	.word	0x000029b0


	//   ....[1]....
        /*083c*/ 	.word	0x00002d10


	//   ....[2]....
        /*0840*/ 	.word	0x00002d30


	//   ....[3]....
        /*0844*/ 	.word	0x0000a740


	//   ....[4]....
        /*0848*/ 	.word	0x0000b410


	//----- nvinfo : EIATTR_MAX_THREADS
	.align		4
.L_271:
        /*084c*/ 	.byte	0x04, 0x05
        /*084e*/ 	.short	(.L_273 - .L_272)
.L_272:
        /*0850*/ 	.word	0x00000180
        /*0854*/ 	.word	0x00000001
        /*0858*/ 	.word	0x00000001


	//----- nvinfo : EIATTR_CRS_STACK_SIZE
	.align		4
.L_273:
        /*085c*/ 	.byte	0x04, 0x1e
        /*085e*/ 	.short	(.L_275 - .L_274)
.L_274:
        /*0860*/ 	.word	0x00000000


	//----- nvinfo : EIATTR_CBANK_PARAM_SIZE
	.align		4
.L_275:
        /*0864*/ 	.byte	0x03, 0x19
        /*0866*/ 	.short	0x004d


	//----- nvinfo : EIATTR_PARAM_CBANK
	.align		4
        /*0868*/ 	.byte	0x04, 0x0a
        /*086a*/ 	.short	(.L_277 - .L_276)
	.align		4
.L_276:
        /*086c*/ 	.word	index@(.nv.constant0._ZN3cub18CUB_300001_SM_10006detail10radix_sort29DeviceRadixSortOnesweepKernelINS1_5radix10policy_hubIfjyE10Policy1000ELNS0_9SortOrderE1EfjyiiNS1_21identity_decomposer_tEEEvPT5_SB_PT3_PKSC_PT1_PKSG_PT2_PKSK_T4_iiT6_)
        /*0870*/ 	.short	0x0380
        /*0872*/ 	.short	0x004d


	//----- nvinfo : EIATTR_SW_WAR
	.align		4
.L_277:
        /*0874*/ 	.byte	0x04, 0x36
        /*0876*/ 	.short	(.L_279 - .L_278)
.L_278:
        /*0878*/ 	.word	0x00000008
.L_279:


//--------------------- .nv.info._ZN3cub18CUB_300001_SM_10006detail10radix_sort33DeviceRadixSortExclusiveSumKernelINS1_5radix10policy_hubIfjyE10Policy1000EyEEvPT0_ --------------------------
	.section	.nv.info._ZN3cub18CUB_300001_SM_10006detail10radix_sort33DeviceRadixSortExclusiveSumKernelINS1_5radix10policy_hubIfjyE10Policy1000EyEEvPT0_,"",@"SHT_CUDA_INFO"
	.sectionflags	@""
	.align	4


	//----- nvinfo : EIATTR_CUDA_API_VERSION
	.align		4
        /*0000*/ 	.byte	0x04, 0x37
        /*0002*/ 	.short	(.L_281 - .L_280)
.L_280:
        /*0004*/ 	.word	0x00000082


	//----- nvinfo : EIATTR_KPARAM_INFO
	.align		4
.L_281:
        /*0008*/ 	.byte	0x04, 0x17
        /*000a*/ 	.short	(.L_283 - .L_282)
.L_282:
        /*000c*/ 	.word	0x00000000
        /*0010*/ 	.short	0x0000
        /*0012*/ 	.short	0x0000
        /*0014*/ 	.byte	0x00, 0xf5, 0x21, 0x00


	//----- nvinfo : EIATTR_SPARSE_MMA_MASK
	.align		4
.L_283:
        /*0018*/ 	.byte	0x03, 0x50
        /*001a*/ 	.short	0x0000


	//----- nvinfo : EIATTR_MAXREG_COUNT
	.align		4
        /*001c*/ 	.byte	0x03, 0x1b
        /*001e*/ 	.short	0x00ff


	//----- nvinfo : EIATTR_NUM_BARRIERS
	.align		4
        /*0020*/ 	.byte	0x02, 0x4c
        /*0022*/ 	.byte	0x01
	.zero		1


	//----- nvinfo : EIATTR_MERCURY_ISA_VERSION
	.align		4
        /*0024*/ 	.byte	0x03, 0x5f
        /*0026*/ 	.short	0x0101


	//----- nvinfo : EIATTR_COOP_GROUP_MASK_REGIDS
	.align		4
        /*0028*/ 	.byte	0x04, 0x29
        /*002a*/ 	.short	(.L_285 - .L_284)


	//   ....[0]....
.L_284:
        /*002c*/ 	.word	0xffffffff


	//   ....[1]....
        /*0030*/ 	.word	0xffffffff


	//   ....[2]....
        /*0034*/ 	.word	0xffffffff


	//   ....[3]....
        /*0038*/ 	.word	0xffffffff


	//   ....[4]....
        /*003c*/ 	.word	0xffffffff


	//   ....[5]....
        /*0040*/ 	.word	0xffffffff


	//   ....[6]....
        /*0044*/ 	.word	0xffffffff


	//   ....[7]....
        /*0048*/ 	.word	0xffffffff


	//   ....[8]....
        /*004c*/ 	.word	0xffffffff


	//   ....[9]....
        /*0050*/ 	.word	0xffffffff


	//   ....[10]....
        /*0054*/ 	.word	0x05000015


	//   ....[11]....
        /*0058*/ 	.word	0x05000015


	//   ....[12]....
        /*005c*/ 	.word	0x05000015


	//   ....[13]....
        /*0060*/ 	.word	0x05000015


	//   ....[14]....
        /*0064*/ 	.word	0x05000015


	//   ....[15]....
        /*0068*/ 	.word	0x05000015


	//   ....[16]....
        /*006c*/ 	.word	0x05000015


	//   ....[17]....
        /*0070*/ 	.word	0x05000015


	//   ....[18]....
        /*0074*/ 	.word	0x05000015


	//   ....[19]....
        /*0078*/ 	.word	0x05000015


	//----- nvinfo : EIATTR_COOP_GROUP_INSTR_OFFSETS
	.align		4
.L_285:
        /*007c*/ 	.byte	0x04, 0x28
        /*007e*/ 	.short	(.L_287 - .L_286)


	//   ....[0]....
.L_286:
        /*0080*/ 	.word	0x00000250


	//   ....[1]....
        /*0084*/ 	.word	0x00000260


	//   ....[2]....
        /*0088*/ 	.word	0x000002a0


	//   ....[3]....
        /*008c*/ 	.word	0x000002c0


	//   ....[4]....
        /*0090*/ 	.word	0x00000310


	//   ....[5]....
        /*0094*/ 	.word	0x00000320


	//   ....[6]....
        /*0098*/ 	.word	0x00000360


	//   ....[7]....
        /*009c*/ 	.word	0x00000380


	//   ....[8]....
        /*00a0*/ 	.word	0x000003d0


	//   ....[9]....
        /*00a4*/ 	.word	0x000003e0


	//   ....[10]....
        /*00a8*/ 	.word	0x00000660


	//   ....[11]....
        /*00ac*/ 	.word	0x000006b0


	//   ....[12]....
        /*00b0*/ 	.word	0x00000740


	//   ....[13]....
        /*00b4*/ 	.word	0x00000790


	//   ....[14]....
        /*00b8*/ 	.word	0x00000820


	//   ....[15]....
        /*00bc*/ 	.word	0x00000870


	//   ....[16]....
        /*00c0*/ 	.word	0x00000900


	//   ....[17]....
        /*00c4*/ 	.word	0x00000950


	//   ....[18]....
        /*00c8*/ 	.word	0x000009e0


	//   ....[19]....
        /*00cc*/ 	.word	0x00000a30


	//----- nvinfo : EIATTR_VRC_CTA_INIT_COUNT
	.align		4
.L_287:
        /*00d0*/ 	.byte	0x02, 0x4a
	.zero		1
	.zero		1


	//----- nvinfo : EIATTR_EXIT_INSTR_OFFSETS
	.align		4
        /*00d4*/ 	.byte	0x04, 0x1c
        /*00d6*/ 	.short	(.L_289 - .L_288)


	//   ....[0]....
.L_288:
        /*00d8*/ 	.word	0x000005d0


	//   ....[1]....
        /*00dc*/ 	.word	0x00000600


	//----- nvinfo : EIATTR_CRS_STACK_SIZE
	.align		4
.L_289:
        /*00e0*/ 	.byte	0x04, 0x1e
        /*00e2*/ 	.short	(.L_291 - .L_290)
.L_290:
        /*00e4*/ 	.word	0x00000000


	//----- nvinfo : EIATTR_CBANK_PARAM_SIZE
	.align		4
.L_291:
        /*00e8*/ 	.byte	0x03, 0x19
        /*00ea*/ 	.short	0x0008


	//----- nvinfo : EIATTR_PARAM_CBANK
	.align		4
        /*00ec*/ 	.byte	0x04, 0x0a
        /*00ee*/ 	.short	(.L_293 - .L_292)
	.align		4
.L_292:
        /*00f0*/ 	.word	index@(.nv.constant0._ZN3cub18CUB_300001_SM_10006detail10radix_sort33DeviceRadixSortExclusiveSumKernelINS1_5radix10policy_hubIfjyE10Policy1000EyEEvPT0_)
        /*00f4*/ 	.short	0x0380
        /*00f6*/ 	.short	0x0008


	//----- nvinfo : EIATTR_SW_WAR
	.align		4
.L_293:
        /*00f8*/ 	.byte	0x04, 0x36
        /*00fa*/ 	.short	(.L_295 - .L_294)
.L_294:
        /*00fc*/ 	.word	0x00000008
.L_295:


//--------------------- .nv.info._ZN3cub18CUB_300001_SM_10006detail10radix_sort30DeviceRadixSortHistogramKernelINS1_5radix10policy_hubIfjyE10Policy1000ELNS0_9SortOrderE1EfyNS1_21identity_decomposer_tEEEvPT2_PKT1_SA_iiT3_ --------------------------
	.section	.nv.info._ZN3cub18CUB_300001_SM_10006detail10radix_sort30DeviceRadixSortHistogramKernelINS1_5radix10policy_hubIfjyE10Policy1000ELNS0_9SortOrderE1EfyNS1_21identity_decomposer_tEEEvPT2_PKT1_SA_iiT3_,"",@"SHT_CUDA_INFO"
	.sectionflags	@""
	.align	4


	//----- nvinfo : EIATTR_CUDA_API_VERSION
	.align		4
        /*0000*/ 	.byte	0x04, 0x37
        /*0002*/ 	.short	(.L_297 - .L_296)
.L_296:
        /*0004*/ 	.word	0x00000082


	//----- nvinfo : EIATTR_KPARAM_INFO
	.align		4
.L_297:
        /*0008*/ 	.byte	0x04, 0x17
        /*000a*/ 	.short	(.L_299 - .L_298)
.L_298:
        /*000c*/ 	.word	0x00000000
        /*0010*/ 	.short	0x0005
        /*0012*/ 	.short	0x0020
        /*0014*/ 	.byte	0x00, 0xf0, 0x05, 0x00


	//----- nvinfo : EIATTR_KPARAM_INFO
	.align		4
.L_299:
        /*0018*/ 	.byte	0x04, 0x17
        /*001a*/ 	.short	(.L_301 - .L_300)
.L_300:
        /*001c*/ 	.word	0x00000000
        /*0020*/ 	.short	0x0004
        /*0022*/ 	.short	0x001c
        /*0024*/ 	.byte	0x00, 0xf0, 0x11, 0x00


	//----- nvinfo : EIATTR_KPARAM_INFO
	.align		4
.L_301:
        /*0028*/ 	.byte	0x04, 0x17
        /*002a*/ 	.short	(.L_303 - .L_302)
.L_302:
        /*002c*/ 	.word	0x00000000
        /*0030*/ 	.short	0x0003
        /*0032*/ 	.short	0x0018
        /*0034*/ 	.byte	0x00, 0xf0, 0x11, 0x00


	//----- nvinfo : EIATTR_KPARAM_INFO
	.align		4
.L_303:
        /*0038*/ 	.byte	0x04, 0x17
        /*003a*/ 	.short	(.L_305 - .L_304)
.L_304:
        /*003c*/ 	.word	0x00000000
        /*0040*/ 	.short	0x0002
        /*0042*/ 	.short	0x0010
        /*0044*/ 	.byte	0x00, 0xf0, 0x21, 0x00


	//----- nvinfo : EIATTR_KPARAM_INFO
	.align		4
.L_305:
        /*0048*/ 	.byte	0x04, 0x17
        /*004a*/ 	.short	(.L_307 - .L_306)
.L_306:
        /*004c*/ 	.word	0x00000000
        /*0050*/ 	.short	0x0001
        /*0052*/ 	.short	0x0008
        /*0054*/ 	.byte	0x00, 0xf5, 0x21, 0x00


	//----- nvinfo : EIATTR_KPARAM_INFO
	.align		4
.L_307:
        /*0058*/ 	.byte	0x04, 0x17
        /*005a*/ 	.short	(.L_309 - .L_308)
.L_308:
        /*005c*/ 	.word	0x00000000
        /*0060*/ 	.short	0x0000
        /*0062*/ 	.short	0x0000
        /*0064*/ 	.byte	0x00, 0xf5, 0x21, 0x00


	//----- nvinfo : EIATTR_SPARSE_MMA_MASK
	.align		4
.L_309:
        /*0068*/ 	.byte	0x03, 0x50
        /*006a*/ 	.short	0x0000


	//----- nvinfo : EIATTR_MAXREG_COUNT
	.align		4
        /*006c*/ 	.byte	0x03, 0x1b
        /*006e*/ 	.short	0x00ff


	//----- nvinfo : EIATTR_NUM_BARRIERS
	.align		4
        /*0070*/ 	.byte	0x02, 0x4c
        /*0072*/ 	.byte	0x01
	.zero		1


	//----- nvinfo : EIATTR_MERCURY_ISA_VERSION
	.align		4
        /*0074*/ 	.byte	0x03, 0x5f
        /*0076*/ 	.short	0x0101


	//----- nvinfo : EIATTR_VRC_CTA_INIT_COUNT
	.align		4
        /*0078*/ 	.byte	0x02, 0x4a
	.zero		1
	.zero		1


	//----- nvinfo : EIATTR_EXIT_INSTR_OFFSETS
	.align		4
        /*007c*/ 	.byte	0x04, 0x1c
        /*007e*/ 	.short	(.L_311 - .L_310)


	//   ....[0]....
.L_310:
        /*0080*/ 	.word	0x00000040


	//   ....[1]....
        /*0084*/ 	.word	0x000032e0


	//----- nvinfo : EIATTR_MAX_THREADS
	.align		4
.L_311:
        /*0088*/ 	.byte	0x04, 0x05
        /*008a*/ 	.short	(.L_313 - .L_312)
.L_312:
        /*008c*/ 	.word	0x00000080
        /*0090*/ 	.word	0x00000001
        /*0094*/ 	.word	0x00000001


	//----- nvinfo : EIATTR_CRS_STACK_SIZE
	.align		4
.L_313:
        /*0098*/ 	.byte	0x04, 0x1e
        /*009a*/ 	.short	(.L_315 - .L_314)
.L_314:
        /*009c*/ 	.word	0x00000000


	//----- nvinfo : EIATTR_CBANK_PARAM_SIZE
	.align		4
.L_315:
        /*00a0*/ 	.byte	0x03, 0x19
        /*00a2*/ 	.short	0x0021


	//----- nvinfo : EIATTR_PARAM_CBANK
	.align		4
        /*00a4*/ 	.byte	0x04, 0x0a
        /*00a6*/ 	.short	(.L_317 - .L_316)
	.align		4
.L_316:
        /*00a8*/ 	.word	index@(.nv.constant0._ZN3cub18CUB_300001_SM_10006detail10radix_sort30DeviceRadixSortHistogramKernelINS1_5radix10policy_hubIfjyE10Policy1000ELNS0_9SortOrderE1EfyNS1_21identity_decomposer_tEEEvPT2_PKT1_SA_iiT3_)
        /*00ac*/ 	.short	0x0380
        /*00ae*/ 	.short	0x0021


	//----- nvinfo : EIATTR_SW_WAR
	.align		4
.L_317:
        /*00b0*/ 	.byte	0x04, 0x36
        /*00b2*/ 	.short	(.L_319 - .L_318)
.L_318:
        /*00b4*/ 	.word	0x00000008
.L_319:


//--------------------- .nv.info._ZN3cub18CUB_300001_SM_10006detail10radix_sort31DeviceRadixSortSingleTileKernelINS1_5radix10policy_hubIfjyE10Policy1000ELNS0_9SortOrderE1EfjyNS1_21identity_decomposer_tEEEvPKT1_PSA_PKT2_PSE_T3_iiT4_ --------------------------
	.section	.nv.info._ZN3cub18CUB_300001_SM_10006detail10radix_sort31DeviceRadixSortSingleTileKernelINS1_5radix10policy_hubIfjyE10Policy1000ELNS0_9SortOrderE1EfjyNS1_21identity_decomposer_tEEEvPKT1_PSA_PKT2_PSE_T3_iiT4_,"",@"SHT_CUDA_INFO"
	.sectionflags	@""
	.align	4


	//----- nvinfo : EIATTR_CUDA_API_VERSION
	.align		4
        /*0000*/ 	.byte	0x04, 0x37
        /*0002*/ 	.short	(.L_321 - .L_320)
.L_320:
        /*0004*/ 	.word	0x00000082


	//----- nvinfo : EIATTR_KPARAM_INFO
	.align		4
.L_321:
        /*0008*/ 	.byte	0x04, 0x17
        /*000a*/ 	.short	(.L_323 - .L_322)
.L_322:
        /*000c*/ 	.word	0x00000000
        /*0010*/ 	.short	0x0007
        /*0012*/ 	.short	0x0030
        /*0014*/ 	.byte	0x00, 0xf0, 0x05, 0x00


	//----- nvinfo : EIATTR_KPARAM_INFO
	.align		4
.L_323:
        /*0018*/ 	.byte	0x04, 0x17
        /*001a*/ 	.short	(.L_325 - .L_324)
.L_324:
        /*001c*/ 	.word	0x00000000
        /*0020*/ 	.short	0x0006
        /*0022*/ 	.short	0x002c
        /*0024*/ 	.byte	0x00, 0xf0, 0x11, 0x00


	//----- nvinfo : EIATTR_KPARAM_INFO
	.align		4
.L_325:
        /*0028*/ 	.byte	0x04, 0x17
        /*002a*/ 	.short	(.L_327 - .L_326)
.L_326:
        /*002c*/ 	.word	0x00000000
        /*0030*/ 	.short	0x0005
        /*0032*/ 	.short	0x0028
        /*0034*/ 	.byte	0x00, 0xf0, 0x11, 0x00


	//----- nvinfo : EIATTR_KPARAM_INFO
	.align		4
.L_327:
        /*0038*/ 	.byte	0x04, 0x17
        /*003a*/ 	.short	(.L_329 - .L_328)
.L_328:
        /*003c*/ 	.word	0x00000000
        /*0040*/ 	.short	0x0004
        /*0042*/ 	.short	0x0020
        /*0044*/ 	.byte	0x00, 0xf0, 0x21, 0x00


	//----- nvinfo : EIATTR_KPARAM_INFO
	.align		4
.L_329:
        /*0048*/ 	.byte	0x04, 0x17
        /*004a*/ 	.short	(.L_331 - .L_330)
.L_330:
        /*004c*/ 	.word	0x00000000
        /*0050*/ 	.short	0x0003
        /*0052*/ 	.short	0x0018
        /*0054*/ 	.byte	0x00, 0xf5, 0x21, 0x00


	//----- nvinfo : EIATTR_KPARAM_INFO
	.align		4
.L_331:
        /*0058*/ 	.byte	0x04, 0x17
        /*005a*/ 	.short	(.L_333 - .L_332)
.L_332:
        /*005c*/ 	.word	0x00000000
        /*0060*/ 	.short	0x0002
        /*0062*/ 	.short	0x0010
        /*0064*/ 	.byte	0x00, 0xf5, 0x21, 0x00


	//----- nvinfo : EIATTR_KPARAM_INFO
	.align		4
.L_333:
        /*0068*/ 	.byte	0x04, 0x17
        /*006a*/ 	.short	(.L_335 - .L_334)
.L_334:
        /*006c*/ 	.word	0x00000000
        /*0070*/ 	.short	0x0001
        /*0072*/ 	.short	0x0008
        /*0074*/ 	.byte	0x00, 0xf5, 0x21, 0x00


	//----- nvinfo : EIATTR_KPARAM_INFO
	.align		4
.L_335:
        /*0078*/ 	.byte	0x04, 0x17
        /*007a*/ 	.short	(.L_337 - .L_336)
.L_336:
        /*007c*/ 	.word	0x00000000
        /*0080*/ 	.short	0x0000
        /*0082*/ 	.short	0x0000
        /*0084*/ 	.byte	0x00, 0xf5, 0x21, 0x00


	//----- nvinfo : EIATTR_SPARSE_MMA_MASK
	.align		4
.L_337:
        /*0088*/ 	.byte	0x03, 0x50
        /*008a*/ 	.short	0x0000


	//----- nvinfo : EIATTR_MAXREG_COUNT
	.align		4
        /*008c*/ 	.byte	0x03, 0x1b
        /*008e*/ 	.short	0x00ff


	//----- nvinfo : EIATTR_NUM_BARRIERS
	.align		4
        /*0090*/ 	.byte	0x02, 0x4c
        /*0092*/ 	.byte	0x01
	.zero		1


	//----- nvinfo : EIATTR_MERCURY_ISA_VERSION
	.align		4
        /*0094*/ 	.byte	0x03, 0x5f
        /*0096*/ 	.short	0x0101


	//----- nvinfo : EIATTR_COOP_GROUP_MASK_REGIDS
	.align		4
        /*0098*/ 	.byte	0x04, 0x29
        /*009a*/ 	.short	(.L_339 - .L_338)


	//   ....[0]....
.L_338:
        /*009c*/ 	.word	0xffffffff


	//   ....[1]....
        /*00a0*/ 	.word	0xffffffff


	//   ....[2]....
        /*00a4*/ 	.word	0xffffffff


	//   ....[3]....
        /*00a8*/ 	.word	0xffffffff


	//   ....[4]....
        /*00ac*/ 	.word	0xffffffff


	//----- nvinfo : EIATTR_COOP_GROUP_INSTR_OFFSETS
	.align		4
.L_339:
        /*00b0*/ 	.byte	0x04, 0x28
        /*00b2*/ 	.short	(.L_341 - .L_340)


	//   ....[0]....
.L_340:
        /*00b4*/ 	.word	0x00002310


	//   ....[1]....
        /*00b8*/ 	.word	0x00002330


	//   ....[2]....
        /*00bc*/ 	.word	0x00002350


	//   ....[3]....
        /*00c0*/ 	.word	0x00002370


	//   ....[4]....
        /*00c4*/ 	.word	0x00002390


	//----- nvinfo : EIATTR_VRC_CTA_INIT_COUNT
	.align		4
.L_341:
        /*00c8*/ 	.byte	0x02, 0x4a
	.zero		1
	.zero		1


	//----- nvinfo : EIATTR_EXIT_INSTR_OFFSETS
	.align		4
        /*00cc*/ 	.byte	0x04, 0x1c
        /*00ce*/ 	.short	(.L_343 - .L_342)


	//   ....[0]....
.L_342:
        /*00d0*/ 	.word	0x00004460


	//   ....[1]....
        /*00d4*/ 	.word	0x000044e0


	//----- nvinfo : EIATTR_MAX_THREADS
	.align		4
.L_343:
        /*00d8*/ 	.byte	0x04, 0x05
        /*00da*/ 	.short	(.L_345 - .L_344)
.L_344:
        /*00dc*/ 	.word	0x00000100
        /*00e0*/ 	.word	0x00000001
        /*00e4*/ 	.word	0x00000001


	//----- nvinfo : EIATTR_CBANK_PARAM_SIZE
	.align		4
.L_345:
        /*00e8*/ 	.byte	0x03, 0x19
        /*00ea*/ 	.short	0x0031


	//----- nvinfo : EIATTR_PARAM_CBANK
	.align		4
        /*00ec*/ 	.byte	0x04, 0x0a
        /*00ee*/ 	.short	(.L_347 - .L_346)
	.align		4
.L_346:
        /*00f0*/ 	.word	index@(.nv.constant0._ZN3cub18CUB_300001_SM_10006detail10radix_sort31DeviceRadixSortSingleTileKernelINS1_5radix10policy_hubIfjyE10Policy1000ELNS0_9SortOrderE1EfjyNS1_21identity_decomposer_tEEEvPKT1_PSA_PKT2_PSE_T3_iiT4_)
        /*00f4*/ 	.short	0x0380
        /*00f6*/ 	.short	0x0031


	//----- nvinfo : EIATTR_SW_WAR
	.align		4
.L_347:
        /*00f8*/ 	.byte	0x04, 0x36
        /*00fa*/ 	.short	(.L_349 - .L_348)
.L_348:
        /*00fc*/ 	.word	0x00000008
.L_349:


//--------------------- .nv.info._ZN3cub18CUB_300001_SM_10006detail11EmptyKernelIvEEvv --------------------------
	.section	.nv.info._ZN3cub18CUB_300001_SM_10006detail11EmptyKernelIvEEvv,"",@"SHT_CUDA_INFO"
	.sectionflags	@""
	.align	4


	//----- nvinfo : EIATTR_CUDA_API_VERSION
	.align		4
        /*0000*/ 	.byte	0x04, 0x37
        /*0002*/ 	.short	(.L_351 - .L_350)
.L_350:
        /*0004*/ 	.word	0x00000082


	//----- nvinfo : EIATTR_SPARSE_MMA_MASK
	.align		4
.L_351:
        /*0008*/ 	.byte	0x03, 0x50
        /*000a*/ 	.short	0x0000


	//----- nvinfo : EIATTR_MAXREG_COUNT
	.align		4
        /*000c*/ 	.byte	0x03, 0x1b
        /*000e*/ 	.short	0x00ff


	//----- nvinfo : EIATTR_MERCURY_ISA_VERSION
	.align		4
        /*0010*/ 	.byte	0x03, 0x5f
        /*0012*/ 	.short	0x0101


	//----- nvinfo : EIATTR_VRC_CTA_INIT_COUNT
	.align		4
        /*0014*/ 	.byte	0x02, 0x4a
	.zero		1
	.zero		1


	//----- nvinfo : EIATTR_EXIT_INSTR_OFFSETS
	.align		4
        /*0018*/ 	.byte	0x04, 0x1c
        /*001a*/ 	.short	(.L_353 - .L_352)


	//   ....[0]....
.L_352:
        /*001c*/ 	.word	0x00000010


	//----- nvinfo : EIATTR_SW_WAR
	.align		4
.L_353:
        /*0020*/ 	.byte	0x04, 0x36
        /*0022*/ 	.short	(.L_355 - .L_354)
.L_354:
        /*0024*/ 	.word	0x00000008
.L_355:


//--------------------- .nv.info._Z9reproduceP10PopulationS0_iPfP17curandStateXORWOW --------------------------
	.section	.nv.info._Z9reproduceP10PopulationS0_iPfP17curandStateXORWOW,"",@"SHT_CUDA_INFO"
	.sectionflags	@""
	.align	4


	//----- nvinfo : EIATTR_CUDA_API_VERSION
	.align		4
        /*0000*/ 	.byte	0x04, 0x37
        /*0002*/ 	.short	(.L_357 - .L_356)
.L_356:
        /*0004*/ 	.word	0x00000082


	//----- nvinfo : EIATTR_KPARAM_INFO
	.align		4
.L_357:
        /*0008*/ 	.byte	0x04, 0x17
        /*000a*/ 	.short	(.L_359 - .L_358)
.L_358:
        /*000c*/ 	.word	0x00000000
        /*0010*/ 	.short	0x0004
        /*0012*/ 	.short	0x0020
        /*0014*/ 	.byte	0x00, 0xf5, 0x21, 0x00


	//----- nvinfo : EIATTR_KPARAM_INFO
	.align		4
.L_359:
        /*0018*/ 	.byte	0x04, 0x17
        /*001a*/ 	.short	(.L_361 - .L_360)
.L_360:
        /*001c*/ 	.word	0x00000000
        /*0020*/ 	.short	0x0003
        /*0022*/ 	.short	0x0018
        /*0024*/ 	.byte	0x00, 0xf5, 0x21, 0x00


	//----- nvinfo : EIATTR_KPARAM_INFO
	.align		4
.L_361:
        /*0028*/ 	.byte	0x04, 0x17
        /*002a*/ 	.short	(.L_363 - .L_362)
.L_362:
        /*002c*/ 	.word	0x00000000
        /*0030*/ 	.short	0x0002
        /*0032*/ 	.short	0x0010
        /*0034*/ 	.byte	0x00, 0xf0, 0x11, 0x00


	//----- nvinfo : EIATTR_KPARAM_INFO
	.align		4
.L_363:
        /*0038*/ 	.byte	0x04, 0x17
        /*003a*/ 	.short	(.L_365 - .L_364)
.L_364:
        /*003c*/ 	.word	0x00000000
        /*0040*/ 	.short	0x0001
        /*0042*/ 	.short	0x0008
        /*0044*/ 	.byte	0x00, 0xf5, 0x21, 0x00


	//----- nvinfo : EIATTR_KPARAM_INFO
	.align		4
.L_365:
        /*0048*/ 	.byte	0x04, 0x17
        /*004a*/ 	.short	(.L_367 - .L_366)
.L_366:
        /*004c*/ 	.word	0x00000000
        /*0050*/ 	.short	0x0000
        /*0052*/ 	.short	0x0000
        /*0054*/ 	.byte	0x00, 0xf5, 0x21, 0x00


	//----- nvinfo : EIATTR_SPARSE_MMA_MASK
	.align		4
.L_367:
        /*0058*/ 	.byte	0x03, 0x50
        /*005a*/ 	.short	0x0000


	//----- nvinfo : EIATTR_MAXREG_COUNT
	.align		4
        /*005c*/ 	.byte	0x03, 0x1b
        /*005e*/ 	.short	0x00ff


	//----- nvinfo : EIATTR_MERCURY_ISA_VERSION
	.align		4
        /*0060*/ 	.byte	0x03, 0x5f
        /*0062*/ 	.short	0x0101


	//----- nvinfo : EIATTR_VRC_CTA_INIT_COUNT
	.align		4
        /*0064*/ 	.byte	0x02, 0x4a
	.zero		1
	.zero		1


	//----- nvinfo : EIATTR_EXIT_INSTR_OFFSETS
	.align		4
        /*0068*/ 	.byte	0x04, 0x1c
        /*006a*/ 	.short	(.L_369 - .L_368)


	//   ....[0]....
.L_368:
        /*006c*/ 	.word	0x00000b80


	//   ....[1]....
        /*0070*/ 	.word	0x00000be0


	//----- nvinfo : EIATTR_CRS_STACK_SIZE
	.align		4
.L_369:
        /*0074*/ 	.byte	0x04, 0x1e
        /*0076*/ 	.short	(.L_371 - .L_370)
.L_370:
        /*0078*/ 	.word	0x00000000


	//----- nvinfo : EIATTR_CBANK_PARAM_SIZE
	.align		4
.L_371:
        /*007c*/ 	.byte	0x03, 0x19
        /*007e*/ 	.short	0x0028


	//----- nvinfo : EIATTR_PARAM_CBANK
	.align		4
        /*0080*/ 	.byte	0x04, 0x0a
        /*0082*/ 	.short	(.L_373 - .L_372)
	.align		4
.L_372:
        /*0084*/ 	.word	index@(.nv.constant0._Z9reproduceP10PopulationS0_iPfP17curandStateXORWOW)
        /*0088*/ 	.short	0x0380
        /*008a*/ 	.short	0x0028


	//----- nvinfo : EIATTR_SW_WAR
	.align		4
.L_373:
        /*008c*/ 	.byte	0x04, 0x36
        /*008e*/ 	.short	(.L_375 - .L_374)
.L_374:
        /*0090*/ 	.word	0x00000008
.L_375:


//--------------------- .nv.info._Z7fitnessP10PopulationPf --------------------------
	.section	.nv.info._Z7fitnessP10PopulationPf,"",@"SHT_CUDA_INFO"
	.sectionflags	@""
	.align	4


	//----- nvinfo : EIATTR_CUDA_API_VERSION
	.align		4
        /*0000*/ 	.byte	0x04, 0x37
        /*0002*/ 	.short	(.L_377 - .L_376)
.L_376:
        /*0004*/ 	.word	0x00000082


	//----- nvinfo : EIATTR_KPARAM_INFO
	.align		4
.L_377:
        /*0008*/ 	.byte	0x04, 0x17
        /*000a*/ 	.short	(.L_379 - .L_378)
.L_378:
        /*000c*/ 	.word	0x00000000
        /*0010*/ 	.short	0x0001
        /*0012*/ 	.short	0x0008
        /*0014*/ 	.byte	0x00, 0xf5, 0x21, 0x00


	//----- nvinfo : EIATTR_KPARAM_INFO
	.align		4
.L_379:
        /*0018*/ 	.byte	0x04, 0x17
        /*001a*/ 	.short	(.L_381 - .L_380)
.L_380:
        /*001c*/ 	.word	0x00000000
        /*0020*/ 	.short	0x0000
        /*0022*/ 	.short	0x0000
        /*0024*/ 	.byte	0x00, 0xf5, 0x21, 0x00


	//----- nvinfo : EIATTR_SPARSE_MMA_MASK
	.align		4
.L_381:
        /*0028*/ 	.byte	0x03, 0x50
        /*002a*/ 	.short	0x0000


	//----- nvinfo : EIATTR_MAXREG_COUNT
	.align		4
        /*002c*/ 	.byte	0x03, 0x1b
        /*002e*/ 	.short	0x00ff


	//----- nvinfo : EIATTR_NUM_BARRIERS
	.align		4
        /*0030*/ 	.byte	0x02, 0x4c
        /*0032*/ 	.byte	0x01
	.zero		1


	//----- nvinfo : EIATTR_MERCURY_ISA_VERSION
	.align		4
        /*0034*/ 	.byte	0x03, 0x5f
        /*0036*/ 	.short	0x0101


	//----- nvinfo : EIATTR_UNUSED_LOAD_BYTE_OFFSET
	.align		4
        /*0038*/ 	.byte	0x04, 0x44
        /*003a*/ 	.short	(.L_383 - .L_382)


	//   ....[0]....
.L_382:
        /*003c*/ 	.word	0x00000280
        /*0040*/ 	.word	0x00000fff


	//----- nvinfo : EIATTR_VRC_CTA_INIT_COUNT
	.align		4
.L_383:
        /*0044*/ 	.byte	0x02, 0x4a
	.zero		1
	.zero		1


	//----- nvinfo : EIATTR_EXIT_INSTR_OFFSETS
	.align		4
        /*0048*/ 	.byte	0x04, 0x1c
        /*004a*/ 	.short	(.L_385 - .L_384)


	//   ....[0]....
.L_384:
        /*004c*/ 	.word	0x00000240


	//   ....[1]....
        /*0050*/ 	.word	0x000003d0


	//----- nvinfo : EIATTR_CRS_STACK_SIZE
	.align		4
.L_385:
        /*0054*/ 	.byte	0x04, 0x1e
        /*0056*/ 	.short	(.L_387 - .L_386)
.L_386:
        /*0058*/ 	.word	0x00000000


	//----- nvinfo : EIATTR_CBANK_PARAM_SIZE
	.align		4
.L_387:
        /*005c*/ 	.byte	0x03, 0x19
        /*005e*/ 	.short	0x0010


	//----- nvinfo : EIATTR_PARAM_CBANK
	.align		4
        /*0060*/ 	.byte	0x04, 0x0a
        /*0062*/ 	.short	(.L_389 - .L_388)
	.align		4
.L_388:
        /*0064*/ 	.word	index@(.nv.constant0._Z7fitnessP10PopulationPf)
        /*0068*/ 	.short	0x0380
        /*006a*/ 	.short	0x0010


	//----- nvinfo : EIATTR_SW_WAR
	.align		4
.L_389:
        /*006c*/ 	.byte	0x04, 0x36
        /*006e*/ 	.short	(.L_391 - .L_390)
.L_390:
        /*0070*/ 	.word	0x00000008
.L_391:


//--------------------- .nv.info._Z16createPopulationP10PopulationjP17curandStateXORWOW --------------------------
	.section	.nv.info._Z16createPopulationP10PopulationjP17curandStateXORWOW,"",@"SHT_CUDA_INFO"
	.sectionflags	@""
	.align	4


	//----- nvinfo : EIATTR_CUDA_API_VERSION
	.align		4
        /*0000*/ 	.byte	0x04, 0x37
        /*0002*/ 	.short	(.L_393 - .L_392)
.L_392:
        /*0004*/ 	.word	0x00000082


	//----- nvinfo : EIATTR_KPARAM_INFO
	.align		4
.L_393:
        /*0008*/ 	.byte	0x04, 0x17
        /*000a*/ 	.short	(.L_395 - .L_394)
.L_394:
        /*000c*/ 	.word	0x00000000
        /*0010*/ 	.short	0x0002
        /*0012*/ 	.short	0x0010
        /*0014*/ 	.byte	0x00, 0xf5, 0x21, 0x00


	//----- nvinfo : EIATTR_KPARAM_INFO
	.align		4
.L_395:
        /*0018*/ 	.byte	0x04, 0x17
        /*001a*/ 	.short	(.L_397 - .L_396)
.L_396:
        /*001c*/ 	.word	0x00000000
        /*0020*/ 	.short	0x0001
        /*0022*/ 	.short	0x0008
        /*0024*/ 	.byte	0x00, 0xf0, 0x11, 0x00


	//----- nvinfo : EIATTR_KPARAM_INFO
	.align		4
.L_397:
        /*0028*/ 	.byte	0x04, 0x17
        /*002a*/ 	.short	(.L_399 - .L_398)
.L_398:
        /*002c*/ 	.word	0x00000000
        /*0030*/ 	.short	0x0000
        /*0032*/ 	.short	0x0000
        /*0034*/ 	.byte	0x00, 0xf5, 0x21, 0x00


	//----- nvinfo : EIATTR_SPARSE_MMA_MASK
	.align		4
.L_399:
        /*0038*/ 	.byte	0x03, 0x50
        /*003a*/ 	.short	0x0000


	//----- nvinfo : EIATTR_MAXREG_COUNT
	.align		4
        /*003c*/ 	.byte	0x03, 0x1b
        /*003e*/ 	.short	0x00ff


	//----- nvinfo : EIATTR_MERCURY_ISA_VERSION
	.align		4
        /*0040*/ 	.byte	0x03, 0x5f
        /*0042*/ 	.short	0x0101


	//----- nvinfo : EIATTR_VRC_CTA_INIT_COUNT
	.align		4
        /*0044*/ 	.byte	0x02, 0x4a
	.zero		1
	.zero		1


	//----- nvinfo : EIATTR_EXIT_INSTR_OFFSETS
	.align		4
        /*0048*/ 	.byte	0x04, 0x1c
        /*004a*/ 	.short	(.L_401 - .L_400)


	//   ....[0]....
.L_400:
        /*004c*/ 	.word	0x00001090


	//----- nvinfo : EIATTR_CRS_STACK_SIZE
	.align		4
.L_401:
        /*0050*/ 	.byte	0x04, 0x1e
        /*0052*/ 	.short	(.L_403 - .L_402)
.L_402:
        /*0054*/ 	.word	0x00000000


	//----- nvinfo : EIATTR_CBANK_PARAM_SIZE
	.align		4
.L_403:
        /*0058*/ 	.byte	0x03, 0x19
        /*005a*/ 	.short	0x0018


	//----- nvinfo : EIATTR_PARAM_CBANK
	.align		4
        /*005c*/ 	.byte	0x04, 0x0a
        /*005e*/ 	.short	(.L_405 - .L_404)
	.align		4
.L_404:
        /*0060*/ 	.word	index@(.nv.constant0._Z16createPopulationP10PopulationjP17curandStateXORWOW)
        /*0064*/ 	.short	0x0380
        /*0066*/ 	.short	0x0018


	//----- nvinfo : EIATTR_SW_WAR
	.align		4
.L_405:
        /*0068*/ 	.byte	0x04, 0x36
        /*006a*/ 	.short	(.L_407 - .L_406)
.L_406:
        /*006c*/ 	.word	0x00000008
.L_407:


//--------------------- .nv.callgraph             --------------------------
	.section	.nv.callgraph,"",@"SHT_CUDA_CALLGRAPH"
	.align	4
	.sectionentsize	8
	.align		4
        /*0000*/ 	.word	0x00000000
	.align		4
        /*0004*/ 	.word	0xffffffff
	.align		4
        /*0008*/ 	.word	0x00000000
	.align		4
        /*000c*/ 	.word	0xfffffffe
	.align		4
        /*0010*/ 	.word	0x00000000
	.align		4
        /*0014*/ 	.word	0xfffffffd
	.align		4
        /*0018*/ 	.word	0x00000000
	.align		4
        /*001c*/ 	.word	0xfffffffc


//--------------------- .nv.constant4             --------------------------
	.section	.nv.constant4,"a",@progbits
	.align	8
	.align		8
.nv.constant4:
        /*0000*/ 	.dword	precalc_xorwow_matrix
	.align		8
        /*0008*/ 	.dword	precalc_xorwow_offset_matrix
	.align		8
        /*0010*/ 	.dword	mrg32k3aM1
	.align		8
        /*0018*/ 	.dword	mrg32k3aM2
	.align		8
        /*0020*/ 	.dword	mrg32k3aM1SubSeq
	.align		8
        /*0028*/ 	.dword	mrg32k3aM2SubSeq
	.align		8
        /*0030*/ 	.dword	mrg32k3aM1Seq
	.align		8
        /*0038*/ 	.dword	mrg32k3aM2Seq
	.align		8
        /*0040*/ 	.dword	_ZN34_INTERNAL_0dcbc430_4_k_cu_95e02e424cuda3std3__45__cpo5beginE
	.align		8
        /*0048*/ 	.dword	_ZN34_INTERNAL_0dcbc430_4_k_cu_95e02e424cuda3std3__45__cpo3endE
	.align		8
        /*0050*/ 	.dword	_ZN34_INTERNAL_0dcbc430_4_k_cu_95e02e424cuda3std3__45__cpo6cbeginE
	.align		8
        /*0058*/ 	.dword	_ZN34_INTERNAL_0dcbc430_4_k_cu_95e02e424cuda3std3__45__cpo4cendE
	.align		8
        /*0060*/ 	.dword	_ZN34_INTERNAL_0dcbc430_4_k_cu_95e02e424cuda3std3__45__cpo6rbeginE
	.align		8
        /*0068*/ 	.dword	_ZN34_INTERNAL_0dcbc430_4_k_cu_95e02e424cuda3std3__45__cpo4rendE
	.align		8
        /*0070*/ 	.dword	_ZN34_INTERNAL_0dcbc430_4_k_cu_95e02e424cuda3std3__45__cpo7crbeginE
	.align		8
        /*0078*/ 	.dword	_ZN34_INTERNAL_0dcbc430_4_k_cu_95e02e424cuda3std3__45__cpo5crendE
	.align		8
        /*0080*/ 	.dword	_ZN34_INTERNAL_0dcbc430_4_k_cu_95e02e424cuda3std3__436_GLOBAL__N__0dcbc430_4_k_cu_95e02e426ignoreE
	.align		8
        /*0088*/ 	.dword	_ZN34_INTERNAL_0dcbc430_4_k_cu_95e02e424cuda3std3__419piecewise_constructE
	.align		8
        /*0090*/ 	.dword	_ZN34_INTERNAL_0dcbc430_4_k_cu_95e02e424cuda3std3__48in_placeE
	.align		8
        /*0098*/ 	.dword	_ZN34_INTERNAL_0dcbc430_4_k_cu_95e02e424cuda3std3__420unreachable_sentinelE
	.align		8
        /*00a0*/ 	.dword	_ZN34_INTERNAL_0dcbc430_4_k_cu_95e02e424cuda3std3__47nulloptE
	.align		8
        /*00a8*/ 	.dword	_ZN34_INTERNAL_0dcbc430_4_k_cu_95e02e424cuda3std3__48unexpectE
	.align		8
        /*00b0*/ 	.dword	_ZN34_INTERNAL_0dcbc430_4_k_cu_95e02e424cuda3std6ranges3__45__cpo4swapE
	.align		8
        /*00b8*/ 	.dword	_ZN34_INTERNAL_0dcbc430_4_k_cu_95e02e424cuda3std6ranges3__45__cpo9iter_moveE
	.align		8
        /*00c0*/ 	.dword	_ZN34_INTERNAL_0dcbc430_4_k_cu_95e02e424cuda3std6ranges3__45__cpo5beginE
	.align		8
        /*00c8*/ 	.dword	_ZN34_INTERNAL_0dcbc430_4_k_cu_95e02e424cuda3std6ranges3__45__cpo3endE
	.align		8
        /*00d0*/ 	.dword	_ZN34_INTERNAL_0dcbc430_4_k_cu_95e02e424cuda3std6ranges3__45__cpo6cbeginE
	.align		8
        /*00d8*/ 	.dword	_ZN34_INTERNAL_0dcbc430_4_k_cu_95e02e424cuda3std6ranges3__45__cpo4cendE
	.align		8
        /*00e0*/ 	.dword	_ZN34_INTERNAL_0dcbc430_4_k_cu_95e02e424cuda3std6ranges3__45__cpo7advanceE
	.align		8
        /*00e8*/ 	.dword	_ZN34_INTERNAL_0dcbc430_4_k_cu_95e02e424cuda3std6ranges3__45__cpo9iter_swapE
	.align		8
        /*00f0*/ 	.dword	_ZN34_INTERNAL_0dcbc430_4_k_cu_95e02e424cuda3std6ranges3__45__cpo4nextE
	.align		8
        /*00f8*/ 	.dword	_ZN34_INTERNAL_0dcbc430_4_k_cu_95e02e424cuda3std6ranges3__45__cpo4prevE
	.align		8
        /*0100*/ 	.dword	_ZN34_INTERNAL_0dcbc430_4_k_cu_95e02e424cuda3std6ranges3__45__cpo4dataE
	.align		8
        /*0108*/ 	.dword	_ZN34_INTERNAL_0dcbc430_4_k_cu_95e02e424cuda3std6ranges3__45__cpo5cdataE
	.align		8
        /*0110*/ 	.dword	_ZN34_INTERNAL_0dcbc430_4_k_cu_95e02e424cuda3std6ranges3__45__cpo4sizeE
	.align		8
        /*0118*/ 	.dword	_ZN34_INTERNAL_0dcbc430_4_k_cu_95e02e424cuda3std6ranges3__45__cpo5ssizeE
	.align		8
        /*0120*/ 	.dword	_ZN34_INTERNAL_0dcbc430_4_k_cu_95e02e424cuda3std6ranges3__45__cpo8distanceE
	.align		8
        /*0128*/ 	.dword	_ZN34_INTERNAL_0dcbc430_4_k_cu_95e02e426thrust24THRUST_300001_SM_1000_NS8cuda_cub3parE
	.align		8
        /*0130*/ 	.dword	_ZN34_INTERNAL_0dcbc430_4_k_cu_95e02e426thrust24THRUST_300001_SM_1000_NS8cuda_cub10par_nosyncE
	.align		8
        /*0138*/ 	.dword	_ZN34_INTERNAL_0dcbc430_4_k_cu_95e02e426thrust24THRUST_300001_SM_1000_NS6system6detail10sequential3seqE
	.align		8
        /*0140*/ 	.dword	_ZN34_INTERNAL_0dcbc430_4_k_cu_95e02e426thrust24THRUST_300001_SM_1000_NS6system3cpp3parE
	.align		8
        /*0148*/ 	.dword	_ZN34_INTERNAL_0dcbc430_4_k_cu_95e02e426thrust24THRUST_300001_SM_1000_NS12placeholders2_1E
	.align		8
        /*0150*/ 	.dword	_ZN34_INTERNAL_0dcbc430_4_k_cu_95e02e426thrust24THRUST_300001_SM_1000_NS12placeholders2_2E
	.align		8
        /*0158*/ 	.dword	_ZN34_INTERNAL_0dcbc430_4_k_cu_95e02e426thrust24THRUST_300001_SM_1000_NS12placeholders2_3E
	.align		8
        /*0160*/ 	.dword	_ZN34_INTERNAL_0dcbc430_4_k_cu_95e02e426thrust24THRUST_300001_SM_1000_NS12placeholders2_4E
	.align		8
        /*0168*/ 	.dword	_ZN34_INTERNAL_0dcbc430_4_k_cu_95e02e426thrust24THRUST_300001_SM_1000_NS12placeholders2_5E
	.align		8
        /*0170*/ 	.dword	_ZN34_INTERNAL_0dcbc430_4_k_cu_95e02e426thrust24THRUST_300001_SM_1000_NS12placeholders2_6E
	.align		8
        /*0178*/ 	.dword	_ZN34_INTERNAL_0dcbc430_4_k_cu_95e02e426thrust24THRUST_300001_SM_1000_NS12placeholders2_7E
	.align		8
        /*0180*/ 	.dword	_ZN34_INTERNAL_0dcbc430_4_k_cu_95e02e426thrust24THRUST_300001_SM_1000_NS12placeholders2_8E
	.align		8
        /*0188*/ 	.dword	_ZN34_INTERNAL_0dcbc430_4_k_cu_95e02e426thrust24THRUST_300001_SM_1000_NS12placeholders2_9E
	.align		8
        /*0190*/ 	.dword	_ZN34_INTERNAL_0dcbc430_4_k_cu_95e02e426thrust24THRUST_300001_SM_1000_NS12placeholders3_10E
	.align		8
        /*0198*/ 	.dword	_ZN34_INTERNAL_0dcbc430_4_k_cu_95e02e426thrust24THRUST_300001_SM_1000_NS3seqE
	.align		8
        /*01a0*/ 	.dword	_ZN34_INTERNAL_0dcbc430_4_k_cu_95e02e426thrust24THRUST_300001_SM_1000_NS6deviceE


//--------------------- .nv.constant3             --------------------------
	.section	.nv.constant3,"a",@progbits
	.align	8
.nv.constant3:
	.type		__cr_lgamma_table,@object
	.size		__cr_lgamma_table,(.L_8 - __cr_lgamma_table)
__cr_lgamma_table:
        /*0000*/ 	.byte	0x00, 0x00, 0x00, 0x00, 0x00, 0x00, 0x00, 0x00, 0x00, 0x00, 0x00, 0x00, 0x00, 0x00, 0x00, 0x00
        /*0010*/ 	.byte	0xef, 0x39, 0xfa, 0xfe, 0x42, 0x2e, 0xe6, 0x3f, 0x02, 0x20, 0x2a, 0xfa, 0x0b, 0xab, 0xfc, 0x3f
        /*0020*/ 	.byte	0xf9, 0x2c, 0x92, 0x7c, 0xa7, 0x6c, 0x09, 0x40, 0xc9, 0x79, 0x44, 0x3c, 0x64, 0x26, 0x13, 0x40
        /*0030*/ 	.byte	0xca, 0x01, 0xcf, 0x3a, 0x27, 0x51, 0x1a, 0x40, 0x30, 0xcc, 0x2d, 0xf3, 0xe1, 0x0c, 0x21, 0x40
        /*0040*/ 	.byte	0x0d, 0xb7, 0xfc, 0x82, 0x8e, 0x35, 0x25, 0x40
.L_8:


//--------------------- .text._ZN3cub18CUB_300001_SM_10006detail10radix_sort29DeviceRadixSortOnesweepKernelINS1_5radix10policy_hubIffyE10Policy1000ELNS0_9SortOrderE1EffyiiNS1_21identity_decomposer_tEEEvPT5_SB_PT3_PKSC_PT1_PKSG_PT2_PKSK_T4_iiT6_ --------------------------
	.section	.text._ZN3cub18CUB_300001_SM_10006detail10radix_sort29DeviceRadixSortOnesweepKernelINS1_5radix10policy_hubIffyE10Policy1000ELNS0_9SortOrderE1EffyiiNS1_21identity_decomposer_tEEEvPT5_SB_PT3_PKSC_PT1_PKSG_PT2_PKSK_T4_iiT6_,"ax",@progbits
	.align	128
        .global         _ZN3cub18CUB_300001_SM_10006detail10radix_sort29DeviceRadixSortOnesweepKernelINS1_5radix10policy_hubIffyE10Policy1000ELNS0_9SortOrderE1EffyiiNS1_21identity_decomposer_tEEEvPT5_SB_PT3_PKSC_PT1_PKSG_PT2_PKSK_T4_iiT6_
        .type           _ZN3cub18CUB_300001_SM_10006detail10radix_sort29DeviceRadixSortOnesweepKernelINS1_5radix10policy_hubIffyE10Policy1000ELNS0_9SortOrderE1EffyiiNS1_21identity_decomposer_tEEEvPT5_SB_PT3_PKSC_PT1_PKSG_PT2_PKSK_T4_iiT6_,@function
        .size           _ZN3cub18CUB_300001_SM_10006detail10radix_sort29DeviceRadixSortOnesweepKernelINS1_5radix10policy_hubIffyE10Policy1000ELNS0_9SortOrderE1EffyiiNS1_21identity_decomposer_tEEEvPT5_SB_PT3_PKSC_PT1_PKSG_PT2_PKSK_T4_iiT6_,(.L_x_492 - _ZN3cub18CUB_300001_SM_10006detail10radix_sort29DeviceRadixSortOnesweepKernelINS1_5radix10policy_hubIffyE10Policy1000ELNS0_9SortOrderE1EffyiiNS1_21identity_decomposer_tEEEvPT5_SB_PT3_PKSC_PT1_PKSG_PT2_PKSK_T4_iiT6_)
        .other          _ZN3cub18CUB_300001_SM_10006detail10radix_sort29DeviceRadixSortOnesweepKernelINS1_5radix10policy_hubIffyE10Policy1000ELNS0_9SortOrderE1EffyiiNS1_21identity_decomposer_tEEEvPT5_SB_PT3_PKSC_PT1_PKSG_PT2_PKSK_T4_iiT6_,@"STO_CUDA_ENTRY STV_DEFAULT"
_ZN3cub18CUB_300001_SM_10006detail10radix_sort29DeviceRadixSortOnesweepKernelINS1_5radix10policy_hubIffyE10Policy1000ELNS0_9SortOrderE1EffyiiNS1_21identity_decomposer_tEEEvPT5_SB_PT3_PKSC_PT1_PKSG_PT2_PKSK_T4_iiT6_:
.text._ZN3cub18CUB_300001_SM_10006detail10radix_sort29DeviceRadixSortOnesweepKernelINS1_5radix10policy_hubIffyE10Policy1000ELNS0_9SortOrderE1EffyiiNS1_21identity_decomposer_tEEEvPT5_SB_PT3_PKSC_PT1_PKSG_PT2_PKSK_T4_iiT6_:
[----:B------:R-:W-:Y:S01]  /*0000*/  LDC R1, c[0x0][0x37c] ;  /* 0x0000df00ff017b82 */ /* 0x000fe20000000800 */
[----:B------:R-:W0:Y:S01]  /*0010*/  S2R R3, SR_TID.X ;  /* 0x0000000000037919 */ /* 0x000e220000002100 */
[----:B------:R-:W-:Y:S01]  /*0020*/  MOV R9, 0x400 ;  /* 0x0000040000097802 */ /* 0x000fe20000000f00 */
[----:B------:R-:W1:Y:S01]  /*0030*/  LDCU.64 UR6, c[0x0][0x358] ;  /* 0x00006b00ff0677ac */ /* 0x000e620008000a00 */
[----:B------:R-:W-:Y:S01]  /*0040*/  BSSY.RECONVERGENT B0, `(.L_x_0) ;  /* 0x000000c000007945 */ /* 0x000fe20003800200 */
[----:B------:R-:W2:Y:S01]  /*0050*/  S2R R0, SR_CgaCtaId ;  /* 0x0000000000007919 */ /* 0x000ea20000008800 */
[----:B0-----:R-:W-:Y:S02]  /*0060*/  ISETP.NE.AND P0, PT, R3, RZ, PT ;  /* 0x000000ff0300720c */ /* 0x001fe40003f05270 */
[----:B--2---:R-:W-:-:S11]  /*0070*/  LEA R9, R0, R9, 0x18 ;  /* 0x0000000900097211 */ /* 0x004fd600078ec0ff */
[----:B-1----:R-:W-:Y:S05]  /*0080*/  @P0 BRA `(.L_x_1) ;  /* 0x00000000001c0947 */ /* 0x002fea0003800000 */
[----:B------:R-:W0:Y:S01]  /*0090*/  LDC.64 R4, c[0x0][0x388] ;  /* 0x0000e200ff047b82 */ /* 0x000e220000000a00 */
[----:B------:R-:W-:-:S05]  /*00a0*/  IMAD.MOV.U32 R7, RZ, RZ, 0x1 ;  /* 0x00000001ff077424 */ /* 0x000fca00078e00ff */
[----:B0-----:R-:W2:Y:S02]  /*00b0*/  ATOMG.E.ADD.STRONG.GPU PT, R4, desc[UR6][R4.64], R7 ;  /* 0x80000007040479a8 */ /* 0x001ea400081ef106 */
[----:B------:R-:W0:Y:S01]  /*00c0*/  S2UR UR5, SR_CgaCtaId ;  /* 0x00000000000579c3 */ /* 0x000e220000008800 */
[----:B------:R-:W-:Y:S02]  /*00d0*/  UMOV UR4, 0x400 ;  /* 0x0000040000047882 */ /* 0x000fe40000000000 */
[----:B0-----:R-:W-:-:S09]  /*00e0*/  ULEA UR4, UR5, UR4, 0x18 ;  /* 0x0000000405047291 */ /* 0x001fd2000f8ec0ff */
[----:B--2---:R0:W-:Y:S03]  /*00f0*/  STS [UR4+0x6600], R4 ;  /* 0x00660004ff007988 */ /* 0x0041e60008000804 */
.L_x_1:
[----:B------:R-:W-:Y:S05]  /*0100*/  BSYNC.RECONVERGENT B0 ;  /* 0x0000000000007941 */ /* 0x000fea0003800200 */
.L_x_0:
[----:B------:R-:W-:Y:S06]  /*0110*/  BAR.SYNC.DEFER_BLOCKING 0x0 ;  /* 0x0000000000007b1d */ /* 0x000fec0000010000 */
[----:B------:R-:W1:Y:S01]  /*0120*/  LDCU UR4, c[0x0][0x3c0] ;  /* 0x00007800ff0477ac */ /* 0x000e620008000800 */
[----:B------:R-:W2:Y:S01]  /*0130*/  S2R R24, SR_LANEID ;  /* 0x0000000000187919 */ /* 0x000ea20000000000 */
[----:B------:R-:W3:Y:S02]  /*0140*/  LDS R45, [R9+0x6600] ;  /* 0x00660000092d7984 */ /* 0x000ee40000000800 */
[----:B---3--:R-:W-:-:S04]  /*0150*/  IMAD R5, R45, 0x1980, RZ ;  /* 0x000019802d057824 */ /* 0x008fc800078e02ff */
[----:B------:R-:W-:Y:S01]  /*0160*/  VIADD R47, R5, 0x1980 ;  /* 0x00001980052f7836 */ /* 0x000fe20000000000 */
[----:B------:R-:W-:-:S04]  /*0170*/  SHF.R.S32.HI R48, RZ, 0x1f, R5 ;  /* 0x0000001fff307819 */ /* 0x000fc80000011405 */
[----:B-1----:R-:W-:-:S13]  /*0180*/  ISETP.GT.AND P0, PT, R47, UR4, PT ;  /* 0x000000042f007c0c */ /* 0x002fda000bf04270 */
[----:B--2---:R-:W-:Y:S05]  /*0190*/  @P0 BRA `(.L_x_2) ;  /* 0x0000000000680947 */ /* 0x004fea0003800000 */
[----:B------:R-:W1:Y:S01]  /*01a0*/  LDCU.64 UR4, c[0x0][0x3a8] ;  /* 0x00007500ff0477ac */ /* 0x000e620008000a00 */
[C---:B------:R-:W-:Y:S02]  /*01b0*/  LOP3.LUT R0, R3.reuse, 0x1f, RZ, 0xc0, !PT ;  /* 0x0000001f03007812 */ /* 0x040fe400078ec0ff */
[----:B------:R-:W-:-:S05]  /*01c0*/  LOP3.LUT R7, R3, 0x3e0, RZ, 0xc0, !PT ;  /* 0x000003e003077812 */ /* 0x000fca00078ec0ff */
[----:B------:R-:W-:-:S05]  /*01d0*/  IMAD R0, R7, 0x11, R0 ;  /* 0x0000001107007824 */ /* 0x000fca00078e0200 */
[----:B------:R-:W-:-:S05]  /*01e0*/  IADD3 R0, P0, PT, R5, R0, RZ ;  /* 0x0000000005007210 */ /* 0x000fca0007f1e0ff */
[----:B------:R-:W-:Y:S01]  /*01f0*/  IMAD.X R7, RZ, RZ, R48, P0 ;  /* 0x000000ffff077224 */ /* 0x000fe200000e0630 */
[----:B-1----:R-:W-:-:S04]  /*0200*/  LEA R6, P0, R0, UR4, 0x2 ;  /* 0x0000000400067c11 */ /* 0x002fc8000f8010ff */
[----:B------:R-:W-:-:S05]  /*0210*/  LEA.HI.X R7, R0, UR5, R7, 0x2, P0 ;  /* 0x0000000500077c11 */ /* 0x000fca00080f1407 */
[----:B------:R1:W5:Y:S04]  /*0220*/  LDG.E R28, desc[UR6][R6.64] ;  /* 0x00000006061c7981 */ /* 0x000368000c1e1900 */
        /* <DEDUP_REMOVED lines=15> */
[----:B------:R1:W5:Y:S01]  /*0320*/  LDG.E R46, desc[UR6][R6.64+0x800] ;  /* 0x00080006062e7981 */ /* 0x000362000c1e1900 */
[----:B------:R-:W-:Y:S05]  /*0330*/  BRA `(.L_x_3) ;  /* 0x0000000400307947 */ /* 0x000fea0003800000 */
.L_x_2:
[C---:B------:R-:W-:Y:S01]  /*0340*/  LOP3.LUT R0, R3.reuse, 0x1f, RZ, 0xc0, !PT ;  /* 0x0000001f03007812 */ /* 0x040fe200078ec0ff */
[----:B------:R-:W1:Y:S01]  /*0350*/  LDCU.64 UR8, c[0x0][0x3a8] ;  /* 0x00007500ff0877ac */ /* 0x000e620008000a00 */
[----:B------:R-:W-:Y:S01]  /*0360*/  LOP3.LUT R7, R3, 0x3e0, RZ, 0xc0, !PT ;  /* 0x000003e003077812 */ /* 0x000fe200078ec0ff */
[----:B------:R-:W-:-:S04]  /*0370*/  IMAD.MOV.U32 R28, RZ, RZ, -0x1 ;  /* 0xffffffffff1c7424 */ /* 0x000fc800078e00ff */
[----:B0-----:R-:W-:Y:S01]  /*0380*/  IMAD R4, R7, 0x11, R0 ;  /* 0x0000001107047824 */ /* 0x001fe200078e0200 */
[----:B------:R-:W-:-:S03]  /*0390*/  IADD3 R0, PT, PT, -R5, UR4, RZ ;  /* 0x0000000405007c10 */ /* 0x000fc6000fffe1ff */
[C---:B------:R-:W-:Y:S01]  /*03a0*/  VIADD R11, R4.reuse, 0x40 ;  /* 0x00000040040b7836 */ /* 0x040fe20000000000 */
[----:B------:R-:W-:Y:S01]  /*03b0*/  IADD3 R8, P0, PT, R5, R4, RZ ;  /* 0x0000000405087210 */ /* 0x000fe20007f1e0ff */
[C---:B------:R-:W-:Y:S01]  /*03c0*/  VIADD R7, R4.reuse, 0x20 ;  /* 0x0000002004077836 */ /* 0x040fe20000000000 */
[CC--:B------:R-:W-:Y:S02]  /*03d0*/  ISETP.GE.AND P2, PT, R4.reuse, R0.reuse, PT ;  /* 0x000000000400720c */ /* 0x0c0fe40003f46270 */
[-C--:B------:R-:W-:Y:S01]  /*03e0*/  ISETP.GE.AND P4, PT, R11, R0.reuse, PT ;  /* 0x000000000b00720c */ /* 0x080fe20003f86270 */
[C---:B------:R-:W-:Y:S01]  /*03f0*/  VIADD R11, R4.reuse, 0x80 ;  /* 0x00000080040b7836 */ /* 0x040fe20000000000 */
[-C--:B------:R-:W-:Y:S01]  /*0400*/  ISETP.GE.AND P3, PT, R7, R0.reuse, PT ;  /* 0x000000000700720c */ /* 0x080fe20003f66270 */
[C---:B------:R-:W-:Y:S02]  /*0410*/  VIADD R7, R4.reuse, 0x60 ;  /* 0x0000006004077836 */ /* 0x040fe40000000000 */
[----:B------:R-:W-:Y:S01]  /*0420*/  IMAD.X R13, RZ, RZ, R48, P0 ;  /* 0x000000ffff0d7224 */ /* 0x000fe200000e0630 */
[----:B------:R-:W-:Y:S01]  /*0430*/  ISETP.GE.AND P6, PT, R11, R0, PT ;  /* 0x000000000b00720c */ /* 0x000fe20003fc6270 */
[----:B------:R-:W-:Y:S01]  /*0440*/  VIADD R11, R4, 0xa0 ;  /* 0x000000a0040b7836 */ /* 0x000fe20000000000 */
[----:B-1----:R-:W-:-:S02]  /*0450*/  LEA R6, P0, R8, UR8, 0x2 ;  /* 0x0000000808067c11 */ /* 0x002fc4000f8010ff */
[-C--:B------:R-:W-:Y:S02]  /*0460*/  ISETP.GE.AND P5, PT, R7, R0.reuse, PT ;  /* 0x000000000700720c */ /* 0x080fe40003fa6270 */
[----:B------:R-:W-:Y:S01]  /*0470*/  LEA.HI.X R7, R8, UR9, R13, 0x2, P0 ;  /* 0x0000000908077c11 */ /* 0x000fe200080f140d */
[----:B------:R-:W-:Y:S01]  /*0480*/  IMAD.MOV.U32 R30, RZ, RZ, -0x1 ;  /* 0xffffffffff1e7424 */ /* 0x000fe200078e00ff */
[-C--:B------:R-:W-:Y:S01]  /*0490*/  ISETP.GE.AND P0, PT, R11, R0.reuse, PT ;  /* 0x000000000b00720c */ /* 0x080fe20003f06270 */
[C---:B------:R-:W-:Y:S02]  /*04a0*/  VIADD R11, R4.reuse, 0xe0 ;  /* 0x000000e0040b7836 */ /* 0x040fe40000000000 */
[----:B------:R2:W5:Y:S01]  /*04b0*/  @!P2 LDG.E R28, desc[UR6][R6.64] ;  /* 0x00000006061ca981 */ /* 0x000562000c1e1900 */
[C---:B------:R-:W-:Y:S02]  /*04c0*/  VIADD R13, R4.reuse, 0xc0 ;  /* 0x000000c0040d7836 */ /* 0x040fe40000000000 */
[-C--:B------:R-:W-:Y:S01]  /*04d0*/  ISETP.GE.AND P2, PT, R11, R0.reuse, PT ;  /* 0x000000000b00720c */ /* 0x080fe20003f46270 */
[----:B------:R-:W-:Y:S01]  /*04e0*/  VIADD R11, R4, 0x100 ;  /* 0x00000100040b7836 */ /* 0x000fe20000000000 */
[----:B------:R2:W5:Y:S01]  /*04f0*/  @!P3 LDG.E R30, desc[UR6][R6.64+0x80] ;  /* 0x00008006061eb981 */ /* 0x000562000c1e1900 */
[----:B------:R-:W-:Y:S01]  /*0500*/  IMAD.MOV.U32 R32, RZ, RZ, -0x1 ;  /* 0xffffffffff207424 */ /* 0x000fe200078e00ff */
[----:B------:R-:W-:-:S02]  /*0510*/  ISETP.GE.AND P1, PT, R13, R0, PT ;  /* 0x000000000d00720c */ /* 0x000fc40003f26270 */
[-C--:B------:R-:W-:Y:S01]  /*0520*/  ISETP.GE.AND P3, PT, R11, R0.reuse, PT ;  /* 0x000000000b00720c */ /* 0x080fe20003f66270 */
[C---:B------:R-:W-:Y:S02]  /*0530*/  VIADD R11, R4.reuse, 0x140 ;  /* 0x00000140040b7836 */ /* 0x040fe40000000000 */
[----:B------:R2:W5:Y:S01]  /*0540*/  @!P5 LDG.E R32, desc[UR6][R6.64+0x180] ;  /* 0x000180060620d981 */ /* 0x000562000c1e1900 */
[----:B------:R-:W-:Y:S02]  /*0550*/  IMAD.MOV.U32 R33, RZ, RZ, -0x1 ;  /* 0xffffffffff217424 */ /* 0x000fe400078e00ff */
[-C--:B------:R-:W-:Y:S01]  /*0560*/  ISETP.GE.AND P5, PT, R11, R0.reuse, PT ;  /* 0x000000000b00720c */ /* 0x080fe20003fa6270 */
[C---:B------:R-:W-:Y:S02]  /*0570*/  VIADD R11, R4.reuse, 0x160 ;  /* 0x00000160040b7836 */ /* 0x040fe40000000000 */
[----:B------:R-:W-:Y:S01]  /*0580*/  IMAD.MOV.U32 R31, RZ, RZ, -0x1 ;  /* 0xffffffffff1f7424 */ /* 0x000fe200078e00ff */
[----:B------:R2:W5:Y:S01]  /*0590*/  @!P6 LDG.E R33, desc[UR6][R6.64+0x200] ;  /* 0x000200060621e981 */ /* 0x000562000c1e1900 */
[----:B------:R-:W-:Y:S01]  /*05a0*/  VIADD R13, R4, 0x120 ;  /* 0x00000120040d7836 */ /* 0x000fe20000000000 */
[----:B------:R-:W-:Y:S01]  /*05b0*/  ISETP.GE.AND P6, PT, R11, R0, PT ;  /* 0x000000000b00720c */ /* 0x000fe20003fc6270 */
[----:B------:R-:W-:-:S02]  /*05c0*/  IMAD.MOV.U32 R35, RZ, RZ, -0x1 ;  /* 0xffffffffff237424 */ /* 0x000fc400078e00ff */
[C---:B------:R-:W-:Y:S01]  /*05d0*/  VIADD R11, R4.reuse, 0x1a0 ;  /* 0x000001a0040b7836 */ /* 0x040fe20000000000 */
[----:B------:R2:W5:Y:S01]  /*05e0*/  @!P4 LDG.E R31, desc[UR6][R6.64+0x100] ;  /* 0x00010006061fc981 */ /* 0x000562000c1e1900 */
[-C--:B------:R-:W-:Y:S01]  /*05f0*/  ISETP.GE.AND P4, PT, R13, R0.reuse, PT ;  /* 0x000000000d00720c */ /* 0x080fe20003f86270 */
[----:B------:R-:W-:Y:S02]  /*0600*/  IMAD.MOV.U32 R34, RZ, RZ, -0x1 ;  /* 0xffffffffff227424 */ /* 0x000fe400078e00ff */
[----:B------:R2:W5:Y:S01]  /*0610*/  @!P1 LDG.E R35, desc[UR6][R6.64+0x300] ;  /* 0x0003000606239981 */ /* 0x000562000c1e1900 */
[----:B------:R-:W-:Y:S01]  /*0620*/  IMAD.MOV.U32 R36, RZ, RZ, -0x1 ;  /* 0xffffffffff247424 */ /* 0x000fe200078e00ff */
[----:B------:R-:W-:Y:S01]  /*0630*/  ISETP.GE.AND P1, PT, R11, R0, PT ;  /* 0x000000000b00720c */ /* 0x000fe20003f26270 */
[C---:B------:R-:W-:Y:S01]  /*0640*/  VIADD R13, R4.reuse, 0x180 ;  /* 0x00000180040d7836 */ /* 0x040fe20000000000 */
[----:B------:R2:W5:Y:S01]  /*0650*/  @!P0 LDG.E R34, desc[UR6][R6.64+0x280] ;  /* 0x0002800606228981 */ /* 0x000562000c1e1900 */
[----:B------:R-:W-:-:S02]  /*0660*/  VIADD R11, R4, 0x1c0 ;  /* 0x000001c0040b7836 */ /* 0x000fc40000000000 */
[----:B------:R-:W-:Y:S01]  /*0670*/  IMAD.MOV.U32 R37, RZ, RZ, -0x1 ;  /* 0xffffffffff257424 */ /* 0x000fe200078e00ff */
[----:B------:R2:W5:Y:S01]  /*0680*/  @!P2 LDG.E R36, desc[UR6][R6.64+0x380] ;  /* 0x000380060624a981 */ /* 0x000562000c1e1900 */
[----:B------:R-:W-:Y:S01]  /*0690*/  IMAD.MOV.U32 R38, RZ, RZ, -0x1 ;  /* 0xffffffffff267424 */ /* 0x000fe200078e00ff */
[-C--:B------:R-:W-:Y:S01]  /*06a0*/  ISETP.GE.AND P0, PT, R13, R0.reuse, PT ;  /* 0x000000000d00720c */ /* 0x080fe20003f06270 */
[C---:B------:R-:W-:Y:S01]  /*06b0*/  VIADD R13, R4.reuse, 0x1e0 ;  /* 0x000001e0040d7836 */ /* 0x040fe20000000000 */
[-C--:B------:R-:W-:Y:S01]  /*06c0*/  ISETP.GE.AND P2, PT, R11, R0.reuse, PT ;  /* 0x000000000b00720c */ /* 0x080fe20003f46270 */
[----:B------:R-:W-:Y:S01]  /*06d0*/  VIADD R11, R4, 0x200 ;  /* 0x00000200040b7836 */ /* 0x000fe20000000000 */
[----:B------:R2:W5:Y:S02]  /*06e0*/  @!P3 LDG.E R37, desc[UR6][R6.64+0x400] ;  /* 0x000400060625b981 */ /* 0x000564000c1e1900 */
[-C--:B------:R-:W-:Y:S02]  /*06f0*/  ISETP.GE.AND P3, PT, R13, R0.reuse, PT ;  /* 0x000000000d00720c */ /* 0x080fe40003f66270 */
[----:B------:R2:W5:Y:S01]  /*0700*/  @!P4 LDG.E R38, desc[UR6][R6.64+0x480] ;  /* 0x000480060626c981 */ /* 0x000562000c1e1900 */
[----:B------:R-:W-:Y:S01]  /*0710*/  ISETP.GE.AND P4, PT, R11, R0, PT ;  /* 0x000000000b00720c */ /* 0x000fe20003f86270 */
[----:B------:R-:W-:-:S02]  /*0720*/  IMAD.MOV.U32 R39, RZ, RZ, -0x1 ;  /* 0xffffffffff277424 */ /* 0x000fc400078e00ff */
[----:B------:R-:W-:Y:S02]  /*0730*/  IMAD.MOV.U32 R40, RZ, RZ, -0x1 ;  /* 0xffffffffff287424 */ /* 0x000fe400078e00ff */
[----:B------:R-:W-:Y:S02]  /*0740*/  IMAD.MOV.U32 R41, RZ, RZ, -0x1 ;  /* 0xffffffffff297424 */ /* 0x000fe400078e00ff */
[----:B------:R-:W-:Y:S01]  /*0750*/  IMAD.MOV.U32 R42, RZ, RZ, -0x1 ;  /* 0xffffffffff2a7424 */ /* 0x000fe200078e00ff */
[----:B------:R2:W5:Y:S01]  /*0760*/  @!P5 LDG.E R39, desc[UR6][R6.64+0x500] ;  /* 0x000500060627d981 */ /* 0x000562000c1e1900 */
[----:B------:R-:W-:Y:S02]  /*0770*/  IMAD.MOV.U32 R43, RZ, RZ, -0x1 ;  /* 0xffffffffff2b7424 */ /* 0x000fe400078e00ff */
[----:B------:R-:W-:Y:S01]  /*0780*/  IMAD.MOV.U32 R44, RZ, RZ, -0x1 ;  /* 0xffffffffff2c7424 */ /* 0x000fe200078e00ff */
[----:B------:R2:W5:Y:S01]  /*0790*/  @!P6 LDG.E R40, desc[UR6][R6.64+0x580] ;  /* 0x000580060628e981 */ /* 0x000562000c1e1900 */
[----:B------:R-:W-:-:S03]  /*07a0*/  IMAD.MOV.U32 R46, RZ, RZ, -0x1 ;  /* 0xffffffffff2e7424 */ /* 0x000fc600078e00ff */
[----:B------:R2:W5:Y:S04]  /*07b0*/  @!P0 LDG.E R41, desc[UR6][R6.64+0x600] ;  /* 0x0006000606298981 */ /* 0x000568000c1e1900 */
[----:B------:R2:W5:Y:S04]  /*07c0*/  @!P1 LDG.E R42, desc[UR6][R6.64+0x680] ;  /* 0x00068006062a9981 */ /* 0x000568000c1e1900 */
[----:B------:R2:W5:Y:S04]  /*07d0*/  @!P2 LDG.E R43, desc[UR6][R6.64+0x700] ;  /* 0x00070006062ba981 */ /* 0x000568000c1e1900 */
[----:B------:R2:W5:Y:S04]  /*07e0*/  @!P3 LDG.E R44, desc[UR6][R6.64+0x780] ;  /* 0x00078006062cb981 */ /* 0x000568000c1e1900 */
[----:B------:R2:W5:Y:S02]  /*07f0*/  @!P4 LDG.E R46, desc[UR6][R6.64+0x800] ;  /* 0x00080006062ec981 */ /* 0x000564000c1e1900 */
.L_x_3:
[----:B-12---:R-:W-:Y:S01]  /*0800*/  VIMNMX R7, PT, PT, R24, 0xe0, !PT ;  /* 0x000000e018077848 */ /* 0x006fe20007fe0100 */
[----:B------:R-:W1:Y:S01]  /*0810*/  LDCU UR4, c[0x0][0x3c8] ;  /* 0x00007900ff0477ac */ /* 0x000e620008000800 */
[----:B------:R-:W-:Y:S01]  /*0820*/  IMAD.SHL.U32 R0, R3, 0x20, RZ ;  /* 0x0000002003007824 */ /* 0x000fe200078e00ff */
[----:B------:R-:W-:Y:S01]  /*0830*/  BSSY.RECONVERGENT B0, `(.L_x_4) ;  /* 0x0000024000007945 */ /* 0x000fe20003800200 */
[--C-:B------:R-:W-:Y:S01]  /*0840*/  IADD3 R7, PT, PT, R7, 0x1f, -R24.reuse ;  /* 0x0000001f07077810 */ /* 0x100fe20007ffe818 */
[----:B------:R-:W-:Y:S02]  /*0850*/  UMOV UR5, 0xffffffff ;  /* 0xffffffff00057882 */ /* 0x000fe40000000000 */
[----:B------:R-:W-:Y:S02]  /*0860*/  LOP3.LUT R0, R0, 0x7c00, RZ, 0xc0, !PT ;  /* 0x00007c0000007812 */ /* 0x000fe400078ec0ff */
[C---:B------:R-:W-:Y:S02]  /*0870*/  ISETP.GE.U32.AND P0, PT, R7.reuse, 0x1e0, PT ;  /* 0x000001e00700780c */ /* 0x040fe40003f06070 */
[----:B0-----:R-:W-:Y:S01]  /*0880*/  LEA.HI R4, R7, 0x1, RZ, 0x1b ;  /* 0x0000000107047811 */ /* 0x001fe200078fd8ff */
[----:B------:R-:W-:-:S03]  /*0890*/  IMAD.MOV.U32 R7, RZ, RZ, R24 ;  /* 0x000000ffff077224 */ /* 0x000fc600078e0018 */
[----:B------:R-:W-:Y:S01]  /*08a0*/  LOP3.LUT P1, R10, R4, 0xf, RZ, 0xc0, !PT ;  /* 0x0000000f040a7812 */ /* 0x000fe2000782c0ff */
[----:B-1----:R-:W-:-:S06]  /*08b0*/  USHF.L.U32 UR4, UR5, UR4, URZ ;  /* 0x0000000405047299 */ /* 0x002fcc00080006ff */
[----:B------:R-:W-:Y:S06]  /*08c0*/  @!P0 BRA `(.L_x_5) ;  /* 0x0000000000688947 */ /* 0x000fec0003800000 */
[----:B------:R-:W-:Y:S01]  /*08d0*/  IMAD R8, R24, 0x4, R0 ;  /* 0x0000000418087824 */ /* 0x000fe200078e0200 */
[----:B------:R-:W-:Y:S01]  /*08e0*/  LOP3.LUT R6, R4, 0xffffff0, RZ, 0xc0, !PT ;  /* 0x0ffffff004067812 */ /* 0x000fe200078ec0ff */
[----:B------:R-:W-:-:S03]  /*08f0*/  IMAD.MOV.U32 R7, RZ, RZ, R24 ;  /* 0x000000ffff077224 */ /* 0x000fc600078e0018 */
[----:B------:R-:W-:Y:S01]  /*0900*/  IADD3 R8, PT, PT, R8, 0x400, R9 ;  /* 0x0000040008087810 */ /* 0x000fe20007ffe009 */
[----:B------:R-:W-:-:S07]  /*0910*/  IMAD.MOV R6, RZ, RZ, -R6 ;  /* 0x000000ffff067224 */ /* 0x000fce00078e0a06 */
.L_x_6:
[----:B------:R-:W-:Y:S01]  /*0920*/  VIADD R6, R6, 0x10 ;  /* 0x0000001006067836 */ /* 0x000fe20000000000 */
[----:B------:R-:W-:Y:S01]  /*0930*/  STS [R8+-0x400], RZ ;  /* 0xfffc00ff08007388 */ /* 0x000fe20000000800 */
[----:B------:R-:W-:-:S03]  /*0940*/  VIADD R7, R7, 0x200 ;  /* 0x0000020007077836 */ /* 0x000fc60000000000 */
[----:B------:R-:W-:Y:S01]  /*0950*/  ISETP.NE.AND P0, PT, R6, RZ, PT ;  /* 0x000000ff0600720c */ /* 0x000fe20003f05270 */
[----:B------:R-:W-:Y:S04]  /*0960*/  STS [R8+-0x380], RZ ;  /* 0xfffc80ff08007388 */ /* 0x000fe80000000800 */
[----:B------:R-:W-:Y:S04]  /*0970*/  STS [R8+-0x300], RZ ;  /* 0xfffd00ff08007388 */ /* 0x000fe80000000800 */
[----:B------:R-:W-:Y:S04]  /*0980*/  STS [R8+-0x280], RZ ;  /* 0xfffd80ff08007388 */ /* 0x000fe80000000800 */
[----:B------:R-:W-:Y:S04]  /*0990*/  STS [R8+-0x200], RZ ;  /* 0xfffe00ff08007388 */ /* 0x000fe80000000800 */
[----:B------:R-:W-:Y:S04]  /*09a0*/  STS [R8+-0x180], RZ ;  /* 0xfffe80ff08007388 */ /* 0x000fe80000000800 */
[----:B------:R-:W-:Y:S04]  /*09b0*/  STS [R8+-0x100], RZ ;  /* 0xffff00ff08007388 */ /* 0x000fe80000000800 */
[----:B------:R-:W-:Y:S04]  /*09c0*/  STS [R8+-0x80], RZ ;  /* 0xffff80ff08007388 */ /* 0x000fe80000000800 */
[----:B------:R-:W-:Y:S04]  /*09d0*/  STS [R8], RZ ;  /* 0x000000ff08007388 */ /* 0x000fe80000000800 */
[----:B------:R-:W-:Y:S04]  /*09e0*/  STS [R8+0x80], RZ ;  /* 0x000080ff08007388 */ /* 0x000fe80000000800 */
[----:B------:R-:W-:Y:S04]  /*09f0*/  STS [R8+0x100], RZ ;  /* 0x000100ff08007388 */ /* 0x000fe80000000800 */
[----:B------:R-:W-:Y:S04]  /*0a00*/  STS [R8+0x180], RZ ;  /* 0x000180ff08007388 */ /* 0x000fe80000000800 */
[----:B------:R-:W-:Y:S04]  /*0a10*/  STS [R8+0x200], RZ ;  /* 0x000200ff08007388 */ /* 0x000fe80000000800 */
[----:B------:R-:W-:Y:S04]  /*0a20*/  STS [R8+0x280], RZ ;  /* 0x000280ff08007388 */ /* 0x000fe80000000800 */
[----:B------:R-:W-:Y:S04]  /*0a30*/  STS [R8+0x300], RZ ;  /* 0x000300ff08007388 */ /* 0x000fe80000000800 */
[----:B------:R0:W-:Y:S02]  /*0a40*/  STS [R8+0x380], RZ ;  /* 0x000380ff08007388 */ /* 0x0001e40000000800 */
[----:B0-----:R-:W-:Y:S01]  /*0a50*/  VIADD R8, R8, 0x800 ;  /* 0x0000080008087836 */ /* 0x001fe20000000000 */
[----:B------:R-:W-:Y:S06]  /*0a60*/  @P0 BRA `(.L_x_6) ;  /* 0xfffffffc00ac0947 */ /* 0x000fec000383ffff */
.L_x_5:
[----:B------:R-:W-:Y:S05]  /*0a70*/  BSYNC.RECONVERGENT B0 ;  /* 0x0000000000007941 */ /* 0x000fea0003800200 */
.L_x_4:
[----:B------:R-:W-:Y:S01]  /*0a80*/  BSSY.RECONVERGENT B0, `(.L_x_7) ;  /* 0x0000025000007945 */ /* 0x000fe20003800200 */
[----:B------:R-:W-:-:S03]  /*0a90*/  IMAD.IADD R26, R9, 0x1, R0 ;  /* 0x00000001091a7824 */ /* 0x000fc600078e0200 */
[----:B------:R-:W-:Y:S05]  /*0aa0*/  @!P1 BRA `(.L_x_8) ;  /* 0x0000000000889947 */ /* 0x000fea0003800000 */
[----:B------:R-:W-:Y:S01]  /*0ab0*/  ISETP.GE.U32.AND P0, PT, R10, 0x8, PT ;  /* 0x000000080a00780c */ /* 0x000fe20003f06070 */
[----:B------:R-:W-:Y:S01]  /*0ac0*/  BSSY.RECONVERGENT B1, `(.L_x_9) ;  /* 0x000000d000017945 */ /* 0x000fe20003800200 */
[----:B------:R-:W-:-:S11]  /*0ad0*/  LOP3.LUT P1, R8, R4, 0x7, RZ, 0xc0, !PT ;  /* 0x0000000704087812 */ /* 0x000fd6000782c0ff */
[----:B------:R-:W-:Y:S05]  /*0ae0*/  @!P0 BRA `(.L_x_10) ;  /* 0x0000000000288947 */ /* 0x000fea0003800000 */
[C---:B------:R-:W-:Y:S02]  /*0af0*/  IMAD R6, R7.reuse, 0x4, R26 ;  /* 0x0000000407067824 */ /* 0x040fe400078e021a */
[----:B------:R-:W-:-:S03]  /*0b00*/  VIADD R7, R7, 0x100 ;  /* 0x0000010007077836 */ /* 0x000fc60000000000 */
[----:B------:R0:W-:Y:S04]  /*0b10*/  STS [R6], RZ ;  /* 0x000000ff06007388 */ /* 0x0001e80000000800 */
[----:B------:R0:W-:Y:S04]  /*0b20*/  STS [R6+0x80], RZ ;  /* 0x000080ff06007388 */ /* 0x0001e80000000800 */
[----:B------:R0:W-:Y:S04]  /*0b30*/  STS [R6+0x100], RZ ;  /* 0x000100ff06007388 */ /* 0x0001e80000000800 */
[----:B------:R0:W-:Y:S04]  /*0b40*/  STS [R6+0x180], RZ ;  /* 0x000180ff06007388 */ /* 0x0001e80000000800 */
[----:B------:R0:W-:Y:S04]  /*0b50*/  STS [R6+0x200], RZ ;  /* 0x000200ff06007388 */ /* 0x0001e80000000800 */
[----:B------:R0:W-:Y:S04]  /*0b60*/  STS [R6+0x280], RZ ;  /* 0x000280ff06007388 */ /* 0x0001e80000000800 */
[----:B------:R0:W-:Y:S04]  /*0b70*/  STS [R6+0x300], RZ ;  /* 0x000300ff06007388 */ /* 0x0001e80000000800 */
[----:B------:R0:W-:Y:S02]  /*0b80*/  STS [R6+0x380], RZ ;  /* 0x000380ff06007388 */ /* 0x0001e40000000800 */
.L_x_10:
[----:B------:R-:W-:Y:S05]  /*0b90*/  BSYNC.RECONVERGENT B1 ;  /* 0x0000000000017941 */ /* 0x000fea0003800200 */
.L_x_9:
[----:B------:R-:W-:Y:S05]  /*0ba0*/  @!P1 BRA `(.L_x_8) ;  /* 0x0000000000489947 */ /* 0x000fea0003800000 */
[----:B------:R-:W-:Y:S02]  /*0bb0*/  ISETP.GE.U32.AND P0, PT, R8, 0x4, PT ;  /* 0x000000040800780c */ /* 0x000fe40003f06070 */
[----:B------:R-:W-:-:S04]  /*0bc0*/  LOP3.LUT R4, R4, 0x3, RZ, 0xc0, !PT ;  /* 0x0000000304047812 */ /* 0x000fc800078ec0ff */
[----:B------:R-:W-:-:S07]  /*0bd0*/  ISETP.NE.AND P1, PT, R4, RZ, PT ;  /* 0x000000ff0400720c */ /* 0x000fce0003f25270 */
[C---:B0-----:R-:W-:Y:S02]  /*0be0*/  @P0 IMAD R6, R7.reuse, 0x4, R26 ;  /* 0x0000000407060824 */ /* 0x041fe400078e021a */
[----:B------:R-:W-:-:S03]  /*0bf0*/  @P0 VIADD R7, R7, 0x80 ;  /* 0x0000008007070836 */ /* 0x000fc60000000000 */
[----:B------:R1:W-:Y:S04]  /*0c00*/  @P0 STS [R6], RZ ;  /* 0x000000ff06000388 */ /* 0x0003e80000000800 */
[----:B------:R1:W-:Y:S04]  /*0c10*/  @P0 STS [R6+0x80], RZ ;  /* 0x000080ff06000388 */ /* 0x0003e80000000800 */
[----:B------:R1:W-:Y:S04]  /*0c20*/  @P0 STS [R6+0x100], RZ ;  /* 0x000100ff06000388 */ /* 0x0003e80000000800 */
[----:B------:R1:W-:Y:S01]  /*0c30*/  @P0 STS [R6+0x180], RZ ;  /* 0x000180ff06000388 */ /* 0x0003e20000000800 */
[----:B------:R-:W-:Y:S05]  /*0c40*/  @!P1 BRA `(.L_x_8) ;  /* 0x0000000000209947 */ /* 0x000fea0003800000 */
[----:B------:R-:W-:Y:S02]  /*0c50*/  IMAD R0, R7, 0x4, R0 ;  /* 0x0000000407007824 */ /* 0x000fe400078e0200 */
[----:B------:R-:W-:Y:S02]  /*0c60*/  IMAD.MOV R4, RZ, RZ, -R4 ;  /* 0x000000ffff047224 */ /* 0x000fe400078e0a04 */
[----:B------:R-:W-:-:S07]  /*0c70*/  IMAD.IADD R0, R9, 0x1, R0 ;  /* 0x0000000109007824 */ /* 0x000fce00078e0200 */
.L_x_11:
[----:B------:R-:W-:Y:S01]  /*0c80*/  VIADD R4, R4, 0x1 ;  /* 0x0000000104047836 */ /* 0x000fe20000000000 */
[----:B------:R0:W-:Y:S04]  /*0c90*/  STS [R0], RZ ;  /* 0x000000ff00007388 */ /* 0x0001e80000000800 */
[----:B------:R-:W-:Y:S01]  /*0ca0*/  ISETP.NE.AND P0, PT, R4, RZ, PT ;  /* 0x000000ff0400720c */ /* 0x000fe20003f05270 */
[----:B0-----:R-:W-:-:S12]  /*0cb0*/  VIADD R0, R0, 0x80 ;  /* 0x0000008000007836 */ /* 0x001fd80000000000 */
[----:B------:R-:W-:Y:S05]  /*0cc0*/  @P0 BRA `(.L_x_11) ;  /* 0xfffffffc00ec0947 */ /* 0x000fea000383ffff */
.L_x_8:
[----:B------:R-:W-:Y:S05]  /*0cd0*/  BSYNC.RECONVERGENT B0 ;  /* 0x0000000000007941 */ /* 0x000fea0003800200 */
.L_x_7:
[----:B-----5:R-:W-:Y:S01]  /*0ce0*/  ISETP.GE.AND P1, PT, R30, RZ, PT ;  /* 0x000000ff1e00720c */ /* 0x020fe20003f26270 */
[----:B------:R-:W2:Y:S01]  /*0cf0*/  LDCU UR5, c[0x0][0x3c4] ;  /* 0x00007880ff0577ac */ /* 0x000ea20008000800 */
[----:B------:R-:W-:Y:S01]  /*0d00*/  ISETP.GE.AND P0, PT, R28, RZ, PT ;  /* 0x000000ff1c00720c */ /* 0x000fe20003f06270 */
[----:B------:R-:W-:Y:S01]  /*0d10*/  BSSY.RECONVERGENT B0, `(.L_x_12) ;  /* 0x00000c3000007945 */ /* 0x000fe20003800200 */
[----:B------:R-:W-:Y:S02]  /*0d20*/  SEL R7, RZ, 0x7fffffff, !P1 ;  /* 0x7fffffffff077807 */ /* 0x000fe40004800000 */
[----:B------:R-:W-:Y:S02]  /*0d30*/  SEL R29, RZ, 0x7fffffff, !P0 ;  /* 0x7fffffffff1d7807 */ /* 0x000fe40004000000 */
[----:B------:R-:W-:Y:S02]  /*0d40*/  LOP3.LUT R22, R7, R30, RZ, 0x3c, !PT ;  /* 0x0000001e07167212 */ /* 0x000fe400078e3cff */
[----:B------:R-:W-:-:S02]  /*0d50*/  LOP3.LUT R29, R29, R28, RZ, 0x3c, !PT ;  /* 0x0000001c1d1d7212 */ /* 0x000fc400078e3cff */
[C---:B------:R-:W-:Y:S02]  /*0d60*/  ISETP.NE.AND P1, PT, R22.reuse, 0x7fffffff, PT ;  /* 0x7fffffff1600780c */ /* 0x040fe40003f25270 */
[C---:B------:R-:W-:Y:S02]  /*0d70*/  ISETP.NE.AND P0, PT, R29.reuse, 0x7fffffff, PT ;  /* 0x7fffffff1d00780c */ /* 0x040fe40003f05270 */
[----:B------:R-:W-:Y:S02]  /*0d80*/  SEL R4, R22, 0x80000000, P1 ;  /* 0x8000000016047807 */ /* 0x000fe40000800000 */
[----:B------:R-:W-:Y:S02]  /*0d90*/  SEL R0, R29, 0x80000000, P0 ;  /* 0x800000001d007807 */ /* 0x000fe40000000000 */
[----:B--2---:R-:W-:Y:S02]  /*0da0*/  SHF.R.U32.HI R4, RZ, UR5, R4 ;  /* 0x00000005ff047c19 */ /* 0x004fe40008011604 */
[----:B------:R-:W-:-:S02]  /*0db0*/  ISETP.GE.AND P0, PT, R31, RZ, PT ;  /* 0x000000ff1f00720c */ /* 0x000fc40003f06270 */
[----:B------:R-:W-:Y:S02]  /*0dc0*/  SHF.R.U32.HI R0, RZ, UR5, R0 ;  /* 0x00000005ff007c19 */ /* 0x000fe40008011600 */
[----:B------:R-:W-:Y:S02]  /*0dd0*/  LOP3.LUT R7, R4, UR4, RZ, 0x30, !PT ;  /* 0x0000000404077c12 */ /* 0x000fe4000f8e30ff */
[----:B------:R-:W-:Y:S02]  /*0de0*/  ISETP.GE.AND P1, PT, R32, RZ, PT ;  /* 0x000000ff2000720c */ /* 0x000fe40003f26270 */
[----:B------:R-:W-:Y:S01]  /*0df0*/  ISETP.GE.AND P3, PT, R34, RZ, PT ;  /* 0x000000ff2200720c */ /* 0x000fe20003f66270 */
[----:B------:R-:W-:Y:S01]  /*0e00*/  IMAD R7, R7, 0x4, R26 ;  /* 0x0000000407077824 */ /* 0x000fe200078e021a */
[----:B------:R-:W-:Y:S02]  /*0e10*/  SEL R4, RZ, 0x7fffffff, !P0 ;  /* 0x7fffffffff047807 */ /* 0x000fe40004000000 */
[----:B------:R-:W-:-:S02]  /*0e20*/  LOP3.LUT R49, R0, UR4, RZ, 0x30, !PT ;  /* 0x0000000400317c12 */ /* 0x000fc4000f8e30ff */
[----:B------:R-:W-:Y:S02]  /*0e30*/  ISETP.GE.AND P2, PT, R33, RZ, PT ;  /* 0x000000ff2100720c */ /* 0x000fe40003f46270 */
[----:B------:R-:W-:Y:S01]  /*0e40*/  SEL R11, RZ, 0x7fffffff, !P1 ;  /* 0x7fffffffff0b7807 */ /* 0x000fe20004800000 */
[----:B------:R-:W-:Y:S01]  /*0e50*/  IMAD R0, R49, 0x4, R26 ;  /* 0x0000000431007824 */ /* 0x000fe200078e021a */
[----:B------:R-:W-:Y:S01]  /*0e60*/  SEL R13, RZ, 0x7fffffff, !P3 ;  /* 0x7fffffffff0d7807 */ /* 0x000fe20005800000 */
[----:B------:R-:W-:Y:S01]  /*0e70*/  NOP ;  /* 0x0000000000007918 */ /* 0x000fe20000000000 */
[----:B------:R-:W-:Y:S02]  /*0e80*/  LOP3.LUT R23, R4, R31, RZ, 0x3c, !PT ;  /* 0x0000001f04177212 */ /* 0x000fe400078e3cff */
[----:B------:R2:W-:Y:S01]  /*0e90*/  ATOMS.POPC.INC.32 RZ, [R0+URZ] ;  /* 0x0000000000ff7f8c */ /* 0x0005e2000d8000ff */
[----:B01----:R-:W-:Y:S02]  /*0ea0*/  SEL R6, RZ, 0x7fffffff, !P2 ;  /* 0x7fffffffff067807 */ /* 0x003fe40005000000 */
[----:B------:R-:W-:Y:S01]  /*0eb0*/  ISETP.GE.AND P4, PT, R35, RZ, PT ;  /* 0x000000ff2300720c */ /* 0x000fe20003f86270 */
[----:B------:R0:W-:Y:S01]  /*0ec0*/  ATOMS.POPC.INC.32 RZ, [R7+URZ] ;  /* 0x0000000007ff7f8c */ /* 0x0001e2000d8000ff */
[----:B------:R-:W-:-:S02]  /*0ed0*/  LOP3.LUT R16, R11, R32, RZ, 0x3c, !PT ;  /* 0x000000200b107212 */ /* 0x000fc400078e3cff */
[----:B------:R-:W-:Y:S02]  /*0ee0*/  LOP3.LUT R18, R13, R34, RZ, 0x3c, !PT ;  /* 0x000000220d127212 */ /* 0x000fe400078e3cff */
[----:B------:R-:W-:Y:S02]  /*0ef0*/  ISETP.NE.AND P0, PT, R23, 0x7fffffff, PT ;  /* 0x7fffffff1700780c */ /* 0x000fe40003f05270 */
[----:B------:R-:W-:Y:S02]  /*0f00*/  LOP3.LUT R25, R6, R33, RZ, 0x3c, !PT ;  /* 0x0000002106197212 */ /* 0x000fe400078e3cff */
[----:B------:R-:W-:Y:S02]  /*0f10*/  SEL R8, RZ, 0x7fffffff, !P4 ;  /* 0x7fffffffff087807 */ /* 0x000fe40006000000 */
[----:B------:R-:W-:Y:S02]  /*0f20*/  ISETP.NE.AND P1, PT, R16, 0x7fffffff, PT ;  /* 0x7fffffff1000780c */ /* 0x000fe40003f25270 */
[----:B------:R-:W-:-:S02]  /*0f30*/  ISETP.NE.AND P3, PT, R18, 0x7fffffff, PT ;  /* 0x7fffffff1200780c */ /* 0x000fc40003f65270 */
[----:B--2---:R-:W-:Y:S02]  /*0f40*/  SEL R0, R23, 0x80000000, P0 ;  /* 0x8000000017007807 */ /* 0x004fe40000000000 */
[----:B------:R-:W-:Y:S02]  /*0f50*/  ISETP.NE.AND P2, PT, R25, 0x7fffffff, PT ;  /* 0x7fffffff1900780c */ /* 0x000fe40003f45270 */
[----:B------:R-:W-:Y:S02]  /*0f60*/  LOP3.LUT R27, R8, R35, RZ, 0x3c, !PT ;  /* 0x00000023081b7212 */ /* 0x000fe400078e3cff */
[----:B------:R-:W-:Y:S02]  /*0f70*/  SEL R4, R16, 0x80000000, P1 ;  /* 0x8000000010047807 */ /* 0x000fe40000800000 */
[----:B0-----:R-:W-:Y:S02]  /*0f80*/  SEL R7, R18, 0x80000000, P3 ;  /* 0x8000000012077807 */ /* 0x001fe40001800000 */
[----:B------:R-:W-:-:S02]  /*0f90*/  SHF.R.U32.HI R0, RZ, UR5, R0 ;  /* 0x00000005ff007c19 */ /* 0x000fc40008011600 */
[----:B------:R-:W-:Y:S02]  /*0fa0*/  SEL R6, R25, 0x80000000, P2 ;  /* 0x8000000019067807 */ /* 0x000fe40001000000 */
[----:B------:R-:W-:Y:S02]  /*0fb0*/  ISETP.NE.AND P4, PT, R27, 0x7fffffff, PT ;  /* 0x7fffffff1b00780c */ /* 0x000fe40003f85270 */
[----:B------:R-:W-:Y:S02]  /*0fc0*/  SHF.R.U32.HI R4, RZ, UR5, R4 ;  /* 0x00000005ff047c19 */ /* 0x000fe40008011604 */
[----:B------:R-:W-:Y:S02]  /*0fd0*/  SHF.R.U32.HI R8, RZ, UR5, R7 ;  /* 0x00000005ff087c19 */ /* 0x000fe40008011607 */
[----:B------:R-:W-:Y:S02]  /*0fe0*/  LOP3.LUT R7, R0, UR4, RZ, 0x30, !PT ;  /* 0x0000000400077c12 */ /* 0x000fe4000f8e30ff */
[----:B------:R-:W-:-:S02]  /*0ff0*/  SHF.R.U32.HI R6, RZ, UR5, R6 ;  /* 0x00000005ff067c19 */ /* 0x000fc40008011606 */
[----:B------:R-:W-:Y:S01]  /*1000*/  SEL R10, R27, 0x80000000, P4 ;  /* 0x800000001b0a7807 */ /* 0x000fe20002000000 */
[----:B------:R-:W-:Y:S01]  /*1010*/  IMAD R7, R7, 0x4, R26 ;  /* 0x0000000407077824 */ /* 0x000fe200078e021a */
[----:B------:R-:W-:Y:S02]  /*1020*/  LOP3.LUT R11, R4, UR4, RZ, 0x30, !PT ;  /* 0x00000004040b7c12 */ /* 0x000fe4000f8e30ff */
[----:B------:R-:W-:Y:S02]  /*1030*/  LOP3.LUT R13, R6, UR4, RZ, 0x30, !PT ;  /* 0x00000004060d7c12 */ /* 0x000fe4000f8e30ff */
[----:B------:R-:W-:Y:S01]  /*1040*/  SHF.R.U32.HI R10, RZ, UR5, R10 ;  /* 0x00000005ff0a7c19 */ /* 0x000fe2000801160a */
[--C-:B------:R-:W-:Y:S01]  /*1050*/  IMAD R11, R11, 0x4, R26.reuse ;  /* 0x000000040b0b7824 */ /* 0x100fe200078e021a */
[----:B------:R-:W-:Y:S01]  /*1060*/  ISETP.GE.AND P0, PT, R36, RZ, PT ;  /* 0x000000ff2400720c */ /* 0x000fe20003f06270 */
[----:B------:R-:W-:Y:S01]  /*1070*/  IMAD R13, R13, 0x4, R26 ;  /* 0x000000040d0d7824 */ /* 0x000fe200078e021a */
[----:B------:R-:W-:Y:S01]  /*1080*/  ISETP.GE.AND P1, PT, R37, RZ, PT ;  /* 0x000000ff2500720c */ /* 0x000fe20003f26270 */
[----:B------:R0:W-:Y:S01]  /*1090*/  ATOMS.POPC.INC.32 RZ, [R7+URZ] ;  /* 0x0000000007ff7f8c */ /* 0x0001e2000d8000ff */
[----:B------:R-:W-:-:S02]  /*10a0*/  ISETP.GE.AND P2, PT, R38, RZ, PT ;  /* 0x000000ff2600720c */ /* 0x000fc40003f46270 */
[----:B------:R-:W-:Y:S01]  /*10b0*/  ISETP.GE.AND P3, PT, R39, RZ, PT ;  /* 0x000000ff2700720c */ /* 0x000fe20003f66270 */
[----:B------:R1:W-:Y:S01]  /*10c0*/  ATOMS.POPC.INC.32 RZ, [R11+URZ] ;  /* 0x000000000bff7f8c */ /* 0x0003e2000d8000ff */
[----:B------:R-:W-:Y:S02]  /*10d0*/  LOP3.LUT R15, R8, UR4, RZ, 0x30, !PT ;  /* 0x00000004080f7c12 */ /* 0x000fe4000f8e30ff */
[----:B------:R-:W-:Y:S01]  /*10e0*/  LOP3.LUT R17, R10, UR4, RZ, 0x30, !PT ;  /* 0x000000040a117c12 */ /* 0x000fe2000f8e30ff */
[----:B------:R2:W-:Y:S01]  /*10f0*/  ATOMS.POPC.INC.32 RZ, [R13+URZ] ;  /* 0x000000000dff7f8c */ /* 0x0005e2000d8000ff */
[----:B0-----:R-:W-:Y:S01]  /*1100*/  SEL R7, RZ, 0x7fffffff, !P0 ;  /* 0x7fffffffff077807 */ /* 0x001fe20004000000 */
[--C-:B------:R-:W-:Y:S01]  /*1110*/  IMAD R15, R15, 0x4, R26.reuse ;  /* 0x000000040f0f7824 */ /* 0x100fe200078e021a */
[----:B------:R-:W-:Y:S01]  /*1120*/  ISETP.GE.AND P4, PT, R40, RZ, PT ;  /* 0x000000ff2800720c */ /* 0x000fe20003f86270 */
[----:B------:R-:W-:Y:S01]  /*1130*/  IMAD R0, R17, 0x4, R26 ;  /* 0x0000000411007824 */ /* 0x000fe200078e021a */
[----:B------:R-:W-:-:S02]  /*1140*/  SEL R4, RZ, 0x7fffffff, !P1 ;  /* 0x7fffffffff047807 */ /* 0x000fc40004800000 */
[----:B-1----:R-:W-:Y:S01]  /*1150*/  SEL R11, RZ, 0x7fffffff, !P2 ;  /* 0x7fffffffff0b7807 */ /* 0x002fe20005000000 */
[----:B------:R-:W-:Y:S01]  /*1160*/  ATOMS.POPC.INC.32 RZ, [R15+URZ] ;  /* 0x000000000fff7f8c */ /* 0x000fe2000d8000ff */
[----:B------:R-:W-:Y:S02]  /*1170*/  SEL R6, RZ, 0x7fffffff, !P3 ;  /* 0x7fffffffff067807 */ /* 0x000fe40005800000 */
[----:B------:R-:W-:Y:S01]  /*1180*/  LOP3.LUT R10, R7, R36, RZ, 0x3c, !PT ;  /* 0x00000024070a7212 */ /* 0x000fe200078e3cff */
[----:B------:R0:W-:Y:S01]  /*1190*/  ATOMS.POPC.INC.32 RZ, [R0+URZ] ;  /* 0x0000000000ff7f8c */ /* 0x0001e2000d8000ff */
[----:B--2---:R-:W-:Y:S02]  /*11a0*/  SEL R13, RZ, 0x7fffffff, !P4 ;  /* 0x7fffffffff0d7807 */ /* 0x004fe40006000000 */
[----:B------:R-:W-:Y:S02]  /*11b0*/  LOP3.LUT R17, R4, R37, RZ, 0x3c, !PT ;  /* 0x0000002504117212 */ /* 0x000fe400078e3cff */
[----:B------:R-:W-:-:S02]  /*11c0*/  LOP3.LUT R12, R11, R38, RZ, 0x3c, !PT ;  /* 0x000000260b0c7212 */ /* 0x000fc400078e3cff */
[----:B------:R-:W-:Y:S02]  /*11d0*/  LOP3.LUT R19, R6, R39, RZ, 0x3c, !PT ;  /* 0x0000002706137212 */ /* 0x000fe400078e3cff */
[----:B------:R-:W-:Y:S02]  /*11e0*/  ISETP.NE.AND P0, PT, R10, 0x7fffffff, PT ;  /* 0x7fffffff0a00780c */ /* 0x000fe40003f05270 */
[----:B------:R-:W-:Y:S02]  /*11f0*/  LOP3.LUT R14, R13, R40, RZ, 0x3c, !PT ;  /* 0x000000280d0e7212 */ /* 0x000fe400078e3cff */
[----:B------:R-:W-:Y:S02]  /*1200*/  ISETP.NE.AND P1, PT, R17, 0x7fffffff, PT ;  /* 0x7fffffff1100780c */ /* 0x000fe40003f25270 */
[----:B------:R-:W-:Y:S02]  /*1210*/  ISETP.NE.AND P2, PT, R12, 0x7fffffff, PT ;  /* 0x7fffffff0c00780c */ /* 0x000fe40003f45270 */
[----:B------:R-:W-:-:S02]  /*1220*/  ISETP.NE.AND P3, PT, R19, 0x7fffffff, PT ;  /* 0x7fffffff1300780c */ /* 0x000fc40003f65270 */
[----:B0-----:R-:W-:Y:S02]  /*1230*/  SEL R0, R10, 0x80000000, P0 ;  /* 0x800000000a007807 */ /* 0x001fe40000000000 */
[----:B------:R-:W-:Y:S02]  /*1240*/  ISETP.NE.AND P4, PT, R14, 0x7fffffff, PT ;  /* 0x7fffffff0e00780c */ /* 0x000fe40003f85270 */
[----:B------:R-:W-:Y:S02]  /*1250*/  SEL R4, R17, 0x80000000, P1 ;  /* 0x8000000011047807 */ /* 0x000fe40000800000 */
[----:B------:R-:W-:Y:S02]  /*1260*/  SEL R6, R12, 0x80000000, P2 ;  /* 0x800000000c067807 */ /* 0x000fe40001000000 */
[----:B------:R-:W-:Y:S02]  /*1270*/  SEL R7, R19, 0x80000000, P3 ;  /* 0x8000000013077807 */ /* 0x000fe40001800000 */
[----:B------:R-:W-:-:S02]  /*1280*/  SHF.R.U32.HI R0, RZ, UR5, R0 ;  /* 0x00000005ff007c19 */ /* 0x000fc40008011600 */
[----:B------:R-:W-:Y:S02]  /*1290*/  SEL R11, R14, 0x80000000, P4 ;  /* 0x800000000e0b7807 */ /* 0x000fe40002000000 */
[----:B------:R-:W-:Y:S02]  /*12a0*/  SHF.R.U32.HI R4, RZ, UR5, R4 ;  /* 0x00000005ff047c19 */ /* 0x000fe40008011604 */
[----:B------:R-:W-:Y:S02]  /*12b0*/  SHF.R.U32.HI R6, RZ, UR5, R6 ;  /* 0x00000005ff067c19 */ /* 0x000fe40008011606 */
[----:B------:R-:W-:Y:S02]  /*12c0*/  SHF.R.U32.HI R8, RZ, UR5, R7 ;  /* 0x00000005ff087c19 */ /* 0x000fe40008011607 */
[----:B------:R-:W-:Y:S02]  /*12d0*/  LOP3.LUT R7, R0, UR4, RZ, 0x30, !PT ;  /* 0x0000000400077c12 */ /* 0x000fe4000f8e30ff */
[----:B------:R-:W-:-:S02]  /*12e0*/  SHF.R.U32.HI R0, RZ, UR5, R11 ;  /* 0x00000005ff007c19 */ /* 0x000fc4000801160b */
[----:B------:R-:W-:Y:S01]  /*12f0*/  LOP3.LUT R11, R4, UR4, RZ, 0x30, !PT ;  /* 0x00000004040b7c12 */ /* 0x000fe2000f8e30ff */
[--C-:B------:R-:W-:Y:S01]  /*1300*/  IMAD R7, R7, 0x4, R26.reuse ;  /* 0x0000000407077824 */ /* 0x100fe200078e021a */
[----:B------:R-:W-:Y:S02]  /*1310*/  LOP3.LUT R13, R6, UR4, RZ, 0x30, !PT ;  /* 0x00000004060d7c12 */ /* 0x000fe4000f8e30ff */
[----:B------:R-:W-:Y:S01]  /*1320*/  LOP3.LUT R15, R8, UR4, RZ, 0x30, !PT ;  /* 0x00000004080f7c12 */ /* 0x000fe2000f8e30ff */
[--C-:B------:R-:W-:Y:S01]  /*1330*/  IMAD R11, R11, 0x4, R26.reuse ;  /* 0x000000040b0b7824 */ /* 0x100fe200078e021a */
[----:B------:R-:W-:Y:S01]  /*1340*/  ISETP.GE.AND P0, PT, R41, RZ, PT ;  /* 0x000000ff2900720c */ /* 0x000fe20003f06270 */
[--C-:B------:R-:W-:Y:S01]  /*1350*/  IMAD R13, R13, 0x4, R26.reuse ;  /* 0x000000040d0d7824 */ /* 0x100fe200078e021a */
[----:B------:R-:W-:Y:S01]  /*1360*/  ISETP.GE.AND P1, PT, R43, RZ, PT ;  /* 0x000000ff2b00720c */ /* 0x000fe20003f26270 */
[----:B------:R-:W-:Y:S01]  /*1370*/  IMAD R15, R15, 0x4, R26 ;  /* 0x000000040f0f7824 */ /* 0x000fe200078e021a */
[----:B------:R-:W-:Y:S01]  /*1380*/  ISETP.GE.AND P3, PT, R42, RZ, PT ;  /* 0x000000ff2a00720c */ /* 0x000fe20003f66270 */
[----:B------:R0:W-:Y:S01]  /*1390*/  ATOMS.POPC.INC.32 RZ, [R7+URZ] ;  /* 0x0000000007ff7f8c */ /* 0x0001e2000d8000ff */
[----:B------:R-:W-:-:S02]  /*13a0*/  ISETP.GE.AND P2, PT, R44, RZ, PT ;  /* 0x000000ff2c00720c */ /* 0x000fc40003f46270 */
[----:B------:R-:W-:Y:S01]  /*13b0*/  SEL R4, RZ, 0x7fffffff, !P0 ;  /* 0x7fffffffff047807 */ /* 0x000fe20004000000 */
[----:B------:R1:W-:Y:S01]  /*13c0*/  ATOMS.POPC.INC.32 RZ, [R11+URZ] ;  /* 0x000000000bff7f8c */ /* 0x0003e2000d8000ff */
[----:B------:R-:W-:Y:S02]  /*13d0*/  LOP3.LUT R21, R0, UR4, RZ, 0x30, !PT ;  /* 0x0000000400157c12 */ /* 0x000fe4000f8e30ff */
[----:B------:R-:W-:Y:S01]  /*13e0*/  ISETP.GE.AND P4, PT, R46, RZ, PT ;  /* 0x000000ff2e00720c */ /* 0x000fe20003f86270 */
[----:B------:R2:W-:Y:S01]  /*13f0*/  ATOMS.POPC.INC.32 RZ, [R13+URZ] ;  /* 0x000000000dff7f8c */ /* 0x0005e2000d8000ff */
[----:B------:R-:W-:Y:S01]  /*1400*/  SEL R6, RZ, 0x7fffffff, !P1 ;  /* 0x7fffffffff067807 */ /* 0x000fe20004800000 */
[----:B------:R-:W-:Y:S01]  /*1410*/  IMAD R0, R21, 0x4, R26 ;  /* 0x0000000415007824 */ /* 0x000fe200078e021a */
[----:B0-----:R-:W-:Y:S01]  /*1420*/  SEL R7, RZ, 0x7fffffff, !P3 ;  /* 0x7fffffffff077807 */ /* 0x001fe20005800000 */
[----:B------:R0:W-:Y:S01]  /*1430*/  ATOMS.POPC.INC.32 RZ, [R15+URZ] ;  /* 0x000000000fff7f8c */ /* 0x0001e2000d8000ff */
[----:B-1----:R-:W-:Y:S01]  /*1440*/  LOP3.LUT R11, R4, R41, RZ, 0x3c, !PT ;  /* 0x00000029040b7212 */ /* 0x002fe200078e3cff */
[----:B------:R-:W1:Y:S01]  /*1450*/  LDC.64 R20, c[0x0][0x380] ;  /* 0x0000e000ff147b82 */ /* 0x000e620000000a00 */
[----:B------:R-:W-:Y:S01]  /*1460*/  LOP3.LUT R6, R6, R43, RZ, 0x3c, !PT ;  /* 0x0000002b06067212 */ /* 0x000fe200078e3cff */
[----:B------:R3:W-:Y:S01]  /*1470*/  ATOMS.POPC.INC.32 RZ, [R0+URZ] ;  /* 0x0000000000ff7f8c */ /* 0x0007e2000d8000ff */
[----:B--2---:R-:W-:-:S02]  /*1480*/  SEL R13, RZ, 0x7fffffff, !P2 ;  /* 0x7fffffffff0d7807 */ /* 0x004fc40005000000 */
[----:B------:R-:W-:Y:S02]  /*1490*/  LOP3.LUT R4, R7, R42, RZ, 0x3c, !PT ;  /* 0x0000002a07047212 */ /* 0x000fe400078e3cff */
[----:B0-----:R-:W-:Y:S02]  /*14a0*/  SEL R15, RZ, 0x7fffffff, !P4 ;  /* 0x7fffffffff0f7807 */ /* 0x001fe40006000000 */
[----:B------:R-:W-:Y:S02]  /*14b0*/  LOP3.LUT R8, R13, R44, RZ, 0x3c, !PT ;  /* 0x0000002c0d087212 */ /* 0x000fe400078e3cff */
[----:B------:R-:W-:Y:S02]  /*14c0*/  ISETP.NE.AND P5, PT, R11, 0x7fffffff, PT ;  /* 0x7fffffff0b00780c */ /* 0x000fe40003fa5270 */
[----:B------:R-:W-:Y:S02]  /*14d0*/  LOP3.LUT R13, R15, R46, RZ, 0x3c, !PT ;  /* 0x0000002e0f0d7212 */ /* 0x000fe400078e3cff */
[----:B------:R-:W-:-:S02]  /*14e0*/  ISETP.NE.AND P4, PT, R6, 0x7fffffff, PT ;  /* 0x7fffffff0600780c */ /* 0x000fc40003f85270 */
[----:B------:R-:W-:Y:S02]  /*14f0*/  ISETP.NE.AND P3, PT, R4, 0x7fffffff, PT ;  /* 0x7fffffff0400780c */ /* 0x000fe40003f65270 */
[----:B------:R-:W-:Y:S02]  /*1500*/  ISETP.NE.AND P0, PT, R8, 0x7fffffff, PT ;  /* 0x7fffffff0800780c */ /* 0x000fe40003f05270 */
[----:B---3--:R-:W-:Y:S02]  /*1510*/  SEL R0, R11, 0x80000000, P5 ;  /* 0x800000000b007807 */ /* 0x008fe40002800000 */
[----:B------:R-:W-:Y:S02]  /*1520*/  ISETP.NE.AND P5, PT, R13, 0x7fffffff, PT ;  /* 0x7fffffff0d00780c */ /* 0x000fe40003fa5270 */
[----:B------:R-:W-:Y:S02]  /*1530*/  SEL R7, R6, 0x80000000, P4 ;  /* 0x8000000006077807 */ /* 0x000fe40002000000 */
[----:B------:R-:W-:-:S02]  /*1540*/  SEL R6, R4, 0x80000000, P3 ;  /* 0x8000000004067807 */ /* 0x000fc40001800000 */
[----:B------:R-:W-:Y:S02]  /*1550*/  SEL R15, R8, 0x80000000, P0 ;  /* 0x80000000080f7807 */ /* 0x000fe40000000000 */
[----:B------:R-:W-:Y:S02]  /*1560*/  SEL R51, R13, 0x80000000, P5 ;  /* 0x800000000d337807 */ /* 0x000fe40002800000 */
[----:B------:R-:W-:Y:S02]  /*1570*/  SHF.R.U32.HI R0, RZ, UR5, R0 ;  /* 0x00000005ff007c19 */ /* 0x000fe40008011600 */
[----:B------:R-:W-:Y:S02]  /*1580*/  SHF.R.U32.HI R6, RZ, UR5, R6 ;  /* 0x00000005ff067c19 */ /* 0x000fe40008011606 */
[----:B------:R-:W-:Y:S02]  /*1590*/  SHF.R.U32.HI R8, RZ, UR5, R7 ;  /* 0x00000005ff087c19 */ /* 0x000fe40008011607 */
[----:B------:R-:W-:-:S02]  /*15a0*/  SHF.R.U32.HI R50, RZ, UR5, R15 ;  /* 0x00000005ff327c19 */ /* 0x000fc4000801160f */
[----:B------:R-:W-:Y:S02]  /*15b0*/  SHF.R.U32.HI R54, RZ, UR5, R51 ;  /* 0x00000005ff367c19 */ /* 0x000fe40008011633 */
[----:B------:R-:W-:Y:S01]  /*15c0*/  LOP3.LUT R7, R0, UR4, RZ, 0x30, !PT ;  /* 0x0000000400077c12 */ /* 0x000fe2000f8e30ff */
[----:B------:R-:W-:Y:S01]  /*15d0*/  IMAD.MOV.U32 R0, RZ, RZ, RZ ;  /* 0x000000ffff007224 */ /* 0x000fe200078e00ff */
[----:B------:R-:W-:Y:S02]  /*15e0*/  LOP3.LUT R15, R6, UR4, RZ, 0x30, !PT ;  /* 0x00000004060f7c12 */ /* 0x000fe4000f8e30ff */
[----:B------:R-:W-:Y:S01]  /*15f0*/  LOP3.LUT R51, R8, UR4, RZ, 0x30, !PT ;  /* 0x0000000408337c12 */ /* 0x000fe2000f8e30ff */
[--C-:B------:R-:W-:Y:S01]  /*1600*/  IMAD R7, R7, 0x4, R26.reuse ;  /* 0x0000000407077824 */ /* 0x100fe200078e021a */
[----:B------:R-:W-:Y:S01]  /*1610*/  ISETP.GT.U32.AND P6, PT, R3, 0xff, PT ;  /* 0x000000ff0300780c */ /* 0x000fe20003fc4070 */
[--C-:B------:R-:W-:Y:S01]  /*1620*/  IMAD R15, R15, 0x4, R26.reuse ;  /* 0x000000040f0f7824 */ /* 0x100fe200078e021a */
[----:B------:R-:W-:Y:S01]  /*1630*/  LOP3.LUT R53, R50, UR4, RZ, 0x30, !PT ;  /* 0x0000000432357c12 */ /* 0x000fe2000f8e30ff */
[--C-:B------:R-:W-:Y:S01]  /*1640*/  IMAD R51, R51, 0x4, R26.reuse ;  /* 0x0000000433337824 */ /* 0x100fe200078e021a */
[----:B------:R-:W-:Y:S01]  /*1650*/  LOP3.LUT R55, R54, UR4, RZ, 0x30, !PT ;  /* 0x0000000436377c12 */ /* 0x000fe2000f8e30ff */
[----:B------:R0:W-:Y:S01]  /*1660*/  ATOMS.POPC.INC.32 RZ, [R7+URZ] ;  /* 0x0000000007ff7f8c */ /* 0x0001e2000d8000ff */
[----:B------:R-:W-:Y:S01]  /*1670*/  P2R R52, PR, RZ, 0x40 ;  /* 0x00000040ff347803 */ /* 0x000fe20000000000 */
[----:B------:R-:W-:-:S02]  /*1680*/  IMAD R53, R53, 0x4, R26 ;  /* 0x0000000435357824 */ /* 0x000fc400078e021a */
[----:B------:R-:W-:Y:S01]  /*1690*/  IMAD R55, R55, 0x4, R26 ;  /* 0x0000000437377824 */ /* 0x000fe200078e021a */
[----:B------:R0:W-:Y:S01]  /*16a0*/  ATOMS.POPC.INC.32 RZ, [R15+URZ] ;  /* 0x000000000fff7f8c */ /* 0x0001e2000d8000ff */
[----:B------:R-:W-:-:S03]  /*16b0*/  IMAD R50, R3, 0x4, R9 ;  /* 0x0000000403327824 */ /* 0x000fc600078e0209 */
[----:B------:R0:W-:Y:S04]  /*16c0*/  ATOMS.POPC.INC.32 RZ, [R51+URZ] ;  /* 0x0000000033ff7f8c */ /* 0x0001e8000d8000ff */
[----:B------:R0:W-:Y:S04]  /*16d0*/  ATOMS.POPC.INC.32 RZ, [R53+URZ] ;  /* 0x0000000035ff7f8c */ /* 0x0001e8000d8000ff */
[----:B------:R0:W-:Y:S01]  /*16e0*/  ATOMS.POPC.INC.32 RZ, [R55+URZ] ;  /* 0x0000000037ff7f8c */ /* 0x0001e2000d8000ff */
[----:B------:R-:W-:Y:S06]  /*16f0*/  BAR.SYNC.DEFER_BLOCKING 0x0 ;  /* 0x0000000000007b1d */ /* 0x000fec0000010000 */
[----:B-1----:R-:W-:Y:S05]  /*1700*/  @P6 BRA `(.L_x_13) ;  /* 0x00000000008c6947 */ /* 0x002fea0003800000 */
[----:B0-----:R-:W-:Y:S04]  /*1710*/  LDS R7, [R50] ;  /* 0x0000000032077984 */ /* 0x001fe80000000800 */
[----:B------:R-:W0:Y:S04]  /*1720*/  LDS R0, [R50+0x400] ;  /* 0x0004000032007984 */ /* 0x000e280000000800 */
[----:B------:R-:W1:Y:S04]  /*1730*/  LDS R6, [R50+0x800] ;  /* 0x0008000032067984 */ /* 0x000e680000000800 */
[----:B------:R-:W2:Y:S04]  /*1740*/  LDS R8, [R50+0xc00] ;  /* 0x000c000032087984 */ /* 0x000ea80000000800 */
[----:B------:R-:W3:Y:S04]  /*1750*/  LDS R54, [R50+0x1000] ;  /* 0x0010000032367984 */ /* 0x000ee80000000800 */
[----:B------:R-:W4:Y:S04]  /*1760*/  LDS R56, [R50+0x1400] ;  /* 0x0014000032387984 */ /* 0x000f280000000800 */
[----:B------:R-:W5:Y:S04]  /*1770*/  LDS R58, [R50+0x1800] ;  /* 0x00180000323a7984 */ /* 0x000f680000000800 */
[----:B------:R-:W5:Y:S04]  /*1780*/  LDS R60, [R50+0x1c00] ;  /* 0x001c0000323c7984 */ /* 0x000f680000000800 */
[----:B------:R-:W5:Y:S04]  /*1790*/  LDS R62, [R50+0x2000] ;  /* 0x00200000323e7984 */ /* 0x000f680000000800 */
[----:B------:R-:W5:Y:S04]  /*17a0*/  LDS R64, [R50+0x2400] ;  /* 0x0024000032407984 */ /* 0x000f680000000800 */
[----:B------:R-:W5:Y:S01]  /*17b0*/  LDS R66, [R50+0x2800] ;  /* 0x0028000032427984 */ /* 0x000f620000000800 */
[----:B0-----:R-:W-:-:S03]  /*17c0*/  IMAD.IADD R15, R7, 0x1, R0 ;  /* 0x00000001070f7824 */ /* 0x001fc600078e0200 */
[----:B------:R-:W-:Y:S01]  /*17d0*/  STS [R50+0x400], R7 ;  /* 0x0004000732007388 */ /* 0x000fe20000000800 */
[----:B-1----:R-:W-:-:S03]  /*17e0*/  IMAD.IADD R51, R15, 0x1, R6 ;  /* 0x000000010f337824 */ /* 0x002fc600078e0206 */
[----:B------:R-:W0:Y:S01]  /*17f0*/  LDS R0, [R50+0x2c00] ;  /* 0x002c000032007984 */ /* 0x000e220000000800 */
[----:B--2---:R-:W-:-:S03]  /*1800*/  IMAD.IADD R53, R51, 0x1, R8 ;  /* 0x0000000133357824 */ /* 0x004fc600078e0208 */
[----:B------:R1:W-:Y:S01]  /*1810*/  STS [R50+0x800], R15 ;  /* 0x0008000f32007388 */ /* 0x0003e20000000800 */
[----:B---3--:R-:W-:-:S03]  /*1820*/  IMAD.IADD R55, R53, 0x1, R54 ;  /* 0x0000000135377824 */ /* 0x008fc600078e0236 */
[----:B------:R1:W-:Y:S01]  /*1830*/  STS [R50+0xc00], R51 ;  /* 0x000c003332007388 */ /* 0x0003e20000000800 */
[----:B----4-:R-:W-:-:S03]  /*1840*/  IMAD.IADD R57, R55, 0x1, R56 ;  /* 0x0000000137397824 */ /* 0x010fc600078e0238 */
[----:B------:R1:W-:Y:S01]  /*1850*/  STS [R50+0x1000], R53 ;  /* 0x0010003532007388 */ /* 0x0003e20000000800 */
[----:B-----5:R-:W-:-:S03]  /*1860*/  IMAD.IADD R59, R57, 0x1, R58 ;  /* 0x00000001393b7824 */ /* 0x020fc600078e023a */
[----:B------:R1:W-:Y:S01]  /*1870*/  STS [R50+0x1400], R55 ;  /* 0x0014003732007388 */ /* 0x0003e20000000800 */
[----:B------:R-:W-:-:S03]  /*1880*/  IMAD.IADD R61, R59, 0x1, R60 ;  /* 0x000000013b3d7824 */ /* 0x000fc600078e023c */
[----:B------:R1:W-:Y:S01]  /*1890*/  STS [R50+0x1800], R57 ;  /* 0x0018003932007388 */ /* 0x0003e20000000800 */
[----:B------:R-:W-:-:S03]  /*18a0*/  IMAD.IADD R63, R61, 0x1, R62 ;  /* 0x000000013d3f7824 */ /* 0x000fc600078e023e */
[----:B------:R1:W-:Y:S01]  /*18b0*/  STS [R50+0x1c00], R59 ;  /* 0x001c003b32007388 */ /* 0x0003e20000000800 */
[----:B------:R-:W-:-:S03]  /*18c0*/  IMAD.IADD R65, R63, 0x1, R64 ;  /* 0x000000013f417824 */ /* 0x000fc600078e0240 */
[----:B------:R1:W-:Y:S01]  /*18d0*/  STS [R50+0x2000], R61 ;  /* 0x0020003d32007388 */ /* 0x0003e20000000800 */
[----:B------:R-:W-:-:S03]  /*18e0*/  IMAD.IADD R67, R65, 0x1, R66 ;  /* 0x0000000141437824 */ /* 0x000fc600078e0242 */
[----:B------:R1:W-:Y:S04]  /*18f0*/  STS [R50+0x2400], R63 ;  /* 0x0024003f32007388 */ /* 0x0003e80000000800 */
[----:B------:R1:W-:Y:S04]  /*1900*/  STS [R50+0x2800], R65 ;  /* 0x0028004132007388 */ /* 0x0003e80000000800 */
[----:B------:R1:W-:Y:S01]  /*1910*/  STS [R50], RZ ;  /* 0x000000ff32007388 */ /* 0x0003e20000000800 */
[----:B0-----:R-:W-:-:S03]  /*1920*/  IMAD.IADD R0, R67, 0x1, R0 ;  /* 0x0000000143007824 */ /* 0x001fc600078e0200 */
[----:B------:R1:W-:Y:S04]  /*1930*/  STS [R50+0x2c00], R67 ;  /* 0x002c004332007388 */ /* 0x0003e80000000800 */
.L_x_13:
[----:B------:R-:W-:Y:S05]  /*1940*/  BSYNC.RECONVERGENT B0 ;  /* 0x0000000000007941 */ /* 0x000fea0003800200 */
.L_x_12:
[C---:B------:R-:W-:Y:S01]  /*1950*/  ISETP.NE.AND P0, PT, R0.reuse, 0x1980, PT ;  /* 0x000019800000780c */ /* 0x040fe20003f05270 */
[----:B0-----:R-:W-:Y:S01]  /*1960*/  IMAD R7, R45, 0x100, R3 ;  /* 0x000001002d077824 */ /* 0x001fe200078e0203 */
[----:B-1----:R-:W-:Y:S02]  /*1970*/  @!P6 LOP3.LUT R51, R0, 0x40000000, RZ, 0xfc, !PT ;  /* 0x400000000033e812 */ /* 0x002fe400078efcff */
[----:B------:R-:W-:Y:S01]  /*1980*/  ISETP.LT.U32.AND P0, PT, R3, 0x100, !P0 ;  /* 0x000001000300780c */ /* 0x000fe20004701070 */
[----:B------:R-:W-:Y:S01]  /*1990*/  IMAD.WIDE R20, R7, 0x4, R20 ;  /* 0x0000000407147825 */ /* 0x000fe200078e0214 */
[----:B------:R-:W-:Y:S02]  /*19a0*/  LOP3.LUT R7, R3, 0x3e0, RZ, 0xc0, !PT ;  /* 0x000003e003077812 */ /* 0x000fe400078ec0ff */
[----:B------:R-:W-:Y:S02]  /*19b0*/  SEL R15, RZ, 0x7fffffff, !P2 ;  /* 0x7fffffffff0f7807 */ /* 0x000fe40005000000 */
[----:B------:R0:W-:Y:S01]  /*19c0*/  @!P6 STG.E.STRONG.SYS desc[UR6][R20.64], R51 ;  /* 0x000000331400e986 */ /* 0x0001e2000c115906 */
[----:B------:R-:W-:Y:S01]  /*19d0*/  IMAD R7, R7, 0x11, RZ ;  /* 0x0000001107077824 */ /* 0x000fe200078e02ff */
[----:B------:R-:W-:-:S02]  /*19e0*/  SEL R8, RZ, 0x7fffffff, !P1 ;  /* 0x7fffffffff087807 */ /* 0x000fc40004800000 */
[----:B------:R-:W-:Y:S02]  /*19f0*/  LOP3.LUT R6, R15, R44, RZ, 0x3c, !PT ;  /* 0x0000002c0f067212 */ /* 0x000fe400078e3cff */
[----:B------:R-:W-:Y:S02]  /*1a00*/  LOP3.LUT R15, R8, R43, RZ, 0x3c, !PT ;  /* 0x0000002b080f7212 */ /* 0x000fe400078e3cff */
[----:B------:R-:W-:Y:S01]  /*1a10*/  LOP3.LUT R8, R7, 0x1f, R3, 0xf8, !PT ;  /* 0x0000001f07087812 */ /* 0x000fe200078ef803 */
[----:B------:R-:W-:Y:S06]  /*1a20*/  BAR.RED.OR.DEFER_BLOCKING 0x0, P0 ;  /* 0x0000000000007b1d */ /* 0x000fec0000014800 */
[----:B------:R-:W1:Y:S02]  /*1a30*/  B2R.RESULT RZ, P0 ;  /* 0x0000000000ff731c */ /* 0x000e640000004000 */
[----:B01----:R-:W-:Y:S05]  /*1a40*/  @!P0 BRA `(.L_x_14) ;  /* 0x0000001000bc8947 */ /* 0x003fea0003800000 */
[----:B------:R-:W0:Y:S01]  /*1a50*/  LDCU.64 UR8, c[0x0][0x3b8] ;  /* 0x00007700ff0877ac */ /* 0x000e220008000a00 */
[----:B------:R-:W-:Y:S01]  /*1a60*/  IADD3 R4, P0, PT, R5, R8, RZ ;  /* 0x0000000805047210 */ /* 0x000fe20007f1e0ff */
[----:B------:R-:W-:Y:S01]  /*1a70*/  BSSY B1, `(.L_x_15) ;  /* 0x0000033000017945 */ /* 0x000fe20003800000 */
[----:B------:R-:W-:-:S03]  /*1a80*/  IMAD R15, R3, 0x8, R9 ;  /* 0x00000008030f7824 */ /* 0x000fc600078e0209 */
[----:B------:R-:W-:Y:S01]  /*1a90*/  IMAD.X R7, RZ, RZ, R48, P0 ;  /* 0x000000ffff077224 */ /* 0x000fe200000e0630 */
[----:B0-----:R-:W-:-:S04]  /*1aa0*/  LEA R6, P0, R4, UR8, 0x2 ;  /* 0x0000000804067c11 */ /* 0x001fc8000f8010ff */
[----:B------:R-:W-:Y:S01]  /*1ab0*/  LEA.HI.X R7, R4, UR9, R7, 0x2, P0 ;  /* 0x0000000904077c11 */ /* 0x000fe200080f1407 */
[----:B------:R-:W-:Y:S08]  /*1ac0*/  @P6 BRA `(.L_x_16) ;  /* 0x0000000000b46947 */ /* 0x000ff00003800000 */
[----:B------:R-:W0:Y:S02]  /*1ad0*/  LDCU.64 UR8, c[0x0][0x398] ;  /* 0x00007300ff0877ac */ /* 0x000e240008000a00 */
[----:B0-----:R-:W-:-:S04]  /*1ae0*/  LEA R12, P0, R3, UR8, 0x3 ;  /* 0x00000008030c7c11 */ /* 0x001fc8000f8018ff */
[----:B------:R-:W-:-:S05]  /*1af0*/  LEA.HI.X R13, R3, UR9, RZ, 0x3, P0 ;  /* 0x00000009030d7c11 */ /* 0x000fca00080f1cff */
[----:B------:R-:W2:Y:S01]  /*1b00*/  LDG.E.64 R10, desc[UR6][R12.64] ;  /* 0x000000060c0a7981 */ /* 0x000ea2000c1e1b00 */
[----:B------:R-:W-:-:S04]  /*1b10*/  ISETP.GT.U32.AND P0, PT, R3, R49, PT ;  /* 0x000000310300720c */ /* 0x000fc80003f04070 */
[----:B------:R-:W-:-:S04]  /*1b20*/  SEL R17, RZ, 0x1980, !P0 ;  /* 0x00001980ff117807 */ /* 0x000fc80004000000 */
[----:B--2---:R-:W-:Y:S01]  /*1b30*/  IADD3 R10, P0, PT, R10, -R17, RZ ;  /* 0x800000110a0a7210 */ /* 0x004fe20007f1e0ff */
[----:B------:R-:W-:-:S03]  /*1b40*/  IMAD.MOV.U32 R17, RZ, RZ, R0 ;  /* 0x000000ffff117224 */ /* 0x000fc600078e0000 */
[----:B------:R-:W-:Y:S02]  /*1b50*/  IADD3.X R11, PT, PT, R11, -0x1, RZ, P0, !PT ;  /* 0xffffffff0b0b7810 */ /* 0x000fe400007fe4ff */
[----:B------:R-:W-:-:S03]  /*1b60*/  ISETP.GE.AND P0, PT, R45, 0x1, PT ;  /* 0x000000012d00780c */ /* 0x000fc60003f06270 */
[----:B------:R0:W-:Y:S10]  /*1b70*/  STS.64 [R15+0x6600], R10 ;  /* 0x0066000a0f007388 */ /* 0x0001f40000000a00 */
[----:B------:R-:W-:Y:S05]  /*1b80*/  @!P0 BRA `(.L_x_17) ;  /* 0x00000000006c8947 */ /* 0x000fea0003800000 */
[----:B------:R-:W-:Y:S01]  /*1b90*/  BSSY B0, `(.L_x_18) ;  /* 0x0000019000007945 */ /* 0x000fe20003800000 */
[----:B------:R-:W-:Y:S02]  /*1ba0*/  IMAD.MOV.U32 R4, RZ, RZ, -0x1 ;  /* 0xffffffffff047424 */ /* 0x000fe400078e00ff */
[----:B------:R-:W-:Y:S02]  /*1bb0*/  IMAD.MOV.U32 R12, RZ, RZ, R45 ;  /* 0x000000ffff0c7224 */ /* 0x000fe400078e002d */
[----:B------:R-:W-:-:S07]  /*1bc0*/  IMAD.MOV.U32 R17, RZ, RZ, R0 ;  /* 0x000000ffff117224 */ /* 0x000fce00078e0000 */
.L_x_22:
[----:B0-----:R-:W0:Y:S01]  /*1bd0*/  LDC.64 R10, c[0x0][0x380] ;  /* 0x0000e000ff0a7b82 */ /* 0x001e220000000a00 */
[----:B------:R-:W-:Y:S01]  /*1be0*/  VIADD R19, R12, 0xffffffff ;  /* 0xffffffff0c137836 */ /* 0x000fe20000000000 */
[----:B------:R-:W-:Y:S03]  /*1bf0*/  BSSY B2, `(.L_x_19) ;  /* 0x0000008000027945 */ /* 0x000fe60003800000 */
[----:B------:R-:W-:-:S04]  /*1c00*/  IMAD R13, R19, 0x100, R3 ;  /* 0x00000100130d7824 */ /* 0x000fc800078e0203 */
[----:B0-----:R-:W-:-:S07]  /*1c10*/  IMAD.WIDE R10, R13, 0x4, R10 ;  /* 0x000000040d0a7825 */ /* 0x001fce00078e020a */
.L_x_20:
[----:B------:R-:W-:Y:S05]  /*1c20*/  YIELD ;  /* 0x0000000000007946 */ /* 0x000fea0003800000 */
[----:B------:R0:W-:Y:S06]  /*1c30*/  MEMBAR.SC.CTA ;  /* 0x0000000000007992 */ /* 0x0001ec0000000000 */
[----:B0-----:R-:W2:Y:S02]  /*1c40*/  LDG.E.STRONG.SYS R13, desc[UR6][R10.64] ;  /* 0x000000060a0d7981 */ /* 0x001ea4000c1f5900 */
[----:B--2---:R-:W-:-:S13]  /*1c50*/  ISETP.NE.AND P0, PT, R13, RZ, PT ;  /* 0x000000ff0d00720c */ /* 0x004fda0003f05270 */
[----:B------:R-:W-:Y:S05]  /*1c60*/  @!P0 BRA `(.L_x_20) ;  /* 0xfffffffc00ec8947 */ /* 0x000fea000383ffff */
[----:B------:R-:W-:Y:S05]  /*1c70*/  BSYNC B2 ;  /* 0x0000000000027941 */ /* 0x000fea0003800000 */
.L_x_19:
[----:B------:R-:W-:Y:S01]  /*1c80*/  BSSY.RECONVERGENT B2, `(.L_x_21) ;  /* 0x0000006000027945 */ /* 0x000fe20003800200 */
[C---:B------:R-:W-:Y:S02]  /*1c90*/  ISETP.GT.AND P0, PT, R13.reuse, -0x1, PT ;  /* 0xffffffff0d00780c */ /* 0x040fe40003f04270 */
[----:B------:R-:W-:Y:S01]  /*1ca0*/  LOP3.LUT R10, R13, 0x3fffffff, RZ, 0xc0, !PT ;  /* 0x3fffffff0d0a7812 */ /* 0x000fe200078ec0ff */
[----:B------:R-:W-:Y:S05]  /*1cb0*/  WARPSYNC.EXCLUSIVE R4 ;  /* 0x0000000004007348 */ /* 0x000fea0003a00000 */
[----:B------:R-:W-:-:S05]  /*1cc0*/  IMAD.IADD R17, R10, 0x1, R17 ;  /* 0x000000010a117824 */ /* 0x000fca00078e0211 */
[----:B------:R-:W-:-:S07]  /*1cd0*/  VOTE.ANY R4, PT, P0 ;  /* 0x0000000000047806 */ /* 0x000fce00000e0100 */
[----:B------:R-:W-:Y:S05]  /*1ce0*/  BSYNC.RECONVERGENT B2 ;  /* 0x0000000000027941 */ /* 0x000fea0003800200 */
.L_x_21:
[----:B------:R-:W-:Y:S01]  /*1cf0*/  ISETP.GT.U32.AND P1, PT, R12, 0x1, PT ;  /* 0x000000010c00780c */ /* 0x000fe20003f24070 */
[----:B------:R-:W-:-:S12]  /*1d00*/  IMAD.MOV.U32 R12, RZ, RZ, R19 ;  /* 0x000000ffff0c7224 */ /* 0x000fd800078e0013 */
[----:B------:R-:W-:Y:S05]  /*1d10*/  @P0 BRA P1, `(.L_x_22) ;  /* 0xfffffffc00ac0947 */ /* 0x000fea000083ffff */
[----:B------:R-:W-:Y:S05]  /*1d20*/  BSYNC B0 ;  /* 0x0000000000007941 */ /* 0x000fea0003800000 */
.L_x_18:
[----:B------:R1:W2:Y:S02]  /*1d30*/  LDS.64 R10, [R15+0x6600] ;  /* 0x006600000f0a7984 */ /* 0x0002a40000000a00 */
.L_x_17:
[C---:B------:R-:W-:Y:S01]  /*1d40*/  IMAD.IADD R19, R17.reuse, 0x1, -R0 ;  /* 0x0000000111137824 */ /* 0x040fe200078e0a00 */
[----:B------:R-:W-:-:S04]  /*1d50*/  LOP3.LUT R13, R17, 0x80000000, RZ, 0xfc, !PT ;  /* 0x80000000110d7812 */ /* 0x000fc800078efcff */
[C---:B0-2---:R-:W-:Y:S01]  /*1d60*/  IADD3 R10, P0, PT, R19.reuse, R10, RZ ;  /* 0x0000000a130a7210 */ /* 0x045fe20007f1e0ff */
[----:B------:R0:W-:Y:S03]  /*1d70*/  STG.E.STRONG.SYS desc[UR6][R20.64], R13 ;  /* 0x0000000d14007986 */ /* 0x0001e6000c115906 */
[----:B------:R-:W-:-:S05]  /*1d80*/  LEA.HI.X.SX32 R11, R19, R11, 0x1, P0 ;  /* 0x0000000b130b7211 */ /* 0x000fca00000f0eff */
[----:B------:R0:W-:Y:S04]  /*1d90*/  STS.64 [R15+0x6600], R10 ;  /* 0x0066000a0f007388 */ /* 0x0001e80000000a00 */
.L_x_16:
[----:B------:R-:W-:Y:S05]  /*1da0*/  BSYNC B1 ;  /* 0x0000000000017941 */ /* 0x000fea0003800000 */
.L_x_15:
[----:B------:R-:W2:Y:S01]  /*1db0*/  LDC R4, c[0x0][0x3c0] ;  /* 0x0000f000ff047b82 */ /* 0x000ea20000000800 */
[----:B------:R-:W-:-:S07]  /*1dc0*/  IMAD R9, R49, 0x8, R9 ;  /* 0x0000000831097824 */ /* 0x000fce00078e0209 */
[----:B0-----:R-:W0:Y:S01]  /*1dd0*/  LDC.64 R10, c[0x0][0x390] ;  /* 0x0000e400ff0a7b82 */ /* 0x001e220000000a00 */
[----:B--2---:R-:W-:Y:S02]  /*1de0*/  ISETP.GE.AND P0, PT, R47, R4, PT ;  /* 0x000000042f00720c */ /* 0x004fe40003f06270 */
[----:B0-----:R-:W-:-:S04]  /*1df0*/  ISETP.EQ.U32.AND P1, PT, R10, RZ, PT ;  /* 0x000000ff0a00720c */ /* 0x001fc80003f22070 */
[----:B------:R-:W-:-:S04]  /*1e00*/  ISETP.EQ.OR.EX P0, PT, R11, RZ, !P0, P1 ;  /* 0x000000ff0b00720c */ /* 0x000fc80004702710 */
[----:B------:R-:W-:-:S13]  /*1e10*/  ISETP.GT.U32.OR P0, PT, R3, 0xff, P0 ;  /* 0x000000ff0300780c */ /* 0x000fda0000704470 */
[----:B------:R-:W-:Y:S05]  /*1e20*/  @P0 BRA `(.L_x_23) ;  /* 0x0000000000240947 */ /* 0x000fea0003800000 */
[----:B------:R-:W0:Y:S01]  /*1e30*/  LDS.64 R12, [R15+0x6600] ;  /* 0x006600000f0c7984 */ /* 0x000e220000000a00 */
[C---:B------:R-:W-:Y:S02]  /*1e40*/  ISETP.GT.U32.AND P0, PT, R3.reuse, R49, PT ;  /* 0x000000310300720c */ /* 0x040fe40003f04070 */
[C---:B------:R-:W-:Y:S02]  /*1e50*/  LEA R10, P2, R3.reuse, R10, 0x3 ;  /* 0x0000000a030a7211 */ /* 0x040fe400078418ff */
[----:B------:R-:W-:Y:S02]  /*1e60*/  SEL R19, RZ, 0x1980, !P0 ;  /* 0x00001980ff137807 */ /* 0x000fe40004000000 */
[--C-:B------:R-:W-:Y:S02]  /*1e70*/  SHF.R.S32.HI R17, RZ, 0x1f, R0.reuse ;  /* 0x0000001fff117819 */ /* 0x100fe40000011400 */
[----:B------:R-:W-:Y:S02]  /*1e80*/  LEA.HI.X R11, R3, R11, RZ, 0x3, P2 ;  /* 0x0000000b030b7211 */ /* 0x000fe400010f1cff */
[----:B0-----:R-:W-:-:S04]  /*1e90*/  IADD3 R2, P0, P1, R12, R19, R0 ;  /* 0x000000130c027210 */ /* 0x001fc8000791e000 */
[----:B------:R-:W-:-:S05]  /*1ea0*/  IADD3.X R3, PT, PT, R13, RZ, R17, P0, P1 ;  /* 0x000000ff0d037210 */ /* 0x000fca00007e2411 */
[----:B------:R0:W-:Y:S04]  /*1eb0*/  STG.E.64 desc[UR6][R10.64], R2 ;  /* 0x000000020a007986 */ /* 0x0001e8000c101b06 */
.L_x_23:
[----:B------:R-:W-:Y:S05]  /*1ec0*/  WARPSYNC.ALL ;  /* 0x0000000000007948 */ /* 0x000fea0003800000 */
[----:B------:R-:W-:Y:S01]  /*1ed0*/  BAR.SYNC.DEFER_BLOCKING 0x0 ;  /* 0x0000000000007b1d */ /* 0x000fe20000010000 */
[----:B------:R-:W-:-:S05]  /*1ee0*/  ISETP.GT.AND P0, PT, R47, R4, PT ;  /* 0x000000042f00720c */ /* 0x000fca0003f04270 */
[----:B0-----:R0:W2:Y:S08]  /*1ef0*/  LDS.64 R2, [R9+0x6600] ;  /* 0x0066000009027984 */ /* 0x0010b00000000a00 */
[----:B0-----:R-:W-:Y:S05]  /*1f00*/  @P0 BRA `(.L_x_24) ;  /* 0x00000000005c0947 */ /* 0x001fea0003800000 */
[----:B------:R-:W0:Y:S01]  /*1f10*/  LDCU.64 UR4, c[0x0][0x3a0] ;  /* 0x00007400ff0477ac */ /* 0x000e220008000a00 */
[----:B--2---:R-:W-:-:S05]  /*1f20*/  IADD3 R0, P1, PT, R8, R2, RZ ;  /* 0x0000000208007210 */ /* 0x004fca0007f3e0ff */
[----:B------:R-:W-:Y:S01]  /*1f30*/  IMAD.X R9, RZ, RZ, R3, P1 ;  /* 0x000000ffff097224 */ /* 0x000fe200008e0603 */
[----:B0-----:R-:W-:-:S04]  /*1f40*/  LEA R2, P1, R0, UR4, 0x2 ;  /* 0x0000000400027c11 */ /* 0x001fc8000f8210ff */
[----:B------:R-:W-:-:S05]  /*1f50*/  LEA.HI.X R3, R0, UR5, R9, 0x2, P1 ;  /* 0x0000000500037c11 */ /* 0x000fca00088f1409 */
[----:B------:R2:W-:Y:S04]  /*1f60*/  STG.E desc[UR6][R2.64], R28 ;  /* 0x0000001c02007986 */ /* 0x0005e8000c101906 */
        /* <DEDUP_REMOVED lines=15> */
[----:B------:R2:W-:Y:S01]  /*2060*/  STG.E desc[UR6][R2.64+0x800], R46 ;  /* 0x0008002e02007986 */ /* 0x0005e2000c101906 */
[----:B------:R-:W-:Y:S05]  /*2070*/  BRA `(.L_x_25) ;  /* 0x0000000000e07947 */ /* 0x000fea0003800000 */
.L_x_24:
[----:B------:R-:W0:Y:S01]  /*2080*/  LDCU.64 UR4, c[0x0][0x3a0] ;  /* 0x00007400ff0477ac */ /* 0x000e220008000a00 */
[----:B------:R-:W-:Y:S01]  /*2090*/  IMAD R11, R45, -0x1980, R4 ;  /* 0xffffe6802d0b7824 */ /* 0x000fe200078e0204 */
[C---:B--2---:R-:W-:Y:S01]  /*20a0*/  IADD3 R0, P1, PT, R8.reuse, R2, RZ ;  /* 0x0000000208007210 */ /* 0x044fe20007f3e0ff */
[C---:B------:R-:W-:Y:S02]  /*20b0*/  VIADD R10, R8.reuse, 0x40 ;  /* 0x00000040080a7836 */ /* 0x040fe40000000000 */
[C---:B------:R-:W-:Y:S01]  /*20c0*/  VIADD R2, R8.reuse, 0x20 ;  /* 0x0000002008027836 */ /* 0x040fe20000000000 */
[-C--:B------:R-:W-:Y:S01]  /*20d0*/  ISETP.GE.AND P5, PT, R8, R11.reuse, PT ;  /* 0x0000000b0800720c */ /* 0x080fe20003fa6270 */
[----:B------:R-:W-:Y:S01]  /*20e0*/  IMAD.X R9, RZ, RZ, R3, P1 ;  /* 0x000000ffff097224 */ /* 0x000fe200008e0603 */
[-C--:B------:R-:W-:Y:S01]  /*20f0*/  ISETP.GE.AND P3, PT, R10, R11.reuse, PT ;  /* 0x0000000b0a00720c */ /* 0x080fe20003f66270 */
[----:B------:R-:W-:Y:S01]  /*2100*/  VIADD R10, R8, 0x60 ;  /* 0x00000060080a7836 */ /* 0x000fe20000000000 */
[----:B------:R-:W-:Y:S01]  /*2110*/  ISETP.GE.AND P4, PT, R2, R11, PT ;  /* 0x0000000b0200720c */ /* 0x000fe20003f86270 */
[----:B------:R-:W-:-:S02]  /*2120*/  VIADD R12, R8, 0x80 ;  /* 0x00000080080c7836 */ /* 0x000fc40000000000 */
[----:B------:R-:W-:Y:S01]  /*2130*/  VIADD R14, R8, 0xa0 ;  /* 0x000000a0080e7836 */ /* 0x000fe20000000000 */
[-C--:B------:R-:W-:Y:S01]  /*2140*/  ISETP.GE.AND P2, PT, R10, R11.reuse, PT ;  /* 0x0000000b0a00720c */ /* 0x080fe20003f46270 */
[----:B------:R-:W-:Y:S01]  /*2150*/  VIADD R10, R8, 0xc0 ;  /* 0x000000c0080a7836 */ /* 0x000fe20000000000 */
[----:B0-----:R-:W-:Y:S02]  /*2160*/  LEA R2, P1, R0, UR4, 0x2 ;  /* 0x0000000400027c11 */ /* 0x001fe4000f8210ff */
[-C--:B------:R-:W-:Y:S02]  /*2170*/  ISETP.GE.AND P6, PT, R14, R11.reuse, PT ;  /* 0x0000000b0e00720c */ /* 0x080fe40003fc6270 */
[----:B------:R-:W-:Y:S02]  /*2180*/  LEA.HI.X R3, R0, UR5, R9, 0x2, P1 ;  /* 0x0000000500037c11 */ /* 0x000fe400088f1409 */
[----:B------:R-:W-:Y:S01]  /*2190*/  ISETP.GE.AND P1, PT, R12, R11, PT ;  /* 0x0000000b0c00720c */ /* 0x000fe20003f26270 */
[----:B------:R-:W-:-:S02]  /*21a0*/  VIADD R12, R8, 0xe0 ;  /* 0x000000e0080c7836 */ /* 0x000fc40000000000 */
[----:B------:R0:W-:Y:S01]  /*21b0*/  @!P5 STG.E desc[UR6][R2.64], R28 ;  /* 0x0000001c0200d986 */ /* 0x0001e2000c101906 */
[-C--:B------:R-:W-:Y:S01]  /*21c0*/  ISETP.GE.AND P5, PT, R10, R11.reuse, PT ;  /* 0x0000000b0a00720c */ /* 0x080fe20003fa6270 */
[----:B------:R-:W-:Y:S02]  /*21d0*/  VIADD R10, R8, 0x100 ;  /* 0x00000100080a7836 */ /* 0x000fe40000000000 */
[----:B------:R0:W-:Y:S01]  /*21e0*/  @!P4 STG.E desc[UR6][R2.64+0x80], R30 ;  /* 0x0000801e0200c986 */ /* 0x0001e2000c101906 */
[-C--:B------:R-:W-:Y:S01]  /*21f0*/  ISETP.GE.AND P4, PT, R12, R11.reuse, PT ;  /* 0x0000000b0c00720c */ /* 0x080fe20003f86270 */
[----:B------:R-:W-:Y:S02]  /*2200*/  VIADD R12, R8, 0x120 ;  /* 0x00000120080c7836 */ /* 0x000fe40000000000 */
[----:B------:R0:W-:Y:S01]  /*2210*/  @!P3 STG.E desc[UR6][R2.64+0x100], R31 ;  /* 0x0001001f0200b986 */ /* 0x0001e2000c101906 */
        /* <DEDUP_REMOVED lines=21> */
[----:B------:R-:W-:-:S03]  /*2370*/  ISETP.GE.AND P2, PT, R12, R11, PT ;  /* 0x0000000b0c00720c */ /* 0x000fc60003f46270 */
[----:B------:R0:W-:Y:S01]  /*2380*/  @!P1 STG.E desc[UR6][R2.64+0x500], R39 ;  /* 0x0005002702009986 */ /* 0x0001e2000c101906 */
[----:B------:R-:W-:-:S03]  /*2390*/  ISETP.GE.AND P1, PT, R10, R11, PT ;  /* 0x0000000b0a00720c */ /* 0x000fc60003f26270 */
[----:B------:R0:W-:Y:S04]  /*23a0*/  @!P6 STG.E desc[UR6][R2.64+0x580], R40 ;  /* 0x000580280200e986 */ /* 0x0001e8000c101906 */
[----:B------:R0:W-:Y:S04]  /*23b0*/  @!P5 STG.E desc[UR6][R2.64+0x600], R41 ;  /* 0x000600290200d986 */ /* 0x0001e8000c101906 */
[----:B------:R0:W-:Y:S04]  /*23c0*/  @!P4 STG.E desc[UR6][R2.64+0x680], R42 ;  /* 0x0006802a0200c986 */ /* 0x0001e8000c101906 */
[----:B------:R0:W-:Y:S04]  /*23d0*/  @!P3 STG.E desc[UR6][R2.64+0x700], R43 ;  /* 0x0007002b0200b986 */ /* 0x0001e8000c101906 */
[----:B------:R0:W-:Y:S04]  /*23e0*/  @!P2 STG.E desc[UR6][R2.64+0x780], R44 ;  /* 0x0007802c0200a986 */ /* 0x0001e8000c101906 */
[----:B------:R0:W-:Y:S02]  /*23f0*/  @!P1 STG.E desc[UR6][R2.64+0x800], R46 ;  /* 0x0008002e02009986 */ /* 0x0001e4000c101906 */
.L_x_25:
[----:B------:R-:W-:Y:S05]  /*2400*/  @P0 BRA `(.L_x_26) ;  /* 0x0000000000480947 */ /* 0x000fea0003800000 */
[----:B------:R3:W5:Y:S04]  /*2410*/  LDG.E R5, desc[UR6][R6.64] ;  /* 0x0000000606057981 */ /* 0x000768000c1e1900 */
[----:B------:R3:W5:Y:S04]  /*2420*/  LDG.E R11, desc[UR6][R6.64+0x80] ;  /* 0x00008006060b7981 */ /* 0x000768000c1e1900 */
[----:B------:R3:W5:Y:S04]  /*2430*/  LDG.E R13, desc[UR6][R6.64+0x100] ;  /* 0x00010006060d7981 */ /* 0x000768000c1e1900 */
[----:B-1----:R3:W5:Y:S04]  /*2440*/  LDG.E R15, desc[UR6][R6.64+0x180] ;  /* 0x00018006060f7981 */ /* 0x002768000c1e1900 */
[----:B------:R3:W5:Y:S04]  /*2450*/  LDG.E R17, desc[UR6][R6.64+0x200] ;  /* 0x0002000606117981 */ /* 0x000768000c1e1900 */
[----:B------:R3:W5:Y:S04]  /*2460*/  LDG.E R19, desc[UR6][R6.64+0x280] ;  /* 0x0002800606137981 */ /* 0x000768000c1e1900 */
[----:B------:R3:W5:Y:S04]  /*2470*/  LDG.E R21, desc[UR6][R6.64+0x300] ;  /* 0x0003000606157981 */ /* 0x000768000c1e1900 */
[----:B------:R3:W5:Y:S04]  /*2480*/  LDG.E R23, desc[UR6][R6.64+0x380] ;  /* 0x0003800606177981 */ /* 0x000768000c1e1900 */
[----:B------:R3:W5:Y:S04]  /*2490*/  LDG.E R25, desc[UR6][R6.64+0x400] ;  /* 0x0004000606197981 */ /* 0x000768000c1e1900 */
[----:B------:R3:W5:Y:S04]  /*24a0*/  LDG.E R27, desc[UR6][R6.64+0x480] ;  /* 0x00048006061b7981 */ /* 0x000768000c1e1900 */
[----:B------:R3:W5:Y:S04]  /*24b0*/  LDG.E R29, desc[UR6][R6.64+0x500] ;  /* 0x00050006061d7981 */ /* 0x000768000c1e1900 */
[----:B0-2---:R3:W5:Y:S04]  /*24c0*/  LDG.E R31, desc[UR6][R6.64+0x580] ;  /* 0x00058006061f7981 */ /* 0x005768000c1e1900 */
[----:B------:R3:W5:Y:S04]  /*24d0*/  LDG.E R33, desc[UR6][R6.64+0x600] ;  /* 0x0006000606217981 */ /* 0x000768000c1e1900 */
[----:B------:R3:W5:Y:S04]  /*24e0*/  LDG.E R35, desc[UR6][R6.64+0x680] ;  /* 0x0006800606237981 */ /* 0x000768000c1e1900 */
[----:B------:R3:W5:Y:S04]  /*24f0*/  LDG.E R37, desc[UR6][R6.64+0x700] ;  /* 0x0007000606257981 */ /* 0x000768000c1e1900 */
[----:B------:R3:W5:Y:S04]  /*2500*/  LDG.E R39, desc[UR6][R6.64+0x780] ;  /* 0x0007800606277981 */ /* 0x000768000c1e1900 */
[----:B------:R3:W5:Y:S01]  /*2510*/  LDG.E R41, desc[UR6][R6.64+0x800] ;  /* 0x0008000606297981 */ /* 0x000762000c1e1900 */
[----:B------:R-:W-:Y:S05]  /*2520*/  BRA `(.L_x_27) ;  /* 0x0000000000cc7947 */ /* 0x000fea0003800000 */
.L_x_26:
[----:B0-2---:R-:W-:Y:S02]  /*2530*/  IMAD.IADD R3, R4, 0x1, -R5 ;  /* 0x0000000104037824 */ /* 0x005fe400078e0a05 */
[C---:B------:R-:W-:Y:S02]  /*2540*/  VIADD R2, R8.reuse, 0x20 ;  /* 0x0000002008027836 */ /* 0x040fe40000000000 */
[C---:B------:R-:W-:Y:S01]  /*2550*/  VIADD R10, R8.reuse, 0x40 ;  /* 0x00000040080a7836 */ /* 0x040fe20000000000 */
[CC--:B------:R-:W-:Y:S01]  /*2560*/  ISETP.GE.AND P5, PT, R8.reuse, R3.reuse, PT ;  /* 0x000000030800720c */ /* 0x0c0fe20003fa6270 */
[----:B------:R-:W-:Y:S01]  /*2570*/  VIADD R12, R8, 0x80 ;  /* 0x00000080080c7836 */ /* 0x000fe20000000000 */
[-C--:B------:R-:W-:Y:S01]  /*2580*/  ISETP.GE.AND P4, PT, R2, R3.reuse, PT ;  /* 0x000000030200720c */ /* 0x080fe20003f86270 */
[----:B------:R-:W-:Y:S01]  /*2590*/  VIADD R2, R8, 0x60 ;  /* 0x0000006008027836 */ /* 0x000fe20000000000 */
[-C--:B------:R-:W-:Y:S01]  /*25a0*/  ISETP.GE.AND P3, PT, R10, R3.reuse, PT ;  /* 0x000000030a00720c */ /* 0x080fe20003f66270 */
[----:B------:R-:W-:Y:S01]  /*25b0*/  VIADD R10, R8, 0xa0 ;  /* 0x000000a0080a7836 */ /* 0x000fe20000000000 */
[----:B------:R-:W-:-:S02]  /*25c0*/  ISETP.GE.AND P1, PT, R12, R3, PT ;  /* 0x000000030c00720c */ /* 0x000fc40003f26270 */
[-C--:B------:R-:W-:Y:S01]  /*25d0*/  ISETP.GE.AND P2, PT, R2, R3.reuse, PT ;  /* 0x000000030200720c */ /* 0x080fe20003f46270 */
[----:B------:R-:W-:Y:S01]  /*25e0*/  VIADD R2, R8, 0xc0 ;  /* 0x000000c008027836 */ /* 0x000fe20000000000 */
[-C--:B------:R-:W-:Y:S01]  /*25f0*/  ISETP.GE.AND P6, PT, R10, R3.reuse, PT ;  /* 0x000000030a00720c */ /* 0x080fe20003fc6270 */
[----:B------:R-:W-:Y:S02]  /*2600*/  VIADD R10, R8, 0xe0 ;  /* 0x000000e0080a7836 */ /* 0x000fe40000000000 */
[----:B------:R0:W5:Y:S01]  /*2610*/  @!P5 LDG.E R5, desc[UR6][R6.64] ;  /* 0x000000060605d981 */ /* 0x000162000c1e1900 */
[-C--:B------:R-:W-:Y:S01]  /*2620*/  ISETP.GE.AND P5, PT, R2, R3.reuse, PT ;  /* 0x000000030200720c */ /* 0x080fe20003fa6270 */
[----:B------:R-:W-:Y:S02]  /*2630*/  VIADD R2, R8, 0x100 ;  /* 0x0000010008027836 */ /* 0x000fe40000000000 */
[----:B------:R0:W5:Y:S01]  /*2640*/  @!P4 LDG.E R11, desc[UR6][R6.64+0x80] ;  /* 0x00008006060bc981 */ /* 0x000162000c1e1900 */
[----:B------:R-:W-:Y:S01]  /*2650*/  ISETP.GE.AND P4, PT, R10, R3, PT ;  /* 0x000000030a00720c */ /* 0x000fe20003f86270 */
[----:B------:R-:W-:-:S02]  /*2660*/  VIADD R10, R8, 0x120 ;  /* 0x00000120080a7836 */ /* 0x000fc40000000000 */
[----:B------:R0:W5:Y:S01]  /*2670*/  @!P3 LDG.E R13, desc[UR6][R6.64+0x100] ;  /* 0x00010006060db981 */ /* 0x000162000c1e1900 */
[-C--:B------:R-:W-:Y:S01]  /*2680*/  ISETP.GE.AND P3, PT, R2, R3.reuse, PT ;  /* 0x000000030200720c */ /* 0x080fe20003f66270 */
[----:B------:R-:W-:Y:S02]  /*2690*/  VIADD R2, R8, 0x140 ;  /* 0x0000014008027836 */ /* 0x000fe40000000000 */
[----:B-1----:R0:W5:Y:S01]  /*26a0*/  @!P2 LDG.E R15, desc[UR6][R6.64+0x180] ;  /* 0x00018006060fa981 */ /* 0x002162000c1e1900 */
        /* <DEDUP_REMOVED lines=18> */
[----:B------:R-:W-:-:S03]  /*27d0*/  ISETP.GE.AND P2, PT, R10, R3, PT ;  /* 0x000000030a00720c */ /* 0x000fc60003f46270 */
[----:B------:R0:W5:Y:S01]  /*27e0*/  @!P1 LDG.E R29, desc[UR6][R6.64+0x500] ;  /* 0x00050006061d9981 */ /* 0x000162000c1e1900 */
[----:B------:R-:W-:-:S03]  /*27f0*/  ISETP.GE.AND P1, PT, R2, R3, PT ;  /* 0x000000030200720c */ /* 0x000fc60003f26270 */
[----:B------:R0:W5:Y:S04]  /*2800*/  @!P6 LDG.E R31, desc[UR6][R6.64+0x580] ;  /* 0x00058006061fe981 */ /* 0x000168000c1e1900 */
[----:B------:R0:W5:Y:S04]  /*2810*/  @!P5 LDG.E R33, desc[UR6][R6.64+0x600] ;  /* 0x000600060621d981 */ /* 0x000168000c1e1900 */
[----:B------:R0:W5:Y:S04]  /*2820*/  @!P4 LDG.E R35, desc[UR6][R6.64+0x680] ;  /* 0x000680060623c981 */ /* 0x000168000c1e1900 */
[----:B------:R0:W5:Y:S04]  /*2830*/  @!P3 LDG.E R37, desc[UR6][R6.64+0x700] ;  /* 0x000700060625b981 */ /* 0x000168000c1e1900 */
[----:B------:R0:W5:Y:S04]  /*2840*/  @!P2 LDG.E R39, desc[UR6][R6.64+0x780] ;  /* 0x000780060627a981 */ /* 0x000168000c1e1900 */
[----:B------:R0:W5:Y:S02]  /*2850*/  @!P1 LDG.E R41, desc[UR6][R6.64+0x800] ;  /* 0x0008000606299981 */ /* 0x000164000c1e1900 */
.L_x_27:
[----:B------:R-:W-:Y:S05]  /*2860*/  @P0 BRA `(.L_x_28) ;  /* 0x0000000000540947 */ /* 0x000fea0003800000 */
[----:B------:R-:W1:Y:S02]  /*2870*/  LDCU.64 UR4, c[0x0][0x3b0] ;  /* 0x00007600ff0477ac */ /* 0x000e640008000a00 */
[----:B-1----:R-:W-:-:S04]  /*2880*/  LEA R2, P0, R0, UR4, 0x2 ;  /* 0x0000000400027c11 */ /* 0x002fc8000f8010ff */
[----:B------:R-:W-:-:S05]  /*2890*/  LEA.HI.X R3, R0, UR5, R9, 0x2, P0 ;  /* 0x0000000500037c11 */ /* 0x000fca00080f1409 */
[----:B-----5:R-:W-:Y:S04]  /*28a0*/  STG.E desc[UR6][R2.64], R5 ;  /* 0x0000000502007986 */ /* 0x020fe8000c101906 */
[----:B------:R-:W-:Y:S04]  /*28b0*/  STG.E desc[UR6][R2.64+0x80], R11 ;  /* 0x0000800b02007986 */ /* 0x000fe8000c101906 */
        /* <DEDUP_REMOVED lines=14> */
[----:B------:R-:W-:Y:S01]  /*29a0*/  STG.E desc[UR6][R2.64+0x800], R41 ;  /* 0x0008002902007986 */ /* 0x000fe2000c101906 */
[----:B------:R-:W-:Y:S05]  /*29b0*/  EXIT ;  /* 0x000000000000794d */ /* 0x000fea0003800000 */
.L_x_28:
[----:B------:R-:W1:Y:S01]  /*29c0*/  LDCU.64 UR4, c[0x0][0x3b0] ;  /* 0x00007600ff0477ac */ /* 0x000e620008000a00 */
[----:B------:R-:W-:Y:S02]  /*29d0*/  IMAD R45, R45, -0x1980, R4 ;  /* 0xffffe6802d2d7824 */ /* 0x000fe400078e0204 */
[C---:B------:R-:W-:Y:S02]  /*29e0*/  VIADD R2, R8.reuse, 0x20 ;  /* 0x0000002008027836 */ /* 0x040fe40000000000 */
[C---:B------:R-:W-:Y:S01]  /*29f0*/  VIADD R4, R8.reuse, 0x40 ;  /* 0x0000004008047836 */ /* 0x040fe20000000000 */
[CC--:B------:R-:W-:Y:S01]  /*2a00*/  ISETP.GE.AND P3, PT, R8.reuse, R45.reuse, PT ;  /* 0x0000002d0800720c */ /* 0x0c0fe20003f66270 */
[----:B0--3--:R-:W-:Y:S01]  /*2a10*/  VIADD R6, R8, 0x60 ;  /* 0x0000006008067836 */ /* 0x009fe20000000000 */
[-C--:B------:R-:W-:Y:S01]  /*2a20*/  ISETP.GE.AND P2, PT, R2, R45.reuse, PT ;  /* 0x0000002d0200720c */ /* 0x080fe20003f46270 */
[----:B------:R-:W-:Y:S01]  /*2a30*/  VIADD R10, R8, 0xc0 ;  /* 0x000000c0080a7836 */ /* 0x000fe20000000000 */
[-C--:B------:R-:W-:Y:S01]  /*2a40*/  ISETP.GE.AND P1, PT, R4, R45.reuse, PT ;  /* 0x0000002d0400720c */ /* 0x080fe20003f26270 */
[----:B------:R-:W-:Y:S01]  /*2a50*/  VIADD R4, R8, 0x80 ;  /* 0x0000008008047836 */ /* 0x000fe20000000000 */
[----:B------:R-:W-:Y:S01]  /*2a60*/  ISETP.GE.AND P0, PT, R6, R45, PT ;  /* 0x0000002d0600720c */ /* 0x000fe20003f06270 */
[----:B------:R-:W-:-:S03]  /*2a70*/  VIADD R6, R8, 0xa0 ;  /* 0x000000a008067836 */ /* 0x000fc60000000000 */
[-C--:B------:R-:W-:Y:S01]  /*2a80*/  ISETP.GE.AND P6, PT, R4, R45.reuse, PT ;  /* 0x0000002d0400720c */ /* 0x080fe20003fc6270 */
[----:B------:R-:W-:Y:S01]  /*2a90*/  VIADD R4, R8, 0x100 ;  /* 0x0000010008047836 */ /* 0x000fe20000000000 */
[----:B-1----:R-:W-:Y:S02]  /*2aa0*/  LEA R2, P4, R0, UR4, 0x2 ;  /* 0x0000000400027c11 */ /* 0x002fe4000f8810ff */
[-C--:B------:R-:W-:Y:S02]  /*2ab0*/  ISETP.GE.AND P5, PT, R6, R45.reuse, PT ;  /* 0x0000002d0600720c */ /* 0x080fe40003fa6270 */
[----:B------:R-:W-:Y:S01]  /*2ac0*/  LEA.HI.X R3, R0, UR5, R9, 0x2, P4 ;  /* 0x0000000500037c11 */ /* 0x000fe2000a0f1409 */
[----:B------:R-:W-:Y:S01]  /*2ad0*/  VIADD R0, R8, 0xe0 ;  /* 0x000000e008007836 */ /* 0x000fe20000000000 */
[----:B------:R-:W-:-:S03]  /*2ae0*/  ISETP.GE.AND P4, PT, R10, R45, PT ;  /* 0x0000002d0a00720c */ /* 0x000fc60003f86270 */
[----:B-----5:R0:W-:Y:S01]  /*2af0*/  @!P3 STG.E desc[UR6][R2.64], R5 ;  /* 0x000000050200b986 */ /* 0x0201e2000c101906 */
        /* <DEDUP_REMOVED lines=19> */
[C---:B------:R-:W-:Y:S02]  /*2c30*/  VIADD R0, R8.reuse, 0x1e0 ;  /* 0x000001e008007836 */ /* 0x040fe40000000000 */
[----:B------:R-:W-:Y:S01]  /*2c40*/  VIADD R8, R8, 0x200 ;  /* 0x0000020008087836 */ /* 0x000fe20000000000 */
[----:B------:R0:W-:Y:S01]  /*2c50*/  @!P3 STG.E desc[UR6][R2.64+0x380], R23 ;  /* 0x000380170200b986 */ /* 0x0001e2000c101906 */
[----:B------:R-:W-:-:S03]  /*2c60*/  ISETP.GE.AND P3, PT, R4, R45, PT ;  /* 0x0000002d0400720c */ /* 0x000fc60003f66270 */
        /* <DEDUP_REMOVED lines=9> */
[----:B------:R0:W-:Y:S01]  /*2d00*/  @!P2 STG.E desc[UR6][R2.64+0x780], R39 ;  /* 0x000780270200a986 */ /* 0x0001e2000c101906 */
[----:B------:R-:W-:Y:S05]  /*2d10*/  @P1 EXIT ;  /* 0x000000000000194d */ /* 0x000fea0003800000 */
[----:B------:R-:W-:Y:S01]  /*2d20*/  STG.E desc[UR6][R2.64+0x800], R41 ;  /* 0x0008002902007986 */ /* 0x000fe2000c101906 */
[----:B------:R-:W-:Y:S05]  /*2d30*/  EXIT ;  /* 0x000000000000794d */ /* 0x000fea0003800000 */
.L_x_14:
[----:B------:R-:W-:Y:S01]  /*2d40*/  IMAD.MOV.U32 R2, RZ, RZ, RZ ;  /* 0x000000ffff027224 */ /* 0x000fe200078e00ff */
[C---:B------:R-:W-:Y:S01]  /*2d50*/  ISETP.GT.U32.AND P0, PT, R3.reuse, 0x1f, PT ;  /* 0x0000001f0300780c */ /* 0x040fe20003f04070 */
[----:B------:R-:W-:Y:S05]  /*2d60*/  WARPSYNC.ALL ;  /* 0x0000000000007948 */ /* 0x000fea0003800000 */
[----:B------:R-:W-:-:S04]  /*2d70*/  IMAD.HI.U32 R20, R3, 0x15555556, R2 ;  /* 0x1555555603147827 */ /* 0x000fc800078e0002 */
[----:B------:R-:W-:-:S05]  /*2d80*/  IMAD R21, R20, 0x4, R9 ;  /* 0x0000000414157824 */ /* 0x000fca00078e0209 */
[----:B------:R0:W-:Y:S01]  /*2d90*/  STS [R21+0x3410], R0 ;  /* 0x0034100015007388 */ /* 0x0001e20000000800 */
[----:B------:R-:W-:Y:S06]  /*2da0*/  BAR.SYNC.DEFER_BLOCKING 0x0 ;  /* 0x0000000000007b1d */ /* 0x000fec0000010000 */
[----:B------:R-:W-:Y:S05]  /*2db0*/  @P0 BRA `(.L_x_29) ;  /* 0x0000000000dc0947 */ /* 0x000fea0003800000 */
[----:B------:R-:W-:Y:S01]  /*2dc0*/  IMAD R20, R3, 0x34, R9 ;  /* 0x0000003403147824 */ /* 0x000fe200078e0209 */
[----:B------:R-:W-:-:S04]  /*2dd0*/  UMOV UR8, 0xffffffff ;  /* 0xffffffff00087882 */ /* 0x000fc80000000000 */
[----:B------:R-:W-:Y:S04]  /*2de0*/  LDS R28, [R20+0x3410] ;  /* 0x00341000141c7984 */ /* 0x000fe80000000800 */
[----:B------:R-:W-:Y:S04]  /*2df0*/  LDS R31, [R20+0x3414] ;  /* 0x00341400141f7984 */ /* 0x000fe80000000800 */
[----:B------:R-:W1:Y:S04]  /*2e00*/  LDS R30, [R20+0x3418] ;  /* 0x00341800141e7984 */ /* 0x000e680000000800 */
[----:B------:R-:W-:Y:S04]  /*2e10*/  LDS R32, [R20+0x341c] ;  /* 0x00341c0014207984 */ /* 0x000fe80000000800 */
[----:B------:R-:W2:Y:S04]  /*2e20*/  LDS R33, [R20+0x3420] ;  /* 0x0034200014217984 */ /* 0x000ea80000000800 */
[----:B------:R-:W-:Y:S04]  /*2e30*/  LDS R34, [R20+0x3424] ;  /* 0x0034240014227984 */ /* 0x000fe80000000800 */
[----:B------:R-:W3:Y:S04]  /*2e40*/  LDS R35, [R20+0x3428] ;  /* 0x0034280014237984 */ /* 0x000ee80000000800 */
[----:B------:R-:W-:Y:S04]  /*2e50*/  LDS R36, [R20+0x342c] ;  /* 0x00342c0014247984 */ /* 0x000fe80000000800 */
[----:B------:R-:W4:Y:S04]  /*2e60*/  LDS R37, [R20+0x3430] ;  /* 0x0034300014257984 */ /* 0x000f280000000800 */
[----:B------:R-:W-:Y:S04]  /*2e70*/  LDS R38, [R20+0x3434] ;  /* 0x0034340014267984 */ /* 0x000fe80000000800 */
[----:B------:R-:W5:Y:S04]  /*2e80*/  LDS R39, [R20+0x3438] ;  /* 0x0034380014277984 */ /* 0x000f680000000800 */
[----:B------:R-:W0:Y:S01]  /*2e90*/  LDS R40, [R20+0x343c] ;  /* 0x00343c0014287984 */ /* 0x000e220000000800 */
[----:B-1----:R-:W-:-:S04]  /*2ea0*/  IADD3 R41, PT, PT, R30, R31, R28 ;  /* 0x0000001f1e297210 */ /* 0x002fc80007ffe01c */
[----:B--2---:R-:W-:-:S04]  /*2eb0*/  IADD3 R41, PT, PT, R33, R41, R32 ;  /* 0x0000002921297210 */ /* 0x004fc80007ffe020 */
[----:B---3--:R-:W-:-:S04]  /*2ec0*/  IADD3 R41, PT, PT, R35, R41, R34 ;  /* 0x0000002923297210 */ /* 0x008fc80007ffe022 */
[----:B----4-:R-:W-:-:S04]  /*2ed0*/  IADD3 R41, PT, PT, R37, R41, R36 ;  /* 0x0000002925297210 */ /* 0x010fc80007ffe024 */
[----:B-----5:R-:W-:-:S05]  /*2ee0*/  IADD3 R41, PT, PT, R39, R41, R38 ;  /* 0x0000002927297210 */ /* 0x020fca0007ffe026 */
[----:B0-----:R-:W-:Y:S01]  /*2ef0*/  IMAD.IADD R40, R40, 0x1, R41 ;  /* 0x0000000128287824 */ /* 0x001fe200078e0229 */
[----:B------:R-:W-:Y:S06]  /*2f00*/  BRA.DIV UR8, `(.L_x_30) ;  /* 0x0000008608447947 */ /* 0x000fec000b800000 */
[----:B------:R-:W0:Y:S02]  /*2f10*/  SHFL.UP P0, R41, R40, 0x1, RZ ;  /* 0x0420000028297989 */ /* 0x000e2400000000ff */
[----:B0-----:R-:W-:-:S05]  /*2f20*/  @P0 IMAD.IADD R41, R40, 0x1, R41 ;  /* 0x0000000128290824 */ /* 0x001fca00078e0229 */
[----:B------:R-:W0:Y:S02]  /*2f30*/  SHFL.UP P0, R42, R41, 0x2, RZ ;  /* 0x04400000292a7989 */ /* 0x000e2400000000ff */
[----:B0-----:R-:W-:-:S05]  /*2f40*/  @P0 IMAD.IADD R42, R41, 0x1, R42 ;  /* 0x00000001292a0824 */ /* 0x001fca00078e022a */
[----:B------:R-:W0:Y:S02]  /*2f50*/  SHFL.UP P0, R43, R42, 0x4, RZ ;  /* 0x048000002a2b7989 */ /* 0x000e2400000000ff */
[----:B0-----:R-:W-:-:S05]  /*2f60*/  @P0 IMAD.IADD R43, R42, 0x1, R43 ;  /* 0x000000012a2b0824 */ /* 0x001fca00078e022b */
[----:B------:R-:W0:Y:S02]  /*2f70*/  SHFL.UP P0, R44, R43, 0x8, RZ ;  /* 0x050000002b2c7989 */ /* 0x000e2400000000ff */
[----:B0-----:R-:W-:-:S05]  /*2f80*/  @P0 IMAD.IADD R44, R43, 0x1, R44 ;  /* 0x000000012b2c0824 */ /* 0x001fca00078e022c */
[----:B------:R0:W1:Y:S02]  /*2f90*/  SHFL.UP P0, R47, R44, 0x10, RZ ;  /* 0x060000002c2f7989 */ /* 0x00006400000000ff */
.L_x_120:
[----:B-1----:R-:W-:-:S04]  /*2fa0*/  @P0 IMAD.IADD R47, R44, 0x1, R47 ;  /* 0x000000012c2f0824 */ /* 0x002fc800078e022f */
[----:B------:R-:W-:-:S04]  /*2fb0*/  IMAD.IADD R47, R47, 0x1, -R40 ;  /* 0x000000012f2f7824 */ /* 0x000fc800078e0a28 */
[----:B------:R-:W-:Y:S01]  /*2fc0*/  IMAD.IADD R28, R28, 0x1, R47 ;  /* 0x000000011c1c7824 */ /* 0x000fe200078e022f */
[----:B------:R1:W-:Y:S03]  /*2fd0*/  STS [R20+0x3410], R47 ;  /* 0x0034102f14007388 */ /* 0x0003e60000000800 */
        /* <DEDUP_REMOVED lines=19> */
[----:B------:R1:W-:Y:S04]  /*3110*/  STS [R20+0x3438], R38 ;  /* 0x0034382614007388 */ /* 0x0003e80000000800 */
[----:B------:R1:W-:Y:S02]  /*3120*/  STS [R20+0x343c], R39 ;  /* 0x00343c2714007388 */ /* 0x0003e40000000800 */
.L_x_29:
[----:B------:R-:W-:Y:S05]  /*3130*/  WARPSYNC.ALL ;  /* 0x0000000000007948 */ /* 0x000fea0003800000 */
[----:B------:R-:W-:Y:S01]  /*3140*/  BAR.SYNC.DEFER_BLOCKING 0x0 ;  /* 0x0000000000007b1d */ /* 0x000fe20000010000 */
[----:B------:R-:W-:Y:S02]  /*3150*/  ISETP.NE.AND P1, PT, R52, RZ, PT ;  /* 0x000000ff3400720c */ /* 0x000fe40003f25270 */
[----:B------:R-:W-:-:S03]  /*3160*/  ISETP.NE.AND P0, PT, R29, 0x7fffffff, PT ;  /* 0x7fffffff1d00780c */ /* 0x000fc60003f05270 */
[----:B------:R-:W-:Y:S01]  /*3170*/  BSSY.RECONVERGENT B0, `(.L_x_31) ;  /* 0x000002a000007945 */ /* 0x000fe20003800200 */
[----:B-1----:R-:W-:-:S04]  /*3180*/  SEL R20, R29, 0x80000000, P0 ;  /* 0x800000001d147807 */ /* 0x002fc80000000000 */
[----:B------:R-:W-:-:S04]  /*3190*/  SHF.R.U32.HI R20, RZ, UR5, R20 ;  /* 0x00000005ff147c19 */ /* 0x000fc80008011614 */
[----:B------:R-:W-:Y:S01]  /*31a0*/  LOP3.LUT R31, R20, UR4, RZ, 0x30, !PT ;  /* 0x00000004141f7c12 */ /* 0x000fe2000f8e30ff */
[----:B0-----:R-:W0:Y:S01]  /*31b0*/  LDS R21, [R21+0x3410] ;  /* 0x0034100015157984 */ /* 0x001e220000000800 */
[----:B------:R-:W-:Y:S05]  /*31c0*/  @P1 BRA `(.L_x_32) ;  /* 0x0000000000901947 */ /* 0x000fea0003800000 */
[----:B------:R-:W0:Y:S04]  /*31d0*/  LDS R20, [R50] ;  /* 0x0000000032147984 */ /* 0x000e280000000800 */
        /* <DEDUP_REMOVED lines=8> */
[----:B------:R-:W5:Y:S04]  /*3260*/  LDS R44, [R50+0x2400] ;  /* 0x00240000322c7984 */ /* 0x000f680000000800 */
[----:B------:R-:W5:Y:S01]  /*3270*/  LDS R46, [R50+0x2800] ;  /* 0x00280000322e7984 */ /* 0x000f620000000800 */
[----:B0-----:R-:W-:-:S03]  /*3280*/  IMAD.IADD R33, R21, 0x1, R20 ;  /* 0x0000000115217824 */ /* 0x001fc600078e0214 */
[----:B------:R-:W0:Y:S01]  /*3290*/  LDS R48, [R50+0x2c00] ;  /* 0x002c000032307984 */ /* 0x000e220000000800 */
[----:B-1----:R-:W-:-:S03]  /*32a0*/  IMAD.IADD R35, R21, 0x1, R28 ;  /* 0x0000000115237824 */ /* 0x002fc600078e021c */
[----:B------:R1:W-:Y:S01]  /*32b0*/  STS [R50], R33 ;  /* 0x0000002132007388 */ /* 0x0003e20000000800 */
[----:B--2---:R-:W-:-:S03]  /*32c0*/  IMAD.IADD R37, R21, 0x1, R30 ;  /* 0x0000000115257824 */ /* 0x004fc600078e021e */
[----:B------:R2:W-:Y:S01]  /*32d0*/  STS [R50+0x400], R35 ;  /* 0x0004002332007388 */ /* 0x0005e20000000800 */
[C---:B---3--:R-:W-:Y:S02]  /*32e0*/  IMAD.IADD R39, R21.reuse, 0x1, R32 ;  /* 0x0000000115277824 */ /* 0x048fe400078e0220 */
[C---:B----4-:R-:W-:Y:S01]  /*32f0*/  IMAD.IADD R41, R21.reuse, 0x1, R34 ;  /* 0x0000000115297824 */ /* 0x050fe200078e0222 */
[----:B------:R3:W-:Y:S01]  /*3300*/  STS [R50+0x800], R37 ;  /* 0x0008002532007388 */ /* 0x0007e20000000800 */
[----:B-----5:R-:W-:-:S03]  /*3310*/  IMAD.IADD R43, R21, 0x1, R36 ;  /* 0x00000001152b7824 */ /* 0x020fc600078e0224 */
[----:B------:R3:W-:Y:S01]  /*3320*/  STS [R50+0xc00], R39 ;  /* 0x000c002732007388 */ /* 0x0007e20000000800 */
[----:B------:R-:W-:-:S03]  /*3330*/  IMAD.IADD R47, R21, 0x1, R38 ;  /* 0x00000001152f7824 */ /* 0x000fc600078e0226 */
[----:B------:R3:W-:Y:S01]  /*3340*/  STS [R50+0x1000], R41 ;  /* 0x0010002932007388 */ /* 0x0007e20000000800 */
[----:B-1----:R-:W-:-:S03]  /*3350*/  IMAD.IADD R33, R21, 0x1, R40 ;  /* 0x0000000115217824 */ /* 0x002fc600078e0228 */
[----:B------:R3:W-:Y:S01]  /*3360*/  STS [R50+0x1400], R43 ;  /* 0x0014002b32007388 */ /* 0x0007e20000000800 */
[----:B--2---:R-:W-:-:S03]  /*3370*/  IMAD.IADD R35, R21, 0x1, R42 ;  /* 0x0000000115237824 */ /* 0x004fc600078e022a */
[----:B------:R3:W-:Y:S01]  /*3380*/  STS [R50+0x1800], R47 ;  /* 0x0018002f32007388 */ /* 0x0007e20000000800 */
[----:B------:R-:W-:-:S03]  /*3390*/  IMAD.IADD R49, R21, 0x1, R44 ;  /* 0x0000000115317824 */ /* 0x000fc600078e022c */
[----:B------:R3:W-:Y:S01]  /*33a0*/  STS [R50+0x1c00], R33 ;  /* 0x001c002132007388 */ /* 0x0007e20000000800 */
[----:B------:R-:W-:-:S03]  /*33b0*/  IMAD.IADD R51, R21, 0x1, R46 ;  /* 0x0000000115337824 */ /* 0x000fc600078e022e */
[----:B------:R3:W-:Y:S01]  /*33c0*/  STS [R50+0x2000], R35 ;  /* 0x0020002332007388 */ /* 0x0007e20000000800 */
[----:B0-----:R-:W-:-:S03]  /*33d0*/  IMAD.IADD R53, R21, 0x1, R48 ;  /* 0x0000000115357824 */ /* 0x001fc600078e0230 */
[----:B------:R3:W-:Y:S04]  /*33e0*/  STS [R50+0x2400], R49 ;  /* 0x0024003132007388 */ /* 0x0007e80000000800 */
[----:B------:R3:W-:Y:S04]  /*33f0*/  STS [R50+0x2800], R51 ;  /* 0x0028003332007388 */ /* 0x0007e80000000800 */
[----:B------:R3:W-:Y:S02]  /*3400*/  STS [R50+0x2c00], R53 ;  /* 0x002c003532007388 */ /* 0x0007e40000000800 */
.L_x_32:
[----:B------:R-:W-:Y:S05]  /*3410*/  BSYNC.RECONVERGENT B0 ;  /* 0x0000000000007941 */ /* 0x000fea0003800200 */
.L_x_31:
[----:B------:R-:W-:Y:S01]  /*3420*/  BAR.SYNC.DEFER_BLOCKING 0x0 ;  /* 0x0000000000007b1d */ /* 0x000fe20000010000 */
[----:B------:R-:W-:Y:S01]  /*3430*/  R2P PR, R31, 0x7f ;  /* 0x0000007f1f007804 */ /* 0x000fe20000000000 */
[----:B------:R-:W-:-:S04]  /*3440*/  IMAD.MOV.U32 R46, RZ, RZ, RZ ;  /* 0x000000ffff2e7224 */ /* 0x000fc800078e00ff */
[----:B------:R-:W-:Y:S01]  /*3450*/  BSSY.RECONVERGENT B0, `(.L_x_33) ;  /* 0x0000025000007945 */ /* 0x000fe20003800200 */
[----:B------:R-:W1:Y:S07]  /*3460*/  S2R R48, SR_LEMASK ;  /* 0x0000000000307919 */ /* 0x000e6e0000003a00 */
[----:B------:R-:W-:Y:S02]  /*3470*/  VOTE.ANY R20, PT, P0 ;  /* 0x0000000000147806 */ /* 0x000fe400000e0100 */
[----:B---3--:R-:W-:-:S02]  /*3480*/  VOTE.ANY R33, PT, P1 ;  /* 0x0000000000217806 */ /* 0x008fc400008e0100 */
[----:B------:R-:W-:Y:S02]  /*3490*/  @!P0 LOP3.LUT R20, RZ, R20, RZ, 0x33, !PT ;  /* 0x00000014ff148212 */ /* 0x000fe400078e33ff */
[----:B------:R-:W-:Y:S02]  /*34a0*/  VOTE.ANY R35, PT, P2 ;  /* 0x0000000000237806 */ /* 0x000fe400010e0100 */
[----:B------:R-:W-:Y:S02]  /*34b0*/  @!P1 LOP3.LUT R33, RZ, R33, RZ, 0x33, !PT ;  /* 0x00000021ff219212 */ /* 0x000fe400078e33ff */
[----:B------:R-:W-:Y:S02]  /*34c0*/  VOTE.ANY R37, PT, P3 ;  /* 0x0000000000257806 */ /* 0x000fe400018e0100 */
[----:B------:R-:W-:Y:S02]  /*34d0*/  @!P2 LOP3.LUT R35, RZ, R35, RZ, 0x33, !PT ;  /* 0x00000023ff23a212 */ /* 0x000fe400078e33ff */
[----:B------:R-:W-:-:S02]  /*34e0*/  LOP3.LUT R20, R33, R20, RZ, 0xc0, !PT ;  /* 0x0000001421147212 */ /* 0x000fc400078ec0ff */
[----:B------:R-:W-:Y:S02]  /*34f0*/  @!P3 LOP3.LUT R37, RZ, R37, RZ, 0x33, !PT ;  /* 0x00000025ff25b212 */ /* 0x000fe400078e33ff */
[----:B------:R-:W-:Y:S02]  /*3500*/  LOP3.LUT R20, R35, R20, RZ, 0xc0, !PT ;  /* 0x0000001423147212 */ /* 0x000fe400078ec0ff */
[----:B------:R-:W-:Y:S02]  /*3510*/  VOTE.ANY R33, PT, P4 ;  /* 0x0000000000217806 */ /* 0x000fe400020e0100 */
[----:B------:R-:W-:Y:S02]  /*3520*/  LOP3.LUT P0, RZ, R31, 0x80, RZ, 0xc0, !PT ;  /* 0x000000801fff7812 */ /* 0x000fe4000780c0ff */
[----:B------:R-:W-:Y:S02]  /*3530*/  LOP3.LUT R20, R37, R20, RZ, 0xc0, !PT ;  /* 0x0000001425147212 */ /* 0x000fe400078ec0ff */
[----:B------:R-:W-:-:S02]  /*3540*/  VOTE.ANY R35, PT, P5 ;  /* 0x0000000000237806 */ /* 0x000fc400028e0100 */
[----:B------:R-:W-:Y:S02]  /*3550*/  @!P4 LOP3.LUT R33, RZ, R33, RZ, 0x33, !PT ;  /* 0x00000021ff21c212 */ /* 0x000fe400078e33ff */
[----:B------:R-:W-:Y:S02]  /*3560*/  @!P5 LOP3.LUT R35, RZ, R35, RZ, 0x33, !PT ;  /* 0x00000023ff23d212 */ /* 0x000fe400078e33ff */
[----:B------:R-:W-:Y:S02]  /*3570*/  LOP3.LUT R20, R33, R20, RZ, 0xc0, !PT ;  /* 0x0000001421147212 */ /* 0x000fe400078ec0ff */
[----:B------:R-:W-:Y:S02]  /*3580*/  VOTE.ANY R33, PT, P6 ;  /* 0x0000000000217806 */ /* 0x000fe400030e0100 */
[----:B------:R-:W-:Y:S02]  /*3590*/  LOP3.LUT R20, R35, R20, RZ, 0xc0, !PT ;  /* 0x0000001423147212 */ /* 0x000fe400078ec0ff */
[----:B------:R-:W-:-:S02]  /*35a0*/  VOTE.ANY R35, PT, P0 ;  /* 0x0000000000237806 */ /* 0x000fc400000e0100 */
[----:B------:R-:W-:Y:S02]  /*35b0*/  @!P6 LOP3.LUT R33, RZ, R33, RZ, 0x33, !PT ;  /* 0x00000021ff21e212 */ /* 0x000fe400078e33ff */
[----:B------:R-:W-:Y:S02]  /*35c0*/  @!P0 LOP3.LUT R35, RZ, R35, RZ, 0x33, !PT ;  /* 0x00000023ff238212 */ /* 0x000fe400078e33ff */
[----:B------:R-:W-:Y:S02]  /*35d0*/  LOP3.LUT R20, R33, R20, RZ, 0xc0, !PT ;  /* 0x0000001421147212 */ /* 0x000fe400078ec0ff */
[C---:B------:R-:W-:Y:S02]  /*35e0*/  ISETP.NE.AND P0, PT, R22.reuse, 0x7fffffff, PT ;  /* 0x7fffffff1600780c */ /* 0x040fe40003f05270 */
[----:B------:R-:W-:Y:S02]  /*35f0*/  LOP3.LUT R35, R35, R20, RZ, 0xc0, !PT ;  /* 0x0000001423237212 */ /* 0x000fe400078ec0ff */
[----:B------:R-:W-:-:S02]  /*3600*/  SEL R20, R22, 0x80000000, P0 ;  /* 0x8000000016147807 */ /* 0x000fc40000000000 */
[----:B------:R-:W2:Y:S01]  /*3610*/  FLO.U32 R37, R35 ;  /* 0x0000002300257300 */ /* 0x000ea200000e0000 */
[----:B-1----:R-:W-:Y:S02]  /*3620*/  LOP3.LUT R51, R48, R35, RZ, 0xc0, !PT ;  /* 0x0000002330337212 */ /* 0x002fe400078ec0ff */
[----:B------:R-:W-:-:S04]  /*3630*/  SHF.R.U32.HI R20, RZ, UR5, R20 ;  /* 0x00000005ff147c19 */ /* 0x000fc80008011614 */
[----:B------:R-:W-:Y:S01]  /*3640*/  LOP3.LUT R39, R20, UR4, RZ, 0x30, !PT ;  /* 0x0000000414277c12 */ /* 0x000fe2000f8e30ff */
[----:B------:R-:W1:Y:S01]  /*3650*/  POPC R51, R51 ;  /* 0x0000003300337309 */ /* 0x000e620000000000 */
[----:B--2---:R-:W-:-:S13]  /*3660*/  ISETP.NE.AND P0, PT, R24, R37, PT ;  /* 0x000000251800720c */ /* 0x004fda0003f05270 */
[----:B-1----:R-:W-:Y:S05]  /*3670*/  @P0 BRA `(.L_x_34) ;  /* 0x0000000000080947 */ /* 0x002fea0003800000 */
[----:B------:R-:W-:-:S06]  /*3680*/  IMAD R46, R31, 0x4, R26 ;  /* 0x000000041f2e7824 */ /* 0x000fcc00078e021a */
[----:B------:R1:W2:Y:S02]  /*3690*/  ATOMS.ADD R46, [R46], R51 ;  /* 0x000000332e2e738c */ /* 0x0002a40000000000 */
.L_x_34:
[----:B------:R-:W-:Y:S05]  /*36a0*/  BSYNC.RECONVERGENT B0 ;  /* 0x0000000000007941 */ /* 0x000fea0003800200 */
.L_x_33:
[----:B------:R-:W-:Y:S01]  /*36b0*/  R2P PR, R39, 0x7f ;  /* 0x0000007f27007804 */ /* 0x000fe20000000000 */
[----:B--2---:R2:W3:Y:S01]  /*36c0*/  SHFL.IDX PT, R46, R46, R37, 0x1f ;  /* 0x00001f252e2e7589 */ /* 0x0044e200000e0000 */
[----:B------:R-:W-:Y:S01]  /*36d0*/  BSSY.RECONVERGENT B0, `(.L_x_35) ;  /* 0x0000025000007945 */ /* 0x000fe20003800200 */
[----:B------:R-:W-:-:S10]  /*36e0*/  IMAD.MOV.U32 R44, RZ, RZ, RZ ;  /* 0x000000ffff2c7224 */ /* 0x000fd400078e00ff */
[----:B------:R-:W-:Y:S02]  /*36f0*/  VOTE.ANY R20, PT, P0 ;  /* 0x0000000000147806 */ /* 0x000fe400000e0100 */
[----:B------:R-:W-:Y:S02]  /*3700*/  VOTE.ANY R31, PT, P1 ;  /* 0x00000000001f7806 */ /* 0x000fe400008e0100 */
[----:B------:R-:W-:Y:S02]  /*3710*/  @!P0 LOP3.LUT R20, RZ, R20, RZ, 0x33, !PT ;  /* 0x00000014ff148212 */ /* 0x000fe400078e33ff */
[----:B------:R-:W-:Y:S02]  /*3720*/  VOTE.ANY R33, PT, P2 ;  /* 0x0000000000217806 */ /* 0x000fe400010e0100 */
[----:B------:R-:W-:Y:S02]  /*3730*/  @!P1 LOP3.LUT R31, RZ, R31, RZ, 0x33, !PT ;  /* 0x0000001fff1f9212 */ /* 0x000fe400078e33ff */
[----:B------:R-:W-:-:S02]  /*3740*/  @!P2 LOP3.LUT R33, RZ, R33, RZ, 0x33, !PT ;  /* 0x00000021ff21a212 */ /* 0x000fc400078e33ff */
[----:B------:R-:W-:Y:S02]  /*3750*/  LOP3.LUT R20, R31, R20, RZ, 0xc0, !PT ;  /* 0x000000141f147212 */ /* 0x000fe400078ec0ff */
[----:B------:R-:W-:Y:S02]  /*3760*/  VOTE.ANY R31, PT, P3 ;  /* 0x00000000001f7806 */ /* 0x000fe400018e0100 */
[----:B------:R-:W-:Y:S02]  /*3770*/  LOP3.LUT R20, R33, R20, RZ, 0xc0, !PT ;  /* 0x0000001421147212 */ /* 0x000fe400078ec0ff */
[----:B------:R-:W-:Y:S02]  /*3780*/  LOP3.LUT P0, RZ, R39, 0x80, RZ, 0xc0, !PT ;  /* 0x0000008027ff7812 */ /* 0x000fe4000780c0ff */
[----:B------:R-:W-:Y:S02]  /*3790*/  VOTE.ANY R33, PT, P4 ;  /* 0x0000000000217806 */ /* 0x000fe400020e0100 */
[----:B------:R-:W-:-:S02]  /*37a0*/  @!P3 LOP3.LUT R31, RZ, R31, RZ, 0x33, !PT ;  /* 0x0000001fff1fb212 */ /* 0x000fc400078e33ff */
[----:B------:R-:W-:Y:S02]  /*37b0*/  @!P4 LOP3.LUT R33, RZ, R33, RZ, 0x33, !PT ;  /* 0x00000021ff21c212 */ /* 0x000fe400078e33ff */
[----:B------:R-:W-:Y:S02]  /*37c0*/  LOP3.LUT R20, R31, R20, RZ, 0xc0, !PT ;  /* 0x000000141f147212 */ /* 0x000fe400078ec0ff */
[----:B------:R-:W-:Y:S02]  /*37d0*/  VOTE.ANY R31, PT, P5 ;  /* 0x00000000001f7806 */ /* 0x000fe400028e0100 */
[----:B------:R-:W-:Y:S02]  /*37e0*/  LOP3.LUT R20, R33, R20, RZ, 0xc0, !PT ;  /* 0x0000001421147212 */ /* 0x000fe400078ec0ff */
[----:B------:R-:W-:Y:S02]  /*37f0*/  VOTE.ANY R33, PT, P6 ;  /* 0x0000000000217806 */ /* 0x000fe400030e0100 */
[----:B------:R-:W-:-:S02]  /*3800*/  @!P5 LOP3.LUT R31, RZ, R31, RZ, 0x33, !PT ;  /* 0x0000001fff1fd212 */ /* 0x000fc400078e33ff */
[----:B------:R-:W-:Y:S02]  /*3810*/  VOTE.ANY R35, PT, P0 ;  /* 0x0000000000237806 */ /* 0x000fe400000e0100 */
[----:B------:R-:W-:Y:S02]  /*3820*/  @!P6 LOP3.LUT R33, RZ, R33, RZ, 0x33, !PT ;  /* 0x00000021ff21e212 */ /* 0x000fe400078e33ff */
[----:B------:R-:W-:Y:S02]  /*3830*/  LOP3.LUT R20, R31, R20, RZ, 0xc0, !PT ;  /* 0x000000141f147212 */ /* 0x000fe400078ec0ff */
[----:B------:R-:W-:Y:S02]  /*3840*/  @!P0 LOP3.LUT R35, RZ, R35, RZ, 0x33, !PT ;  /* 0x00000023ff238212 */ /* 0x000fe400078e33ff */
[----:B------:R-:W-:Y:S02]  /*3850*/  LOP3.LUT R20, R33, R20, RZ, 0xc0, !PT ;  /* 0x0000001421147212 */ /* 0x000fe400078ec0ff */
[----:B------:R-:W-:-:S02]  /*3860*/  ISETP.NE.AND P0, PT, R23, 0x7fffffff, PT ;  /* 0x7fffffff1700780c */ /* 0x000fc40003f05270 */
[----:B------:R-:W-:Y:S02]  /*3870*/  LOP3.LUT R35, R35, R20, RZ, 0xc0, !PT ;  /* 0x0000001423237212 */ /* 0x000fe400078ec0ff */
[----:B------:R-:W-:Y:S02]  /*3880*/  SEL R20, R23, 0x80000000, P0 ;  /* 0x8000000017147807 */ /* 0x000fe40000000000 */
[----:B------:R-:W4:Y:S01]  /*3890*/  FLO.U32 R41, R35 ;  /* 0x0000002300297300 */ /* 0x000f2200000e0000 */
[----:B------:R-:W-:Y:S02]  /*38a0*/  LOP3.LUT R49, R48, R35, RZ, 0xc0, !PT ;  /* 0x0000002330317212 */ /* 0x000fe400078ec0ff */
[----:B------:R-:W-:-:S04]  /*38b0*/  SHF.R.U32.HI R20, RZ, UR5, R20 ;  /* 0x00000005ff147c19 */ /* 0x000fc80008011614 */
[----:B------:R-:W-:Y:S01]  /*38c0*/  LOP3.LUT R43, R20, UR4, RZ, 0x30, !PT ;  /* 0x00000004142b7c12 */ /* 0x000fe2000f8e30ff */
[----:B------:R-:W0:Y:S01]  /*38d0*/  POPC R49, R49 ;  /* 0x0000003100317309 */ /* 0x000e220000000000 */
[----:B----4-:R-:W-:-:S13]  /*38e0*/  ISETP.NE.AND P0, PT, R24, R41, PT ;  /* 0x000000291800720c */ /* 0x010fda0003f05270 */
[----:B0-23--:R-:W-:Y:S05]  /*38f0*/  @P0 BRA `(.L_x_36) ;  /* 0x0000000000080947 */ /* 0x00dfea0003800000 */
[----:B------:R-:W-:-:S06]  /*3900*/  IMAD R44, R39, 0x4, R26 ;  /* 0x00000004272c7824 */ /* 0x000fcc00078e021a */
[----:B------:R0:W2:Y:S02]  /*3910*/  ATOMS.ADD R44, [R44], R49 ;  /* 0x000000312c2c738c */ /* 0x0000a40000000000 */
.L_x_36:
[----:B------:R-:W-:Y:S05]  /*3920*/  BSYNC.RECONVERGENT B0 ;  /* 0x0000000000007941 */ /* 0x000fea0003800200 */
.L_x_35:
        /* <DEDUP_REMOVED lines=39> */
.L_x_38:
[----:B------:R-:W-:Y:S05]  /*3ba0*/  BSYNC.RECONVERGENT B0 ;  /* 0x0000000000007941 */ /* 0x000fea0003800200 */
.L_x_37:
        /* <DEDUP_REMOVED lines=39> */
.L_x_40:
[----:B------:R-:W-:Y:S05]  /*3e20*/  BSYNC.RECONVERGENT B0 ;  /* 0x0000000000007941 */ /* 0x000fea0003800200 */
.L_x_39:
        /* <DEDUP_REMOVED lines=39> */
.L_x_42:
[----:B------:R-:W-:Y:S05]  /*40a0*/  BSYNC.RECONVERGENT B0 ;  /* 0x0000000000007941 */ /* 0x000fea0003800200 */
.L_x_41:
        /* <DEDUP_REMOVED lines=39> */
.L_x_44:
[----:B------:R-:W-:Y:S05]  /*4320*/  BSYNC.RECONVERGENT B0 ;  /* 0x0000000000007941 */ /* 0x000fea0003800200 */
.L_x_43:
        /* <DEDUP_REMOVED lines=39> */
.L_x_46:
[----:B------:R-:W-:Y:S05]  /*45a0*/  BSYNC.RECONVERGENT B0 ;  /* 0x0000000000007941 */ /* 0x000fea0003800200 */
.L_x_45:
        /* <DEDUP_REMOVED lines=39> */
.L_x_48:
[----:B------:R-:W-:Y:S05]  /*4820*/  BSYNC.RECONVERGENT B0 ;  /* 0x0000000000007941 */ /* 0x000fea0003800200 */
.L_x_47:
        /* <DEDUP_REMOVED lines=39> */
.L_x_50:
[----:B------:R-:W-:Y:S05]  /*4aa0*/  BSYNC.RECONVERGENT B0 ;  /* 0x0000000000007941 */ /* 0x000fea0003800200 */
.L_x_49:
        /* <DEDUP_REMOVED lines=39> */
.L_x_52:
[----:B------:R-:W-:Y:S05]  /*4d20*/  BSYNC.RECONVERGENT B0 ;  /* 0x0000000000007941 */ /* 0x000fea0003800200 */
.L_x_51:
        /* <DEDUP_REMOVED lines=30> */
[----:B------:R-:W4:Y:S02]  /*4f10*/  FLO.U32 R53, R61 ;  /* 0x0000003d00357300 */ /* 0x000f2400000e0000 */
[----:B------:R-:W-:Y:S02]  /*4f20*/  SHF.R.U32.HI R55, RZ, UR5, R20 ;  /* 0x00000005ff377c19 */ /* 0x000fe40008011614 */
[----:B------:R-:W-:Y:S02]  /*4f30*/  LOP3.LUT R20, R48, R61, RZ, 0xc0, !PT ;  /* 0x0000003d30147212 */ /* 0x000fe400078ec0ff */
[----:B------:R-:W-:-:S04]  /*4f40*/  LOP3.LUT R55, R55, UR4, RZ, 0x30, !PT ;  /* 0x0000000437377c12 */ /* 0x000fc8000f8e30ff */
[----:B------:R-:W0:Y:S01]  /*4f50*/  POPC R20, R20 ;  /* 0x0000001400147309 */ /* 0x000e220000000000 */
[----:B----4-:R-:W-:-:S13]  /*4f60*/  ISETP.NE.AND P0, PT, R24, R53, PT ;  /* 0x000000351800720c */ /* 0x010fda0003f05270 */
[----:B0-23--:R-:W-:Y:S05]  /*4f70*/  @P0 BRA `(.L_x_54) ;  /* 0x0000000000080947 */ /* 0x00dfea0003800000 */
[----:B------:R-:W-:-:S05]  /*4f80*/  IMAD R59, R59, 0x4, R26 ;  /* 0x000000043b3b7824 */ /* 0x000fca00078e021a */
[----:B------:R0:W2:Y:S02]  /*4f90*/  ATOMS.ADD R54, [R59], R20 ;  /* 0x000000143b36738c */ /* 0x0000a40000000000 */
.L_x_54:
[----:B------:R-:W-:Y:S05]  /*4fa0*/  BSYNC.RECONVERGENT B0 ;  /* 0x0000000000007941 */ /* 0x000fea0003800200 */
.L_x_53:
[----:B------:R-:W-:Y:S01]  /*4fb0*/  R2P PR, R55, 0x7f ;  /* 0x0000007f37007804 */ /* 0x000fe20000000000 */
[----:B--2---:R2:W3:Y:S01]  /*4fc0*/  SHFL.IDX PT, R53, R54, R53, 0x1f ;  /* 0x00001f3536357589 */ /* 0x0044e200000e0000 */
[----:B------:R-:W-:Y:S01]  /*4fd0*/  BSSY.RECONVERGENT B0, `(.L_x_55) ;  /* 0x0000025000007945 */ /* 0x000fe20003800200 */
[----:B------:R-:W-:-:S10]  /*4fe0*/  IMAD.MOV.U32 R56, RZ, RZ, RZ ;  /* 0x000000ffff387224 */ /* 0x000fd400078e00ff */
[----:B------:R-:W-:Y:S02]  /*4ff0*/  VOTE.ANY R50, PT, P0 ;  /* 0x0000000000327806 */ /* 0x000fe400000e0100 */
[----:B------:R-:W-:Y:S02]  /*5000*/  VOTE.ANY R57, PT, P1 ;  /* 0x0000000000397806 */ /* 0x000fe400008e0100 */
[----:B------:R-:W-:Y:S02]  /*5010*/  @!P0 LOP3.LUT R50, RZ, R50, RZ, 0x33, !PT ;  /* 0x00000032ff328212 */ /* 0x000fe400078e33ff */
[----:B0-----:R-:W-:Y:S02]  /*5020*/  VOTE.ANY R59, PT, P2 ;  /* 0x00000000003b7806 */ /* 0x001fe400010e0100 */
        /* <DEDUP_REMOVED lines=22> */
[----:B------:R-:W0:Y:S02]  /*5190*/  FLO.U32 R57, R61 ;  /* 0x0000003d00397300 */ /* 0x000e2400000e0000 */
[----:B------:R-:W-:Y:S02]  /*51a0*/  SHF.R.U32.HI R59, RZ, UR5, R50 ;  /* 0x00000005ff3b7c19 */ /* 0x000fe40008011632 */
[----:B------:R-:W-:Y:S02]  /*51b0*/  LOP3.LUT R50, R48, R61, RZ, 0xc0, !PT ;  /* 0x0000003d30327212 */ /* 0x000fe400078ec0ff */
[----:B------:R-:W-:-:S04]  /*51c0*/  LOP3.LUT R59, R59, UR4, RZ, 0x30, !PT ;  /* 0x000000043b3b7c12 */ /* 0x000fc8000f8e30ff */
[----:B------:R-:W4:Y:S01]  /*51d0*/  POPC R50, R50 ;  /* 0x0000003200327309 */ /* 0x000f220000000000 */
[----:B0-----:R-:W-:-:S13]  /*51e0*/  ISETP.NE.AND P0, PT, R24, R57, PT ;  /* 0x000000391800720c */ /* 0x001fda0003f05270 */
[----:B--234-:R-:W-:Y:S05]  /*51f0*/  @P0 BRA `(.L_x_56) ;  /* 0x0000000000080947 */ /* 0x01cfea0003800000 */
[----:B------:R-:W-:-:S05]  /*5200*/  IMAD R55, R55, 0x4, R26 ;  /* 0x0000000437377824 */ /* 0x000fca00078e021a */
[----:B------:R0:W2:Y:S02]  /*5210*/  ATOMS.ADD R56, [R55], R50 ;  /* 0x000000323738738c */ /* 0x0000a40000000000 */
.L_x_56:
[----:B------:R-:W-:Y:S05]  /*5220*/  BSYNC.RECONVERGENT B0 ;  /* 0x0000000000007941 */ /* 0x000fea0003800200 */
.L_x_55:
[----:B------:R-:W-:Y:S01]  /*5230*/  R2P PR, R59, 0x7f ;  /* 0x0000007f3b007804 */ /* 0x000fe20000000000 */
[----:B--2---:R2:W3:Y:S01]  /*5240*/  SHFL.IDX PT, R57, R56, R57, 0x1f ;  /* 0x00001f3938397589 */ /* 0x0044e200000e0000 */
[----:B------:R-:W-:Y:S01]  /*5250*/  BSSY.RECONVERGENT B0, `(.L_x_57) ;  /* 0x0000025000007945 */ /* 0x000fe20003800200 */
[----:B------:R-:W-:-:S10]  /*5260*/  IMAD.MOV.U32 R58, RZ, RZ, RZ ;  /* 0x000000ffff3a7224 */ /* 0x000fd400078e00ff */
[----:B------:R-:W-:Y:S02]  /*5270*/  VOTE.ANY R54, PT, P0 ;  /* 0x0000000000367806 */ /* 0x000fe400000e0100 */
[----:B0-----:R-:W-:Y:S02]  /*5280*/  VOTE.ANY R55, PT, P1 ;  /* 0x0000000000377806 */ /* 0x001fe400008e0100 */
        /* <DEDUP_REMOVED lines=33> */
.L_x_58:
[----:B------:R-:W-:Y:S05]  /*54a0*/  BSYNC.RECONVERGENT B0 ;  /* 0x0000000000007941 */ /* 0x000fea0003800200 */
.L_x_57:
        /* <DEDUP_REMOVED lines=39> */
.L_x_60:
[----:B------:R-:W-:Y:S05]  /*5720*/  BSYNC.RECONVERGENT B0 ;  /* 0x0000000000007941 */ /* 0x000fea0003800200 */
.L_x_59:
[----:B------:R-:W-:Y:S01]  /*5730*/  R2P PR, R63, 0x7f ;  /* 0x0000007f3f007804 */ /* 0x000fe20000000000 */
[----:B--2---:R2:W3:Y:S01]  /*5740*/  SHFL.IDX PT, R59, R60, R59, 0x1f ;  /* 0x00001f3b3c3b7589 */ /* 0x0044e200000e0000 */
[----:B------:R-:W-:Y:S01]  /*5750*/  BSSY.RECONVERGENT B0, `(.L_x_61) ;  /* 0x0000025000007945 */ /* 0x000fe20003800200 */
[----:B------:R-:W-:-:S10]  /*5760*/  IMAD.MOV.U32 R62, RZ, RZ, RZ ;  /* 0x000000ffff3e7224 */ /* 0x000fd400078e00ff */
[----:B------:R-:W-:Y:S02]  /*5770*/  VOTE.ANY R58, PT, P0 ;  /* 0x00000000003a7806 */ /* 0x000fe400000e0100 */
[----:B0-----:R-:W-:Y:S02]  /*5780*/  VOTE.ANY R61, PT, P1 ;  /* 0x00000000003d7806 */ /* 0x001fe400008e0100 */
[----:B------:R-:W-:Y:S02]  /*5790*/  @!P0 LOP3.LUT R58, RZ, R58, RZ, 0x33, !PT ;  /* 0x0000003aff3a8212 */ /* 0x000fe400078e33ff */
[----:B------:R-:W-:Y:S02]  /*57a0*/  @!P1 LOP3.LUT R61, RZ, R61, RZ, 0x33, !PT ;  /* 0x0000003dff3d9212 */ /* 0x000fe400078e33ff */
[----:B------:R-:W-:Y:S02]  /*57b0*/  VOTE.ANY R65, PT, P2 ;  /* 0x0000000000417806 */ /* 0x000fe400010e0100 */
[----:B------:R-:W-:-:S02]  /*57c0*/  LOP3.LUT R58, R61, R58, RZ, 0xc0, !PT ;  /* 0x0000003a3d3a7212 */ /* 0x000fc400078ec0ff */
[----:B------:R-:W-:Y:S02]  /*57d0*/  @!P2 LOP3.LUT R65, RZ, R65, RZ, 0x33, !PT ;  /* 0x00000041ff41a212 */ /* 0x000fe400078e33ff */
[----:B------:R-:W-:Y:S02]  /*57e0*/  VOTE.ANY R61, PT, P3 ;  /* 0x00000000003d7806 */ /* 0x000fe400018e0100 */
[----:B------:R-:W-:Y:S02]  /*57f0*/  LOP3.LUT R58, R65, R58, RZ, 0xc0, !PT ;  /* 0x0000003a413a7212 */ /* 0x000fe400078ec0ff */
[----:B------:R-:W-:Y:S02]  /*5800*/  @!P3 LOP3.LUT R61, RZ, R61, RZ, 0x33, !PT ;  /* 0x0000003dff3db212 */ /* 0x000fe400078e33ff */
[----:B------:R-:W-:Y:S02]  /*5810*/  LOP3.LUT P0, RZ, R63, 0x80, RZ, 0xc0, !PT ;  /* 0x000000803fff7812 */ /* 0x000fe4000780c0ff */
[----:B------:R-:W-:-:S02]  /*5820*/  LOP3.LUT R58, R61, R58, RZ, 0xc0, !PT ;  /* 0x0000003a3d3a7212 */ /* 0x000fc400078ec0ff */
[----:B------:R-:W-:Y:S02]  /*5830*/  VOTE.ANY R61, PT, P4 ;  /* 0x00000000003d7806 */ /* 0x000fe400020e0100 */
[----:B------:R-:W-:Y:S02]  /*5840*/  VOTE.ANY R65, PT, P5 ;  /* 0x0000000000417806 */ /* 0x000fe400028e0100 */
[----:B------:R-:W-:Y:S02]  /*5850*/  @!P4 LOP3.LUT R61, RZ, R61, RZ, 0x33, !PT ;  /* 0x0000003dff3dc212 */ /* 0x000fe400078e33ff */
[----:B------:R-:W-:Y:S02]  /*5860*/  @!P5 LOP3.LUT R65, RZ, R65, RZ, 0x33, !PT ;  /* 0x00000041ff41d212 */ /* 0x000fe400078e33ff */
[----:B------:R-:W-:Y:S02]  /*5870*/  LOP3.LUT R58, R61, R58, RZ, 0xc0, !PT ;  /* 0x0000003a3d3a7212 */ /* 0x000fe400078ec0ff */
[----:B------:R-:W-:-:S02]  /*5880*/  VOTE.ANY R61, PT, P6 ;  /* 0x00000000003d7806 */ /* 0x000fc400030e0100 */
[----:B------:R-:W-:Y:S02]  /*5890*/  LOP3.LUT R58, R65, R58, RZ, 0xc0, !PT ;  /* 0x0000003a413a7212 */ /* 0x000fe400078ec0ff */
[----:B------:R-:W-:Y:S02]  /*58a0*/  @!P6 LOP3.LUT R61, RZ, R61, RZ, 0x33, !PT ;  /* 0x0000003dff3de212 */ /* 0x000fe400078e33ff */
[----:B------:R-:W-:Y:S02]  /*58b0*/  VOTE.ANY R65, PT, P0 ;  /* 0x0000000000417806 */ /* 0x000fe400000e0100 */
[----:B------:R-:W-:Y:S02]  /*58c0*/  LOP3.LUT R58, R61, R58, RZ, 0xc0, !PT ;  /* 0x0000003a3d3a7212 */ /* 0x000fe400078ec0ff */
[----:B------:R-:W-:Y:S02]  /*58d0*/  @!P0 LOP3.LUT R65, RZ, R65, RZ, 0x33, !PT ;  /* 0x00000041ff418212 */ /* 0x000fe400078e33ff */
        /* <DEDUP_REMOVED lines=12> */
.L_x_62:
[----:B------:R-:W-:Y:S05]  /*59a0*/  BSYNC.RECONVERGENT B0 ;  /* 0x0000000000007941 */ /* 0x000fea0003800200 */
.L_x_61:
        /* <DEDUP_REMOVED lines=8> */
[----:B------:R-:W-:Y:S02]  /*5a30*/  LOP3.LUT P0, RZ, R65, 0x80, RZ, 0xc0, !PT ;  /* 0x0000008041ff7812 */ /* 0x000fe4000780c0ff */
[----:B------:R-:W-:-:S02]  /*5a40*/  LOP3.LUT R60, R63, R60, RZ, 0xc0, !PT ;  /* 0x0000003c3f3c7212 */ /* 0x000fc400078ec0ff */
[----:B------:R-:W-:-:S04]  /*5a50*/  VOTE.ANY R63, PT, P2 ;  /* 0x00000000003f7806 */ /* 0x000fc800010e0100 */
[----:B------:R-:W-:-:S04]  /*5a60*/  @!P2 LOP3.LUT R63, RZ, R63, RZ, 0x33, !PT ;  /* 0x0000003fff3fa212 */ /* 0x000fc800078e33ff */
[----:B------:R-:W-:Y:S02]  /*5a70*/  LOP3.LUT R60, R63, R60, RZ, 0xc0, !PT ;  /* 0x0000003c3f3c7212 */ /* 0x000fe400078ec0ff */
        /* <DEDUP_REMOVED lines=13> */
[----:B------:R-:W-:Y:S02]  /*5b50*/  @!P0 LOP3.LUT R63, RZ, R63, RZ, 0x33, !PT ;  /* 0x0000003fff3f8212 */ /* 0x000fe400078e33ff */
[----:B------:R-:W-:Y:S02]  /*5b60*/  ISETP.NE.AND P0, PT, R13, 0x7fffffff, PT ;  /* 0x7fffffff0d00780c */ /* 0x000fe40003f05270 */
[----:B------:R-:W-:Y:S02]  /*5b70*/  LOP3.LUT R69, R63, R60, RZ, 0xc0, !PT ;  /* 0x0000003c3f457212 */ /* 0x000fe400078ec0ff */
[----:B------:R-:W-:Y:S02]  /*5b80*/  SEL R60, R13, 0x80000000, P0 ;  /* 0x800000000d3c7807 */ /* 0x000fe40000000000 */
[----:B------:R-:W0:Y:S02]  /*5b90*/  FLO.U32 R63, R69 ;  /* 0x00000045003f7300 */ /* 0x000e2400000e0000 */
[----:B------:R-:W-:-:S02]  /*5ba0*/  SHF.R.U32.HI R67, RZ, UR5, R60 ;  /* 0x00000005ff437c19 */ /* 0x000fc4000801163c */
[----:B------:R-:W-:Y:S02]  /*5bb0*/  LOP3.LUT R60, R48, R69, RZ, 0xc0, !PT ;  /* 0x00000045303c7212 */ /* 0x000fe400078ec0ff */
[----:B------:R-:W-:-:S04]  /*5bc0*/  LOP3.LUT R67, R67, UR4, RZ, 0x30, !PT ;  /* 0x0000000443437c12 */ /* 0x000fc8000f8e30ff */
[----:B------:R-:W4:Y:S01]  /*5bd0*/  POPC R60, R60 ;  /* 0x0000003c003c7309 */ /* 0x000f220000000000 */
[----:B0-----:R-:W-:-:S13]  /*5be0*/  ISETP.NE.AND P0, PT, R24, R63, PT ;  /* 0x0000003f1800720c */ /* 0x001fda0003f05270 */
[----:B--234-:R-:W-:Y:S05]  /*5bf0*/  @P0 BRA `(.L_x_64) ;  /* 0x0000000000080947 */ /* 0x01cfea0003800000 */
[----:B------:R-:W-:-:S05]  /*5c00*/  IMAD R65, R65, 0x4, R26 ;  /* 0x0000000441417824 */ /* 0x000fca00078e021a */
[----:B------:R0:W2:Y:S02]  /*5c10*/  ATOMS.ADD R64, [R65], R60 ;  /* 0x0000003c4140738c */ /* 0x0000a40000000000 */
.L_x_64:
[----:B------:R-:W-:Y:S05]  /*5c20*/  BSYNC.RECONVERGENT B0 ;  /* 0x0000000000007941 */ /* 0x000fea0003800200 */
.L_x_63:
[----:B------:R-:W-:Y:S01]  /*5c30*/  R2P PR, R67, 0x7f ;  /* 0x0000007f43007804 */ /* 0x000fe20000000000 */
[----:B--2---:R2:W3:Y:S01]  /*5c40*/  SHFL.IDX PT, R63, R64, R63, 0x1f ;  /* 0x00001f3f403f7589 */ /* 0x0044e200000e0000 */
[----:B------:R-:W-:Y:S11]  /*5c50*/  BSSY.RECONVERGENT B0, `(.L_x_65) ;  /* 0x0000021000007945 */ /* 0x000ff60003800200 */
[----:B------:R-:W-:-:S02]  /*5c60*/  VOTE.ANY R62, PT, P0 ;  /* 0x00000000003e7806 */ /* 0x000fc400000e0100 */
[----:B0-----:R-:W-:Y:S02]  /*5c70*/  VOTE.ANY R65, PT, P1 ;  /* 0x0000000000417806 */ /* 0x001fe400008e0100 */
[----:B------:R-:W-:Y:S02]  /*5c80*/  @!P0 LOP3.LUT R62, RZ, R62, RZ, 0x33, !PT ;  /* 0x0000003eff3e8212 */ /* 0x000fe400078e33ff */
[----:B------:R-:W-:Y:S02]  /*5c90*/  @!P1 LOP3.LUT R65, RZ, R65, RZ, 0x33, !PT ;  /* 0x00000041ff419212 */ /* 0x000fe400078e33ff */
[----:B------:R-:W-:Y:S02]  /*5ca0*/  LOP3.LUT P0, RZ, R67, 0x80, RZ, 0xc0, !PT ;  /* 0x0000008043ff7812 */ /* 0x000fe4000780c0ff */
        /* <DEDUP_REMOVED lines=18> */
[----:B------:R-:W-:-:S04]  /*5dd0*/  LOP3.LUT R65, R65, R62, RZ, 0xc0, !PT ;  /* 0x0000003e41417212 */ /* 0x000fc800078ec0ff */
[----:B------:R-:W0:Y:S02]  /*5de0*/  FLO.U32 R69, R65 ;  /* 0x0000004100457300 */ /* 0x000e2400000e0000 */
[----:B0-----:R-:W-:Y:S02]  /*5df0*/  ISETP.NE.AND P0, PT, R24, R69, PT ;  /* 0x000000451800720c */ /* 0x001fe40003f05270 */
[----:B------:R-:W-:Y:S01]  /*5e00*/  LOP3.LUT R24, R48, R65, RZ, 0xc0, !PT ;  /* 0x0000004130187212 */ /* 0x000fe200078ec0ff */
[----:B------:R-:W-:-:S05]  /*5e10*/  IMAD.MOV.U32 R48, RZ, RZ, RZ ;  /* 0x000000ffff307224 */ /* 0x000fca00078e00ff */
[----:B------:R-:W0:Y:S05]  /*5e20*/  POPC R24, R24 ;  /* 0x0000001800187309 */ /* 0x000e2a0000000000 */
[----:B--23--:R-:W-:Y:S05]  /*5e30*/  @P0 BRA `(.L_x_66) ;  /* 0x0000000000080947 */ /* 0x00cfea0003800000 */
[----:B------:R-:W-:-:S05]  /*5e40*/  IMAD R67, R67, 0x4, R26 ;  /* 0x0000000443437824 */ /* 0x000fca00078e021a */
[----:B0-----:R2:W3:Y:S02]  /*5e50*/  ATOMS.ADD R48, [R67], R24 ;  /* 0x000000184330738c */ /* 0x0014e40000000000 */
.L_x_66:
[----:B------:R-:W-:Y:S05]  /*5e60*/  BSYNC.RECONVERGENT B0 ;  /* 0x0000000000007941 */ /* 0x000fea0003800200 */
.L_x_65:
[----:B------:R-:W-:Y:S01]  /*5e70*/  BAR.SYNC.DEFER_BLOCKING 0x0 ;  /* 0x0000000000007b1d */ /* 0x000fe20000010000 */
[----:B------:R-:W-:Y:S01]  /*5e80*/  IMAD.IADD R46, R51, 0x1, R46 ;  /* 0x00000001332e7824 */ /* 0x000fe200078e022e */
[----:B------:R-:W-:Y:S01]  /*5e90*/  ISETP.NE.AND P0, PT, R52, RZ, PT ;  /* 0x000000ff3400720c */ /* 0x000fe20003f05270 */
[----:B------:R-:W-:Y:S02]  /*5ea0*/  IMAD.IADD R26, R49, 0x1, R44 ;  /* 0x00000001311a7824 */ /* 0x000fe400078e022c */
[----:B------:R-:W-:Y:S01]  /*5eb0*/  IMAD.IADD R42, R47, 0x1, R42 ;  /* 0x000000012f2a7824 */ /* 0x000fe200078e022a */
[----:B------:R-:W-:Y:S01]  /*5ec0*/  BSSY B1, `(.L_x_67) ;  /* 0x0000063000017945 */ /* 0x000fe20003800000 */
[----:B------:R-:W-:Y:S01]  /*5ed0*/  IMAD.IADD R40, R43, 0x1, R40 ;  /* 0x000000012b287824 */ /* 0x000fe200078e0228 */
[----:B---3--:R-:W0:Y:S01]  /*5ee0*/  SHFL.IDX PT, R65, R48, R69, 0x1f ;  /* 0x00001f4530417589 */ /* 0x008e2200000e0000 */
[----:B------:R-:W-:Y:S02]  /*5ef0*/  IMAD.IADD R38, R41, 0x1, R38 ;  /* 0x0000000129267824 */ /* 0x000fe400078e0226 */
[----:B------:R-:W-:-:S02]  /*5f00*/  IMAD R44, R46, 0x4, R9 ;  /* 0x000000042e2c7824 */ /* 0x000fc400078e0209 */
[----:B------:R-:W-:Y:S02]  /*5f10*/  IMAD.IADD R36, R39, 0x1, R36 ;  /* 0x0000000127247824 */ /* 0x000fe400078e0224 */
[--C-:B------:R-:W-:Y:S02]  /*5f20*/  IMAD R43, R26, 0x4, R9.reuse ;  /* 0x000000041a2b7824 */ /* 0x100fe400078e0209 */
[----:B------:R-:W-:Y:S02]  /*5f30*/  IMAD.IADD R34, R37, 0x1, R34 ;  /* 0x0000000125227824 */ /* 0x000fe400078e0222 */
[--C-:B------:R-:W-:Y:S02]  /*5f40*/  IMAD R42, R42, 0x4, R9.reuse ;  /* 0x000000042a2a7824 */ /* 0x100fe400078e0209 */
[----:B------:R-:W-:Y:S02]  /*5f50*/  IMAD.IADD R32, R35, 0x1, R32 ;  /* 0x0000000123207824 */ /* 0x000fe400078e0220 */
[----:B------:R-:W-:Y:S01]  /*5f60*/  IMAD R41, R40, 0x4, R9 ;  /* 0x0000000428297824 */ /* 0x000fe200078e0209 */
[----:B------:R3:W-:Y:S01]  /*5f70*/  STS [R44+-0x4], R29 ;  /* 0xfffffc1d2c007388 */ /* 0x0007e20000000800 */
[----:B------:R-:W-:-:S02]  /*5f80*/  IMAD.IADD R30, R33, 0x1, R30 ;  /* 0x00000001211e7824 */ /* 0x000fc400078e021e */
[--C-:B------:R-:W-:Y:S01]  /*5f90*/  IMAD R40, R38, 0x4, R9.reuse ;  /* 0x0000000426287824 */ /* 0x100fe200078e0209 */
[----:B------:R-:W-:Y:S01]  /*5fa0*/  STS [R43+-0x4], R22 ;  /* 0xfffffc162b007388 */ /* 0x000fe20000000800 */
[----:B------:R-:W-:Y:S02]  /*5fb0*/  IMAD.IADD R52, R31, 0x1, R28 ;  /* 0x000000011f347824 */ /* 0x000fe400078e021c */
[----:B------:R-:W-:Y:S01]  /*5fc0*/  IMAD R39, R36, 0x4, R9 ;  /* 0x0000000424277824 */ /* 0x000fe200078e0209 */
[----:B------:R-:W-:Y:S01]  /*5fd0*/  STS [R42+-0x4], R23 ;  /* 0xfffffc172a007388 */ /* 0x000fe20000000800 */
[----:B------:R-:W-:Y:S02]  /*5fe0*/  IMAD.IADD R20, R20, 0x1, R53 ;  /* 0x0000000114147824 */ /* 0x000fe400078e0235 */
[----:B------:R-:W-:Y:S01]  /*5ff0*/  IMAD R38, R34, 0x4, R9 ;  /* 0x0000000422267824 */ /* 0x000fe200078e0209 */
[----:B------:R-:W-:Y:S01]  /*6000*/  STS [R41+-0x4], R16 ;  /* 0xfffffc1029007388 */ /* 0x000fe20000000800 */
[----:B------:R-:W-:-:S02]  /*6010*/  IMAD.IADD R50, R50, 0x1, R57 ;  /* 0x0000000132327824 */ /* 0x000fc400078e0239 */
[----:B------:R-:W-:Y:S01]  /*6020*/  IMAD R37, R32, 0x4, R9 ;  /* 0x0000000420257824 */ /* 0x000fe200078e0209 */
        /* <DEDUP_REMOVED lines=13> */
[----:B0-----:R-:W-:Y:S02]  /*6100*/  IMAD.IADD R28, R24, 0x1, R65 ;  /* 0x00000001181c7824 */ /* 0x001fe400078e0241 */
[--C-:B------:R-:W-:Y:S01]  /*6110*/  IMAD R32, R54, 0x4, R9.reuse ;  /* 0x0000000436207824 */ /* 0x100fe200078e0209 */
[----:B------:R-:W-:Y:S01]  /*6120*/  STS [R35+-0x4], R12 ;  /* 0xfffffc0c23007388 */ /* 0x000fe20000000800 */
[----:B------:R-:W-:-:S02]  /*6130*/  IMAD R31, R56, 0x4, R9 ;  /* 0x00000004381f7824 */ /* 0x000fc400078e0209 */
[--C-:B------:R-:W-:Y:S01]  /*6140*/  IMAD R30, R58, 0x4, R9.reuse ;  /* 0x000000043a1e7824 */ /* 0x100fe200078e0209 */
[----:B------:R0:W-:Y:S01]  /*6150*/  STS [R34+-0x4], R19 ;  /* 0xfffffc1322007388 */ /* 0x0001e20000000800 */
[--C-:B---3--:R-:W-:Y:S02]  /*6160*/  IMAD R29, R60, 0x4, R9.reuse ;  /* 0x000000043c1d7824 */ /* 0x108fe400078e0209 */
[--C-:B------:R-:W-:Y:S01]  /*6170*/  IMAD R28, R28, 0x4, R9.reuse ;  /* 0x000000041c1c7824 */ /* 0x100fe200078e0209 */
[----:B------:R3:W-:Y:S04]  /*6180*/  STS [R33+-0x4], R14 ;  /* 0xfffffc0e21007388 */ /* 0x0007e80000000800 */
[----:B------:R3:W-:Y:S01]  /*6190*/  STS [R32+-0x4], R11 ;  /* 0xfffffc0b20007388 */ /* 0x0007e20000000800 */
[----:B0-----:R-:W-:-:S03]  /*61a0*/  IMAD R19, R3, 0x8, R9 ;  /* 0x0000000803137824 */ /* 0x001fc600078e0209 */
[----:B------:R3:W-:Y:S04]  /*61b0*/  STS [R31+-0x4], R4 ;  /* 0xfffffc041f007388 */ /* 0x0007e80000000800 */
[----:B------:R3:W-:Y:S04]  /*61c0*/  STS [R30+-0x4], R15 ;  /* 0xfffffc0f1e007388 */ /* 0x0007e80000000800 */
[----:B------:R3:W-:Y:S04]  /*61d0*/  STS [R29+-0x4], R6 ;  /* 0xfffffc061d007388 */ /* 0x0007e80000000800 */
[----:B------:R3:W-:Y:S01]  /*61e0*/  STS [R28+-0x4], R13 ;  /* 0xfffffc0d1c007388 */ /* 0x0007e20000000800 */
[----:B------:R-:W-:Y:S05]  /*61f0*/  @P0 BRA `(.L_x_68) ;  /* 0x0000000000bc0947 */ /* 0x000fea0003800000 */
[----:B------:R-:W0:Y:S02]  /*6200*/  LDCU.64 UR8, c[0x0][0x398] ;  /* 0x00007300ff0877ac */ /* 0x000e240008000a00 */
[----:B0-----:R-:W-:-:S04]  /*6210*/  LEA R12, P0, R3, UR8, 0x3 ;  /* 0x00000008030c7c11 */ /* 0x001fc8000f8018ff */
[----:B---3--:R-:W-:-:S05]  /*6220*/  LEA.HI.X R13, R3, UR9, RZ, 0x3, P0 ;  /* 0x00000009030d7c11 */ /* 0x008fca00080f1cff */
[----:B------:R-:W3:Y:S01]  /*6230*/  LDG.E.64 R10, desc[UR6][R12.64] ;  /* 0x000000060c0a7981 */ /* 0x000ee2000c1e1b00 */
[----:B------:R-:W-:Y:S02]  /*6240*/  SHF.R.S32.HI R15, RZ, 0x1f, R21 ;  /* 0x0000001fff0f7819 */ /* 0x000fe40000011415 */
[----:B---3--:R-:W-:-:S05]  /*6250*/  IADD3 R10, P0, PT, -R21, R10, RZ ;  /* 0x0000000a150a7210 */ /* 0x008fca0007f1e1ff */
[----:B------:R-:W-:Y:S01]  /*6260*/  IMAD.X R11, R11, 0x1, ~R15, P0 ;  /* 0x000000010b0b7824 */ /* 0x000fe200000e0e0f */
[----:B------:R-:W-:Y:S01]  /*6270*/  ISETP.GE.AND P0, PT, R45, 0x1, PT ;  /* 0x000000012d00780c */ /* 0x000fe20003f06270 */
[----:B------:R-:W-:-:S03]  /*6280*/  IMAD.MOV.U32 R15, RZ, RZ, R0 ;  /* 0x000000ffff0f7224 */ /* 0x000fc600078e0000 */
[----:B------:R0:W-:Y:S09]  /*6290*/  STS.64 [R19+0x6600], R10 ;  /* 0x0066000a13007388 */ /* 0x0001f20000000a00 */
[----:B------:R-:W-:Y:S05]  /*62a0*/  @!P0 BRA `(.L_x_69) ;  /* 0x00000000006c8947 */ /* 0x000fea0003800000 */
[----:B------:R-:W-:Y:S01]  /*62b0*/  BSSY B0, `(.L_x_70) ;  /* 0x0000019000007945 */ /* 0x000fe20003800000 */
[----:B------:R-:W-:Y:S02]  /*62c0*/  IMAD.MOV.U32 R4, RZ, RZ, -0x1 ;  /* 0xffffffffff047424 */ /* 0x000fe400078e00ff */
[----:B------:R-:W-:Y:S02]  /*62d0*/  IMAD.MOV.U32 R6, RZ, RZ, R45 ;  /* 0x000000ffff067224 */ /* 0x000fe400078e002d */
[----:B------:R-:W-:-:S07]  /*62e0*/  IMAD.MOV.U32 R15, RZ, RZ, R0 ;  /* 0x000000ffff0f7224 */ /* 0x000fce00078e0000 */
.L_x_74:
[----:B0-----:R-:W0:Y:S01]  /*62f0*/  LDC.64 R10, c[0x0][0x380] ;  /* 0x0000e000ff0a7b82 */ /* 0x001e220000000a00 */
[----:B------:R-:W-:Y:S01]  /*6300*/  VIADD R17, R6, 0xffffffff ;  /* 0xffffffff06117836 */ /* 0x000fe20000000000 */
[----:B------:R-:W-:Y:S03]  /*6310*/  BSSY B2, `(.L_x_71) ;  /* 0x0000008000027945 */ /* 0x000fe60003800000 */
[----:B------:R-:W-:-:S04]  /*6320*/  IMAD R13, R17, 0x100, R3 ;  /* 0x00000100110d7824 */ /* 0x000fc800078e0203 */
[----:B0-----:R-:W-:-:S07]  /*6330*/  IMAD.WIDE R10, R13, 0x4, R10 ;  /* 0x000000040d0a7825 */ /* 0x001fce00078e020a */
.L_x_72:
[----:B------:R-:W-:Y:S05]  /*6340*/  YIELD ;  /* 0x0000000000007946 */ /* 0x000fea0003800000 */
[----:B------:R0:W-:Y:S06]  /*6350*/  MEMBAR.SC.CTA ;  /* 0x0000000000007992 */ /* 0x0001ec0000000000 */
[----:B0-----:R-:W3:Y:S02]  /*6360*/  LDG.E.STRONG.SYS R12, desc[UR6][R10.64] ;  /* 0x000000060a0c7981 */ /* 0x001ee4000c1f5900 */
[----:B---3--:R-:W-:-:S13]  /*6370*/  ISETP.NE.AND P0, PT, R12, RZ, PT ;  /* 0x000000ff0c00720c */ /* 0x008fda0003f05270 */
[----:B------:R-:W-:Y:S05]  /*6380*/  @!P0 BRA `(.L_x_72) ;  /* 0xfffffffc00ec8947 */ /* 0x000fea000383ffff */
[----:B------:R-:W-:Y:S05]  /*6390*/  BSYNC B2 ;  /* 0x0000000000027941 */ /* 0x000fea0003800000 */
.L_x_71:
[----:B------:R-:W-:Y:S01]  /*63a0*/  BSSY.RECONVERGENT B2, `(.L_x_73) ;  /* 0x0000006000027945 */ /* 0x000fe20003800200 */
[C---:B------:R-:W-:Y:S02]  /*63b0*/  ISETP.GT.AND P0, PT, R12.reuse, -0x1, PT ;  /* 0xffffffff0c00780c */ /* 0x040fe40003f04270 */
[----:B------:R-:W-:Y:S01]  /*63c0*/  LOP3.LUT R12, R12, 0x3fffffff, RZ, 0xc0, !PT ;  /* 0x3fffffff0c0c7812 */ /* 0x000fe200078ec0ff */
[----:B------:R-:W-:Y:S05]  /*63d0*/  WARPSYNC.EXCLUSIVE R4 ;  /* 0x0000000004007348 */ /* 0x000fea0003a00000 */
[----:B------:R-:W-:-:S05]  /*63e0*/  IMAD.IADD R15, R12, 0x1, R15 ;  /* 0x000000010c0f7824 */ /* 0x000fca00078e020f */
[----:B------:R-:W-:-:S07]  /*63f0*/  VOTE.ANY R4, PT, P0 ;  /* 0x0000000000047806 */ /* 0x000fce00000e0100 */
[----:B------:R-:W-:Y:S05]  /*6400*/  BSYNC.RECONVERGENT B2 ;  /* 0x0000000000027941 */ /* 0x000fea0003800200 */
.L_x_73:
[----:B------:R-:W-:Y:S01]  /*6410*/  ISETP.GT.U32.AND P1, PT, R6, 0x1, PT ;  /* 0x000000010600780c */ /* 0x000fe20003f24070 */
[----:B------:R-:W-:-:S12]  /*6420*/  IMAD.MOV.U32 R6, RZ, RZ, R17 ;  /* 0x000000ffff067224 */ /* 0x000fd800078e0011 */
[----:B------:R-:W-:Y:S05]  /*6430*/  @P0 BRA P1, `(.L_x_74) ;  /* 0xfffffffc00ac0947 */ /* 0x000fea000083ffff */
[----:B------:R-:W-:Y:S05]  /*6440*/  BSYNC B0 ;  /* 0x0000000000007941 */ /* 0x000fea0003800000 */
.L_x_70:
[----:B------:R3:W4:Y:S02]  /*6450*/  LDS.64 R10, [R19+0x6600] ;  /* 0x00660000130a7984 */ /* 0x0007240000000a00 */
.L_x_69:
[----:B------:R-:W5:Y:S01]  /*6460*/  LDC.64 R12, c[0x0][0x380] ;  /* 0x0000e000ff0c7b82 */ /* 0x000f620000000a00 */
[C---:B------:R-:W-:Y:S01]  /*6470*/  IMAD.IADD R17, R15.reuse, 0x1, -R0 ;  /* 0x000000010f117824 */ /* 0x040fe200078e0a00 */
[----:B------:R-:W-:Y:S01]  /*6480*/  LOP3.LUT R15, R15, 0x80000000, RZ, 0xfc, !PT ;  /* 0x800000000f0f7812 */ /* 0x000fe200078efcff */
[----:B------:R-:W-:-:S03]  /*6490*/  IMAD R23, R45, 0x100, R3 ;  /* 0x000001002d177824 */ /* 0x000fc600078e0203 */
[----:B0---4-:R-:W-:-:S04]  /*64a0*/  IADD3 R10, P0, PT, R17, R10, RZ ;  /* 0x0000000a110a7210 */ /* 0x011fc80007f1e0ff */
[----:B------:R-:W-:-:S05]  /*64b0*/  LEA.HI.X.SX32 R11, R17, R11, 0x1, P0 ;  /* 0x0000000b110b7211 */ /* 0x000fca00000f0eff */
[----:B------:R0:W-:Y:S01]  /*64c0*/  STS.64 [R19+0x6600], R10 ;  /* 0x0066000a13007388 */ /* 0x0001e20000000a00 */
[----:B-----5:R-:W-:-:S05]  /*64d0*/  IMAD.WIDE R12, R23, 0x4, R12 ;  /* 0x00000004170c7825 */ /* 0x020fca00078e020c */
[----:B------:R0:W-:Y:S02]  /*64e0*/  STG.E.STRONG.SYS desc[UR6][R12.64], R15 ;  /* 0x0000000f0c007986 */ /* 0x0001e4000c115906 */
.L_x_68:
[----:B------:R-:W-:Y:S05]  /*64f0*/  BSYNC B1 ;  /* 0x0000000000017941 */ /* 0x000fea0003800000 */
.L_x_67:
[----:B------:R-:W4:Y:S01]  /*6500*/  LDC R27, c[0x0][0x3c0] ;  /* 0x0000f000ff1b7b82 */ /* 0x000f220000000800 */
[----:B---3--:R-:W-:-:S07]  /*6510*/  VIADD R4, R5, 0x1980 ;  /* 0x0000198005047836 */ /* 0x008fce0000000000 */
[----:B0-----:R-:W0:Y:S01]  /*6520*/  LDC.64 R12, c[0x0][0x390] ;  /* 0x0000e400ff0c7b82 */ /* 0x001e220000000a00 */
[----:B----4-:R-:W-:Y:S02]  /*6530*/  ISETP.GE.AND P0, PT, R4, R27, PT ;  /* 0x0000001b0400720c */ /* 0x010fe40003f06270 */
[----:B0-----:R-:W-:-:S04]  /*6540*/  ISETP.EQ.U32.AND P1, PT, R12, RZ, PT ;  /* 0x000000ff0c00720c */ /* 0x001fc80003f22070 */
[----:B------:R-:W-:-:S04]  /*6550*/  ISETP.EQ.OR.EX P0, PT, R13, RZ, !P0, P1 ;  /* 0x000000ff0d00720c */ /* 0x000fc80004702710 */
[----:B------:R-:W-:-:S13]  /*6560*/  ISETP.GT.U32.OR P0, PT, R3, 0xff, P0 ;  /* 0x000000ff0300780c */ /* 0x000fda0000704470 */
[----:B------:R-:W-:Y:S05]  /*6570*/  @P0 BRA `(.L_x_75) ;  /* 0x0000000000200947 */ /* 0x000fea0003800000 */
[----:B------:R-:W0:Y:S01]  /*6580*/  LDS.64 R10, [R19+0x6600] ;  /* 0x00660000130a7984 */ /* 0x000e220000000a00 */
[C---:B------:R-:W-:Y:S02]  /*6590*/  LEA R12, P2, R3.reuse, R12, 0x3 ;  /* 0x0000000c030c7211 */ /* 0x040fe400078418ff */
[--C-:B------:R-:W-:Y:S02]  /*65a0*/  SHF.R.S32.HI R15, RZ, 0x1f, R0.reuse ;  /* 0x0000001fff0f7819 */ /* 0x100fe40000011400 */
[----:B------:R-:W-:Y:S02]  /*65b0*/  LEA.HI.X R13, R3, R13, RZ, 0x3, P2 ;  /* 0x0000000d030d7211 */ /* 0x000fe400010f1cff */
[----:B0-----:R-:W-:Y:S02]  /*65c0*/  IADD3 R10, P0, P1, R10, R21, R0 ;  /* 0x000000150a0a7210 */ /* 0x001fe4000791e000 */
[----:B------:R-:W-:-:S04]  /*65d0*/  SHF.R.S32.HI R21, RZ, 0x1f, R21 ;  /* 0x0000001fff157819 */ /* 0x000fc80000011415 */
[----:B------:R-:W-:-:S05]  /*65e0*/  IADD3.X R11, PT, PT, R11, R21, R15, P0, P1 ;  /* 0x000000150b0b7210 */ /* 0x000fca00007e240f */
[----:B------:R0:W-:Y:S02]  /*65f0*/  STG.E.64 desc[UR6][R12.64], R10 ;  /* 0x0000000a0c007986 */ /* 0x0001e4000c101b06 */
.L_x_75:
[----:B------:R-:W-:Y:S01]  /*6600*/  ISETP.GT.AND P0, PT, R4, R27, PT ;  /* 0x0000001b0400720c */ /* 0x000fe20003f04270 */
[----:B------:R-:W-:Y:S05]  /*6610*/  WARPSYNC.ALL ;  /* 0x0000000000007948 */ /* 0x000fea0003800000 */
[----:B------:R-:W-:Y:S01]  /*6620*/  BAR.SYNC.DEFER_BLOCKING 0x0 ;  /* 0x0000000000007b1d */ /* 0x000fe20000010000 */
[----:B------:R-:W-:-:S06]  /*6630*/  IMAD R26, R3, 0x4, R9 ;  /* 0x00000004031a7824 */ /* 0x000fcc00078e0209 */
[----:B------:R-:W-:Y:S05]  /*6640*/  @P0 BRA `(.L_x_76) ;  /* 0x00000010004c0947 */ /* 0x000fea0003800000 */
[----:B------:R-:W3:Y:S01]  /*6650*/  LDS R0, [R26] ;  /* 0x000000001a007984 */ /* 0x000ee20000000800 */
[----:B------:R-:W4:Y:S01]  /*6660*/  LDCU UR5, c[0x0][0x3c4] ;  /* 0x00007880ff0577ac */ /* 0x000f220008000800 */
[----:B------:R-:W5:Y:S01]  /*6670*/  LDCU.64 UR8, c[0x0][0x3a0] ;  /* 0x00007400ff0877ac */ /* 0x000f620008000a00 */
[----:B---3--:R-:W-:-:S04]  /*6680*/  ISETP.NE.AND P1, PT, R0, 0x7fffffff, PT ;  /* 0x7fffffff0000780c */ /* 0x008fc80003f25270 */
[C---:B------:R-:W-:Y:S02]  /*6690*/  SEL R4, R0.reuse, 0x80000000, P1 ;  /* 0x8000000000047807 */ /* 0x040fe40000800000 */
[----:B------:R-:W-:Y:S02]  /*66a0*/  ISETP.GE.AND P1, PT, R0, RZ, PT ;  /* 0x000000ff0000720c */ /* 0x000fe40003f26270 */
[----:B----4-:R-:W-:-:S04]  /*66b0*/  SHF.R.U32.HI R4, RZ, UR5, R4 ;  /* 0x00000005ff047c19 */ /* 0x010fc80008011604 */
[----:B------:R-:W-:-:S05]  /*66c0*/  LOP3.LUT R4, R4, UR4, RZ, 0x30, !PT ;  /* 0x0000000404047c12 */ /* 0x000fca000f8e30ff */
[----:B------:R-:W-:-:S05]  /*66d0*/  IMAD R4, R4, 0x8, R9 ;  /* 0x0000000804047824 */ /* 0x000fca00078e0209 */
[----:B0-----:R-:W0:Y:S02]  /*66e0*/  LDS.64 R10, [R4+0x6600] ;  /* 0x00660000040a7984 */ /* 0x001e240000000a00 */
[----:B0-----:R-:W-:-:S05]  /*66f0*/  IADD3 R6, P2, PT, R10, R3, RZ ;  /* 0x000000030a067210 */ /* 0x001fca0007f5e0ff */
[----:B------:R-:W-:Y:S01]  /*6700*/  IMAD.X R13, RZ, RZ, R11, P2 ;  /* 0x000000ffff0d7224 */ /* 0x000fe200010e060b */
[C---:B-----5:R-:W-:Y:S02]  /*6710*/  LEA R12, P2, R6.reuse, UR8, 0x2 ;  /* 0x00000008060c7c11 */ /* 0x060fe4000f8410ff */
[----:B------:R-:W-:Y:S02]  /*6720*/  SEL R11, RZ, 0x7fffffff, !P1 ;  /* 0x7fffffffff0b7807 */ /* 0x000fe40004800000 */
[----:B------:R-:W-:Y:S02]  /*6730*/  LEA.HI.X R13, R6, UR9, R13, 0x2, P2 ;  /* 0x00000009060d7c11 */ /* 0x000fe400090f140d */
[----:B------:R-:W-:-:S05]  /*6740*/  LOP3.LUT R15, R11, R0, RZ, 0x3c, !PT ;  /* 0x000000000b0f7212 */ /* 0x000fca00078e3cff */
[----:B------:R-:W-:Y:S01]  /*6750*/  STG.E desc[UR6][R12.64], R15 ;  /* 0x0000000f0c007986 */ /* 0x000fe2000c101906 */
[----:B------:R-:W-:-:S03]  /*6760*/  NOP ;  /* 0x0000000000007918 */ /* 0x000fc60000000000 */
[----:B------:R-:W0:Y:S02]  /*6770*/  LDS R0, [R26+0x600] ;  /* 0x000600001a007984 */ /* 0x000e240000000800 */
[----:B0-----:R-:W-:-:S04]  /*6780*/  ISETP.NE.AND P1, PT, R0, 0x7fffffff, PT ;  /* 0x7fffffff0000780c */ /* 0x001fc80003f25270 */
[C---:B------:R-:W-:Y:S02]  /*6790*/  SEL R4, R0.reuse, 0x80000000, P1 ;  /* 0x8000000000047807 */ /* 0x040fe40000800000 */
[----:B------:R-:W-:Y:S02]  /*67a0*/  ISETP.GE.AND P1, PT, R0, RZ, PT ;  /* 0x000000ff0000720c */ /* 0x000fe40003f26270 */
[----:B------:R-:W-:-:S04]  /*67b0*/  SHF.R.U32.HI R4, RZ, UR5, R4 ;  /* 0x00000005ff047c19 */ /* 0x000fc80008011604 */
[----:B------:R-:W-:-:S05]  /*67c0*/  LOP3.LUT R4, R4, UR4, RZ, 0x30, !PT ;  /* 0x0000000404047c12 */ /* 0x000fca000f8e30ff */
[----:B------:R-:W-:-:S05]  /*67d0*/  IMAD R4, R4, 0x8, R9 ;  /* 0x0000000804047824 */ /* 0x000fca00078e0209 */
[----:B------:R-:W0:Y:S02]  /*67e0*/  LDS.64 R10, [R4+0x6600] ;  /* 0x00660000040a7984 */ /* 0x000e240000000a00 */
[----:B0-----:R-:W-:-:S05]  /*67f0*/  IADD3 R6, P2, PT, R10, R3, RZ ;  /* 0x000000030a067210 */ /* 0x001fca0007f5e0ff */
[----:B------:R-:W-:Y:S01]  /*6800*/  IMAD.X R13, RZ, RZ, R11, P2 ;  /* 0x000000ffff0d7224 */ /* 0x000fe200010e060b */
[C---:B------:R-:W-:Y:S02]  /*6810*/  LEA R12, P2, R6.reuse, UR8, 0x2 ;  /* 0x00000008060c7c11 */ /* 0x040fe4000f8410ff */
        /* <DEDUP_REMOVED lines=235> */
[----:B------:R-:W-:Y:S01]  /*76d0*/  IMAD R4, R4, 0x8, R9 ;  /* 0x0000000804047824 */ /* 0x000fe200078e0209 */
[----:B------:R-:W-:-:S04]  /*76e0*/  SEL R9, RZ, 0x7fffffff, !P1 ;  /* 0x7fffffffff097807 */ /* 0x000fc80004800000 */
[----:B------:R-:W0:Y:S01]  /*76f0*/  LDS.64 R10, [R4+0x6600] ;  /* 0x00660000040a7984 */ /* 0x000e220000000a00 */
[----:B------:R-:W-:Y:S02]  /*7700*/  LOP3.LUT R9, R9, R0, RZ, 0x3c, !PT ;  /* 0x0000000009097212 */ /* 0x000fe400078e3cff */
[----:B0-----:R-:W-:-:S05]  /*7710*/  IADD3 R6, P2, PT, R10, R3, RZ ;  /* 0x000000030a067210 */ /* 0x001fca0007f5e0ff */
[----:B------:R-:W-:Y:S01]  /*7720*/  IMAD.X R11, RZ, RZ, R11, P2 ;  /* 0x000000ffff0b7224 */ /* 0x000fe200010e060b */
[----:B------:R-:W-:-:S04]  /*7730*/  LEA R10, P2, R6, UR8, 0x2 ;  /* 0x00000008060a7c11 */ /* 0x000fc8000f8410ff */
[----:B------:R-:W-:-:S05]  /*7740*/  LEA.HI.X R11, R6, UR9, R11, 0x2, P2 ;  /* 0x00000009060b7c11 */ /* 0x000fca00090f140b */
[----:B------:R0:W-:Y:S01]  /*7750*/  STG.E desc[UR6][R10.64+0x6000], R9 ;  /* 0x006000090a007986 */ /* 0x0001e2000c101906 */
[----:B------:R-:W-:Y:S01]  /*7760*/  NOP ;  /* 0x0000000000007918 */ /* 0x000fe20000000000 */
[----:B------:R-:W-:Y:S05]  /*7770*/  BRA `(.L_x_77) ;  /* 0x00000018001c7947 */ /* 0x000fea0003800000 */
.L_x_76:
[----:B0-----:R-:W-:Y:S01]  /*7780*/  IMAD R11, R45, -0x1980, R27 ;  /* 0xffffe6802d0b7824 */ /* 0x001fe200078e021b */
[----:B------:R-:W-:Y:S01]  /*7790*/  BSSY.RECONVERGENT B0, `(.L_x_78) ;  /* 0x000001d000007945 */ /* 0x000fe20003800200 */
[C---:B------:R-:W-:Y:S02]  /*77a0*/  VIADD R0, R3.reuse, 0x180 ;  /* 0x0000018003007836 */ /* 0x040fe40000000000 */
[C---:B------:R-:W-:Y:S01]  /*77b0*/  VIADD R6, R3.reuse, 0x480 ;  /* 0x0000048003067836 */ /* 0x040fe20000000000 */
[CC--:B------:R-:W-:Y:S01]  /*77c0*/  ISETP.GE.AND P4, PT, R3.reuse, R11.reuse, PT ;  /* 0x0000000b0300720c */ /* 0x0c0fe20003f86270 */
[C---:B------:R-:W-:Y:S01]  /*77d0*/  VIADD R4, R3.reuse, 0x300 ;  /* 0x0000030003047836 */ /* 0x040fe20000000000 */
[-C--:B------:R-:W-:Y:S01]  /*77e0*/  ISETP.GE.AND P5, PT, R0, R11.reuse, PT ;  /* 0x0000000b0000720c */ /* 0x080fe20003fa6270 */
[C---:B------:R-:W-:Y:S01]  /*77f0*/  VIADD R0, R3.reuse, 0x600 ;  /* 0x0000060003007836 */ /* 0x040fe20000000000 */
[-C--:B------:R-:W-:Y:S01]  /*7800*/  ISETP.GE.AND P2, PT, R6, R11.reuse, PT ;  /* 0x0000000b0600720c */ /* 0x080fe20003f46270 */
[----:B------:R-:W-:Y:S01]  /*7810*/  VIADD R6, R3, 0x780 ;  /* 0x0000078003067836 */ /* 0x000fe20000000000 */
[----:B------:R-:W-:-:S02]  /*7820*/  ISETP.GE.AND P3, PT, R4, R11, PT ;  /* 0x0000000b0400720c */ /* 0x000fc40003f66270 */
[----:B------:R-:W-:-:S05]  /*7830*/  ISETP.GE.AND P1, PT, R0, R11, PT ;  /* 0x0000000b0000720c */ /* 0x000fca0003f26270 */
[----:B------:R-:W-:Y:S08]  /*7840*/  @P4 BRA `(.L_x_79) ;  /* 0x0000000000444947 */ /* 0x000ff00003800000 */
[----:B------:R-:W0:Y:S01]  /*7850*/  LDS R0, [R26] ;  /* 0x000000001a007984 */ /* 0x000e220000000800 */
[----:B------:R-:W3:Y:S01]  /*7860*/  LDCU UR5, c[0x0][0x3c4] ;  /* 0x00007880ff0577ac */ /* 0x000ee20008000800 */
[----:B------:R-:W4:Y:S01]  /*7870*/  LDCU.64 UR8, c[0x0][0x3a0] ;  /* 0x00007400ff0877ac */ /* 0x000f220008000a00 */
[----:B0-----:R-:W-:-:S04]  /*7880*/  ISETP.NE.AND P4, PT, R0, 0x7fffffff, PT ;  /* 0x7fffffff0000780c */ /* 0x001fc80003f85270 */
[C---:B------:R-:W-:Y:S02]  /*7890*/  SEL R4, R0.reuse, 0x80000000, P4 ;  /* 0x8000000000047807 */ /* 0x040fe40002000000 */
[----:B------:R-:W-:Y:S02]  /*78a0*/  ISETP.GE.AND P4, PT, R0, RZ, PT ;  /* 0x000000ff0000720c */ /* 0x000fe40003f86270 */
[----:B---3--:R-:W-:Y:S02]  /*78b0*/  SHF.R.U32.HI R4, RZ, UR5, R4 ;  /* 0x00000005ff047c19 */ /* 0x008fe40008011604 */
[----:B------:R-:W-:Y:S02]  /*78c0*/  SEL R15, RZ, 0x7fffffff, !P4 ;  /* 0x7fffffffff0f7807 */ /* 0x000fe40006000000 */
[----:B------:R-:W-:Y:S02]  /*78d0*/  LOP3.LUT R4, R4, UR4, RZ, 0x30, !PT ;  /* 0x0000000404047c12 */ /* 0x000fe4000f8e30ff */
[----:B------:R-:W-:-:S03]  /*78e0*/  LOP3.LUT R15, R15, R0, RZ, 0x3c, !PT ;  /* 0x000000000f0f7212 */ /* 0x000fc600078e3cff */
[----:B------:R-:W-:-:S05]  /*78f0*/  IMAD R4, R4, 0x8, R9 ;  /* 0x0000000804047824 */ /* 0x000fca00078e0209 */
[----:B------:R-:W0:Y:S02]  /*7900*/  LDS.64 R12, [R4+0x6600] ;  /* 0x00660000040c7984 */ /* 0x000e240000000a00 */
[----:B0-----:R-:W-:-:S04]  /*7910*/  IADD3 R10, P6, PT, R12, R3, RZ ;  /* 0x000000030c0a7210 */ /* 0x001fc80007fde0ff */
[----:B----4-:R-:W-:Y:S01]  /*7920*/  LEA R12, P4, R10, UR8, 0x2 ;  /* 0x000000080a0c7c11 */ /* 0x010fe2000f8810ff */
[----:B------:R-:W-:-:S05]  /*7930*/  IMAD.X R13, RZ, RZ, R13, P6 ;  /* 0x000000ffff0d7224 */ /* 0x000fca00030e060d */
[----:B------:R-:W-:-:S05]  /*7940*/  LEA.HI.X R13, R10, UR9, R13, 0x2, P4 ;  /* 0x000000090a0d7c11 */ /* 0x000fca000a0f140d */
[----:B------:R0:W-:Y:S02]  /*7950*/  STG.E desc[UR6][R12.64], R15 ;  /* 0x0000000f0c007986 */ /* 0x0001e4000c101906 */
.L_x_79:
[----:B------:R-:W-:Y:S05]  /*7960*/  BSYNC.RECONVERGENT B0 ;  /* 0x0000000000007941 */ /* 0x000fea0003800200 */
.L_x_78:
[----:B------:R-:W-:Y:S01]  /*7970*/  NOP ;  /* 0x0000000000007918 */ /* 0x000fe20000000000 */
[----:B------:R-:W-:Y:S01]  /*7980*/  BSSY.RECONVERGENT B0, `(.L_x_80) ;  /* 0x0000015000007945 */ /* 0x000fe20003800200 */
[----:B------:R-:W-:Y:S01]  /*7990*/  ISETP.GE.AND P4, PT, R6, R11, PT ;  /* 0x0000000b0600720c */ /* 0x000fe20003f86270 */
[----:B------:R-:W-:Y:S02]  /*79a0*/  VIADD R6, R3, 0x900 ;  /* 0x0000090003067836 */ /* 0x000fe40000000000 */
[----:B------:R-:W-:Y:S10]  /*79b0*/  @P5 BRA `(.L_x_81) ;  /* 0x0000000000445947 */ /* 0x000ff40003800000 */
[----:B------:R-:W3:Y:S01]  /*79c0*/  LDS R0, [R26+0x600] ;  /* 0x000600001a007984 */ /* 0x000ee20000000800 */
[----:B------:R-:W4:Y:S01]  /*79d0*/  LDCU UR5, c[0x0][0x3c4] ;  /* 0x00007880ff0577ac */ /* 0x000f220008000800 */
[----:B------:R-:W5:Y:S01]  /*79e0*/  LDCU.64 UR8, c[0x0][0x3a0] ;  /* 0x00007400ff0877ac */ /* 0x000f620008000a00 */
[----:B---3--:R-:W-:-:S04]  /*79f0*/  ISETP.NE.AND P5, PT, R0, 0x7fffffff, PT ;  /* 0x7fffffff0000780c */ /* 0x008fc80003fa5270 */
[C---:B------:R-:W-:Y:S02]  /*7a00*/  SEL R4, R0.reuse, 0x80000000, P5 ;  /* 0x8000000000047807 */ /* 0x040fe40002800000 */
[----:B------:R-:W-:Y:S02]  /*7a10*/  ISETP.GE.AND P5, PT, R0, RZ, PT ;  /* 0x000000ff0000720c */ /* 0x000fe40003fa6270 */
[----:B----4-:R-:W-:Y:S02]  /*7a20*/  SHF.R.U32.HI R4, RZ, UR5, R4 ;  /* 0x00000005ff047c19 */ /* 0x010fe40008011604 */
[----:B0-----:R-:W-:Y:S02]  /*7a30*/  SEL R15, RZ, 0x7fffffff, !P5 ;  /* 0x7fffffffff0f7807 */ /* 0x001fe40006800000 */
[----:B------:R-:W-:Y:S02]  /*7a40*/  LOP3.LUT R4, R4, UR4, RZ, 0x30, !PT ;  /* 0x0000000404047c12 */ /* 0x000fe4000f8e30ff */
[----:B------:R-:W-:-:S03]  /*7a50*/  LOP3.LUT R15, R15, R0, RZ, 0x3c, !PT ;  /* 0x000000000f0f7212 */ /* 0x000fc600078e3cff */
[----:B------:R-:W-:-:S05]  /*7a60*/  IMAD R4, R4, 0x8, R9 ;  /* 0x0000000804047824 */ /* 0x000fca00078e0209 */
[----:B------:R-:W0:Y:S02]  /*7a70*/  LDS.64 R12, [R4+0x6600] ;  /* 0x00660000040c7984 */ /* 0x000e240000000a00 */
[----:B0-----:R-:W-:-:S04]  /*7a80*/  IADD3 R10, P6, PT, R12, R3, RZ ;  /* 0x000000030c0a7210 */ /* 0x001fc80007fde0ff */
[----:B-----5:R-:W-:Y:S01]  /*7a90*/  LEA R12, P5, R10, UR8, 0x2 ;  /* 0x000000080a0c7c11 */ /* 0x020fe2000f8a10ff */
[----:B------:R-:W-:-:S05]  /*7aa0*/  IMAD.X R13, RZ, RZ, R13, P6 ;  /* 0x000000ffff0d7224 */ /* 0x000fca00030e060d */
[----:B------:R-:W-:-:S05]  /*7ab0*/  LEA.HI.X R13, R10, UR9, R13, 0x2, P5 ;  /* 0x000000090a0d7c11 */ /* 0x000fca000a8f140d */
[----:B------:R3:W-:Y:S02]  /*7ac0*/  STG.E desc[UR6][R12.64+0x600], R15 ;  /* 0x0006000f0c007986 */ /* 0x0007e4000c101906 */
.L_x_81:
[----:B------:R-:W-:Y:S05]  /*7ad0*/  BSYNC.RECONVERGENT B0 ;  /* 0x0000000000007941 */ /* 0x000fea0003800200 */
.L_x_80:
[----:B------:R-:W-:Y:S01]  /*7ae0*/  NOP ;  /* 0x0000000000007918 */ /* 0x000fe20000000000 */
[----:B------:R-:W-:Y:S01]  /*7af0*/  BSSY.RECONVERGENT B0, `(.L_x_82) ;  /* 0x0000015000007945 */ /* 0x000fe20003800200 */
[----:B------:R-:W-:Y:S01]  /*7b00*/  ISETP.GE.AND P5, PT, R6, R11, PT ;  /* 0x0000000b0600720c */ /* 0x000fe20003fa6270 */
[----:B------:R-:W-:Y:S02]  /*7b10*/  VIADD R6, R3, 0xa80 ;  /* 0x00000a8003067836 */ /* 0x000fe40000000000 */
[----:B------:R-:W-:Y:S10]  /*7b20*/  @P3 BRA `(.L_x_83) ;  /* 0x0000000000443947 */ /* 0x000ff40003800000 */
[----:B------:R-:W4:Y:S01]  /*7b30*/  LDS R0, [R26+0xc00] ;  /* 0x000c00001a007984 */ /* 0x000f220000000800 */
[----:B------:R-:W5:Y:S01]  /*7b40*/  LDCU UR5, c[0x0][0x3c4] ;  /* 0x00007880ff0577ac */ /* 0x000f620008000800 */
[----:B------:R-:W1:Y:S01]  /*7b50*/  LDCU.64 UR8, c[0x0][0x3a0] ;  /* 0x00007400ff0877ac */ /* 0x000e620008000a00 */
[----:B----4-:R-:W-:-:S04]  /*7b60*/  ISETP.NE.AND P3, PT, R0, 0x7fffffff, PT ;  /* 0x7fffffff0000780c */ /* 0x010fc80003f65270 */
[C---:B------:R-:W-:Y:S02]  /*7b70*/  SEL R4, R0.reuse, 0x80000000, P3 ;  /* 0x8000000000047807 */ /* 0x040fe40001800000 */
[----:B------:R-:W-:Y:S02]  /*7b80*/  ISETP.GE.AND P3, PT, R0, RZ, PT ;  /* 0x000000ff0000720c */ /* 0x000fe40003f66270 */
[----:B-----5:R-:W-:Y:S02]  /*7b90*/  SHF.R.U32.HI R4, RZ, UR5, R4 ;  /* 0x00000005ff047c19 */ /* 0x020fe40008011604 */
[----:B0--3--:R-:W-:Y:S02]  /*7ba0*/  SEL R15, RZ, 0x7fffffff, !P3 ;  /* 0x7fffffffff0f7807 */ /* 0x009fe40005800000 */
[----:B------:R-:W-:Y:S02]  /*7bb0*/  LOP3.LUT R4, R4, UR4, RZ, 0x30, !PT ;  /* 0x0000000404047c12 */ /* 0x000fe4000f8e30ff */
[----:B------:R-:W-:-:S03]  /*7bc0*/  LOP3.LUT R15, R15, R0, RZ, 0x3c, !PT ;  /* 0x000000000f0f7212 */ /* 0x000fc600078e3cff */
[----:B------:R-:W-:-:S05]  /*7bd0*/  IMAD R4, R4, 0x8, R9 ;  /* 0x0000000804047824 */ /* 0x000fca00078e0209 */
[----:B------:R-:W0:Y:S02]  /*7be0*/  LDS.64 R12, [R4+0x6600] ;  /* 0x00660000040c7984 */ /* 0x000e240000000a00 */
[----:B0-----:R-:W-:-:S04]  /*7bf0*/  IADD3 R10, P6, PT, R12, R3, RZ ;  /* 0x000000030c0a7210 */ /* 0x001fc80007fde0ff */
[----:B-1----:R-:W-:Y:S01]  /*7c00*/  LEA R12, P3, R10, UR8, 0x2 ;  /* 0x000000080a0c7c11 */ /* 0x002fe2000f8610ff */
[----:B------:R-:W-:-:S05]  /*7c10*/  IMAD.X R13, RZ, RZ, R13, P6 ;  /* 0x000000ffff0d7224 */ /* 0x000fca00030e060d */
[----:B------:R-:W-:-:S05]  /*7c20*/  LEA.HI.X R13, R10, UR9, R13, 0x2, P3 ;  /* 0x000000090a0d7c11 */ /* 0x000fca00098f140d */
[----:B------:R4:W-:Y:S02]  /*7c30*/  STG.E desc[UR6][R12.64+0xc00], R15 ;  /* 0x000c000f0c007986 */ /* 0x0009e4000c101906 */
.L_x_83:
[----:B------:R-:W-:Y:S05]  /*7c40*/  BSYNC.RECONVERGENT B0 ;  /* 0x0000000000007941 */ /* 0x000fea0003800200 */
.L_x_82:
[----:B------:R-:W-:Y:S01]  /*7c50*/  NOP ;  /* 0x0000000000007918 */ /* 0x000fe20000000000 */
[----:B------:R-:W-:Y:S01]  /*7c60*/  BSSY.RECONVERGENT B0, `(.L_x_84) ;  /* 0x0000015000007945 */ /* 0x000fe20003800200 */
[----:B------:R-:W-:Y:S02]  /*7c70*/  ISETP.GE.AND P3, PT, R6, R11, PT ;  /* 0x0000000b0600720c */ /* 0x000fe40003f66270 */
[----:B------:R-:W-:Y:S01]  /*7c80*/  LOP3.LUT R6, R3, 0xc00, RZ, 0xfc, !PT ;  /* 0x00000c0003067812 */ /* 0x000fe200078efcff */
[----:B------:R-:W-:Y:S10]  /*7c90*/  @P2 BRA `(.L_x_85) ;  /* 0x0000000000442947 */ /* 0x000ff40003800000 */
[----:B------:R-:W5:Y:S01]  /*7ca0*/  LDS R0, [R26+0x1200] ;  /* 0x001200001a007984 */ /* 0x000f620000000800 */
[----:B------:R-:W0:Y:S01]  /*7cb0*/  LDCU UR5, c[0x0][0x3c4] ;  /* 0x00007880ff0577ac */ /* 0x000e220008000800 */
[----:B------:R-:W1:Y:S01]  /*7cc0*/  LDCU.64 UR8, c[0x0][0x3a0] ;  /* 0x00007400ff0877ac */ /* 0x000e620008000a00 */
[----:B-----5:R-:W-:-:S04]  /*7cd0*/  ISETP.NE.AND P2, PT, R0, 0x7fffffff, PT ;  /* 0x7fffffff0000780c */ /* 0x020fc80003f45270 */
[C---:B------:R-:W-:Y:S02]  /*7ce0*/  SEL R4, R0.reuse, 0x80000000, P2 ;  /* 0x8000000000047807 */ /* 0x040fe40001000000 */
[----:B------:R-:W-:Y:S02]  /*7cf0*/  ISETP.GE.AND P2, PT, R0, RZ, PT ;  /* 0x000000ff0000720c */ /* 0x000fe40003f46270 */
[----:B0-----:R-:W-:Y:S02]  /*7d00*/  SHF.R.U32.HI R4, RZ, UR5, R4 ;  /* 0x00000005ff047c19 */ /* 0x001fe40008011604 */
[----:B---34-:R-:W-:Y:S02]  /*7d10*/  SEL R15, RZ, 0x7fffffff, !P2 ;  /* 0x7fffffffff0f7807 */ /* 0x018fe40005000000 */
        /* <DEDUP_REMOVED lines=9> */
.L_x_85:
[----:B------:R-:W-:Y:S05]  /*7db0*/  BSYNC.RECONVERGENT B0 ;  /* 0x0000000000007941 */ /* 0x000fea0003800200 */
.L_x_84:
[----:B------:R-:W-:Y:S01]  /*7dc0*/  NOP ;  /* 0x0000000000007918 */ /* 0x000fe20000000000 */
[----:B------:R-:W-:Y:S01]  /*7dd0*/  BSSY.RECONVERGENT B0, `(.L_x_86) ;  /* 0x0000015000007945 */ /* 0x000fe20003800200 */
[----:B------:R-:W-:Y:S01]  /*7de0*/  ISETP.GE.AND P2, PT, R6, R11, PT ;  /* 0x0000000b0600720c */ /* 0x000fe20003f46270 */
[----:B------:R-:W-:Y:S02]  /*7df0*/  VIADD R6, R3, 0xd80 ;  /* 0x00000d8003067836 */ /* 0x000fe40000000000 */
        /* <DEDUP_REMOVED lines=18> */
.L_x_87:
[----:B------:R-:W-:Y:S05]  /*7f20*/  BSYNC.RECONVERGENT B0 ;  /* 0x0000000000007941 */ /* 0x000fea0003800200 */
.L_x_86:
        /* <DEDUP_REMOVED lines=22> */
.L_x_89:
[----:B------:R-:W-:Y:S05]  /*8090*/  BSYNC.RECONVERGENT B0 ;  /* 0x0000000000007941 */ /* 0x000fea0003800200 */
.L_x_88:
        /* <DEDUP_REMOVED lines=22> */
.L_x_91:
[----:B------:R-:W-:Y:S05]  /*8200*/  BSYNC.RECONVERGENT B0 ;  /* 0x0000000000007941 */ /* 0x000fea0003800200 */
.L_x_90:
        /* <DEDUP_REMOVED lines=22> */
.L_x_93:
[----:B------:R-:W-:Y:S05]  /*8370*/  BSYNC.RECONVERGENT B0 ;  /* 0x0000000000007941 */ /* 0x000fea0003800200 */
.L_x_92:
        /* <DEDUP_REMOVED lines=22> */
.L_x_95:
[----:B------:R-:W-:Y:S05]  /*84e0*/  BSYNC.RECONVERGENT B0 ;  /* 0x0000000000007941 */ /* 0x000fea0003800200 */
.L_x_94:
        /* <DEDUP_REMOVED lines=22> */
.L_x_97:
[----:B------:R-:W-:Y:S05]  /*8650*/  BSYNC.RECONVERGENT B0 ;  /* 0x0000000000007941 */ /* 0x000fea0003800200 */
.L_x_96:
        /* <DEDUP_REMOVED lines=22> */
.L_x_99:
[----:B------:R-:W-:Y:S05]  /*87c0*/  BSYNC.RECONVERGENT B0 ;  /* 0x0000000000007941 */ /* 0x000fea0003800200 */
.L_x_98:
        /* <DEDUP_REMOVED lines=22> */
.L_x_101:
[----:B------:R-:W-:Y:S05]  /*8930*/  BSYNC.RECONVERGENT B0 ;  /* 0x0000000000007941 */ /* 0x000fea0003800200 */
.L_x_100:
[----:B------:R-:W-:Y:S01]  /*8940*/  NOP ;  /* 0x0000000000007918 */ /* 0x000fe20000000000 */
[----:B------:R-:W-:Y:S01]  /*8950*/  BSSY.RECONVERGENT B0, `(.L_x_102) ;  /* 0x0000014000007945 */ /* 0x000fe20003800200 */
[----:B------:R-:W-:-:S03]  /*8960*/  ISETP.GE.AND P5, PT, R6, R11, PT ;  /* 0x0000000b0600720c */ /* 0x000fc60003fa6270 */
        /* <DEDUP_REMOVED lines=18> */
.L_x_103:
[----:B------:R-:W-:Y:S05]  /*8a90*/  BSYNC.RECONVERGENT B0 ;  /* 0x0000000000007941 */ /* 0x000fea0003800200 */
.L_x_102:
[----:B------:R-:W-:Y:S01]  /*8aa0*/  NOP ;  /* 0x0000000000007918 */ /* 0x000fe20000000000 */
[----:B------:R-:W-:Y:S04]  /*8ab0*/  BSSY.RECONVERGENT B0, `(.L_x_104) ;  /* 0x0000013000007945 */ /* 0x000fe80003800200 */
[----:B------:R-:W-:Y:S05]  /*8ac0*/  @P2 BRA `(.L_x_105) ;  /* 0x0000000000442947 */ /* 0x000fea0003800000 */
        /* <DEDUP_REMOVED lines=12> */
[----:B0-----:R-:W-:-:S05]  /*8b90*/  IADD3 R6, P3, PT, R10, R3, RZ ;  /* 0x000000030a067210 */ /* 0x001fca0007f7e0ff */
[----:B------:R-:W-:Y:S01]  /*8ba0*/  IMAD.X R11, RZ, RZ, R11, P3 ;  /* 0x000000ffff0b7224 */ /* 0x000fe200018e060b */
[----:B-1----:R-:W-:-:S04]  /*8bb0*/  LEA R10, P3, R6, UR8, 0x2 ;  /* 0x00000008060a7c11 */ /* 0x002fc8000f8610ff */
[----:B------:R-:W-:-:S05]  /*8bc0*/  LEA.HI.X R11, R6, UR9, R11, 0x2, P3 ;  /* 0x00000009060b7c11 */ /* 0x000fca00098f140b */
[----:B------:R0:W-:Y:S04]  /*8bd0*/  STG.E desc[UR6][R10.64+0x4e00], R13 ;  /* 0x004e000d0a007986 */ /* 0x0001e8000c101906 */
.L_x_105:
[----:B------:R-:W-:Y:S05]  /*8be0*/  BSYNC.RECONVERGENT B0 ;  /* 0x0000000000007941 */ /* 0x000fea0003800200 */
.L_x_104:
        /* <DEDUP_REMOVED lines=20> */
.L_x_107:
[----:B------:R-:W-:Y:S05]  /*8d30*/  BSYNC.RECONVERGENT B0 ;  /* 0x0000000000007941 */ /* 0x000fea0003800200 */
.L_x_106:
        /* <DEDUP_REMOVED lines=20> */
.L_x_109:
[----:B------:R-:W-:Y:S05]  /*8e80*/  BSYNC.RECONVERGENT B0 ;  /* 0x0000000000007941 */ /* 0x000fea0003800200 */
.L_x_108:
        /* <DEDUP_REMOVED lines=9> */
[----:B0-----:R-:W-:-:S04]  /*8f20*/  SHF.R.U32.HI R4, RZ, UR5, R4 ;  /* 0x00000005ff047c19 */ /* 0x001fc80008011604 */
[----:B------:R-:W-:-:S05]  /*8f30*/  LOP3.LUT R4, R4, UR4, RZ, 0x30, !PT ;  /* 0x0000000404047c12 */ /* 0x000fca000f8e30ff */
[----:B------:R-:W-:Y:S01]  /*8f40*/  IMAD R4, R4, 0x8, R9 ;  /* 0x0000000804047824 */ /* 0x000fe200078e0209 */
[----:B------:R-:W-:-:S04]  /*8f50*/  SEL R9, RZ, 0x7fffffff, !P1 ;  /* 0x7fffffffff097807 */ /* 0x000fc80004800000 */
[----:B------:R-:W0:Y:S01]  /*8f60*/  LDS.64 R10, [R4+0x6600] ;  /* 0x00660000040a7984 */ /* 0x000e220000000a00 */
[----:B------:R-:W-:Y:S02]  /*8f70*/  LOP3.LUT R9, R9, R0, RZ, 0x3c, !PT ;  /* 0x0000000009097212 */ /* 0x000fe400078e3cff */
[----:B0-----:R-:W-:-:S05]  /*8f80*/  IADD3 R6, P2, PT, R10, R3, RZ ;  /* 0x000000030a067210 */ /* 0x001fca0007f5e0ff */
[----:B------:R-:W-:Y:S01]  /*8f90*/  IMAD.X R11, RZ, RZ, R11, P2 ;  /* 0x000000ffff0b7224 */ /* 0x000fe200010e060b */
[----:B-1----:R-:W-:-:S04]  /*8fa0*/  LEA R10, P2, R6, UR8, 0x2 ;  /* 0x00000008060a7c11 */ /* 0x002fc8000f8410ff */
[----:B------:R-:W-:-:S05]  /*8fb0*/  LEA.HI.X R11, R6, UR9, R11, 0x2, P2 ;  /* 0x00000009060b7c11 */ /* 0x000fca00090f140b */
[----:B------:R0:W-:Y:S04]  /*8fc0*/  STG.E desc[UR6][R10.64+0x6000], R9 ;  /* 0x006000090a007986 */ /* 0x0001e8000c101906 */
.L_x_111:
[----:B------:R-:W-:Y:S05]  /*8fd0*/  BSYNC.RECONVERGENT B0 ;  /* 0x0000000000007941 */ /* 0x000fea0003800200 */
.L_x_110:
[----:B------:R-:W-:Y:S01]  /*8fe0*/  NOP ;  /* 0x0000000000007918 */ /* 0x000fe20000000000 */
.L_x_77:
[----:B------:R-:W5:Y:S01]  /*8ff0*/  LDS R0, [R26] ;  /* 0x000000001a007984 */ /* 0x000f620000000800 */
[----:B------:R-:W1:Y:S03]  /*9000*/  LDCU UR5, c[0x0][0x3c4] ;  /* 0x00007880ff0577ac */ /* 0x000e660008000800 */
[----:B------:R-:W2:Y:S04]  /*9010*/  LDS R4, [R26+0x600] ;  /* 0x000600001a047984 */ /* 0x000ea80000000800 */
[----:B------:R-:W1:Y:S04]  /*9020*/  LDS R6, [R26+0xc00] ;  /* 0x000c00001a067984 */ /* 0x000e680000000800 */
[----:B0-----:R-:W0:Y:S04]  /*9030*/  LDS R9, [R26+0x1200] ;  /* 0x001200001a097984 */ /* 0x001e280000000800 */
[----:B------:R-:W0:Y:S04]  /*9040*/  LDS R10, [R26+0x1800] ;  /* 0x001800001a0a7984 */ /* 0x000e280000000800 */
[----:B------:R-:W0:Y:S04]  /*9050*/  LDS R11, [R26+0x1e00] ;  /* 0x001e00001a0b7984 */ /* 0x000e280000000800 */
[----:B---34-:R-:W3:Y:S04]  /*9060*/  LDS R12, [R26+0x2400] ;  /* 0x002400001a0c7984 */ /* 0x018ee80000000800 */
[----:B------:R-:W4:Y:S04]  /*9070*/  LDS R13, [R26+0x2a00] ;  /* 0x002a00001a0d7984 */ /* 0x000f280000000800 */
[----:B------:R-:W4:Y:S04]  /*9080*/  LDS R14, [R26+0x3000] ;  /* 0x003000001a0e7984 */ /* 0x000f280000000800 */
[----:B------:R-:W4:Y:S04]  /*9090*/  LDS R15, [R26+0x3600] ;  /* 0x003600001a0f7984 */ /* 0x000f280000000800 */
[----:B------:R-:W4:Y:S01]  /*90a0*/  LDS R16, [R26+0x3c00] ;  /* 0x003c00001a107984 */ /* 0x000f220000000800 */
[----:B-----5:R-:W-:-:S03]  /*90b0*/  ISETP.NE.AND P5, PT, R0, 0x7fffffff, PT ;  /* 0x7fffffff0000780c */ /* 0x020fc60003fa5270 */
[----:B------:R-:W5:Y:S01]  /*90c0*/  LDS R17, [R26+0x4200] ;  /* 0x004200001a117984 */ /* 0x000f620000000800 */
[----:B--2---:R-:W-:Y:S02]  /*90d0*/  ISETP.NE.AND P4, PT, R4, 0x7fffffff, PT ;  /* 0x7fffffff0400780c */ /* 0x004fe40003f85270 */
[----:B------:R-:W-:Y:S01]  /*90e0*/  SEL R0, R0, 0x80000000, P5 ;  /* 0x8000000000007807 */ /* 0x000fe20002800000 */
[----:B------:R-:W2:Y:S01]  /*90f0*/  LDS R18, [R26+0x4800] ;  /* 0x004800001a127984 */ /* 0x000ea20000000800 */
[----:B-1----:R-:W-:Y:S02]  /*9100*/  ISETP.NE.AND P3, PT, R6, 0x7fffffff, PT ;  /* 0x7fffffff0600780c */ /* 0x002fe40003f65270 */
[----:B------:R-:W-:Y:S01]  /*9110*/  SEL R4, R4, 0x80000000, P4 ;  /* 0x8000000004047807 */ /* 0x000fe20002000000 */
[----:B------:R-:W1:Y:S01]  /*9120*/  LDS R19, [R26+0x4e00] ;  /* 0x004e00001a137984 */ /* 0x000e620000000800 */
[----:B0-----:R-:W-:Y:S02]  /*9130*/  ISETP.NE.AND P2, PT, R9, 0x7fffffff, PT ;  /* 0x7fffffff0900780c */ /* 0x001fe40003f45270 */
[----:B------:R-:W-:Y:S01]  /*9140*/  SEL R6, R6, 0x80000000, P3 ;  /* 0x8000000006067807 */ /* 0x000fe20001800000 */
[----:B------:R-:W0:Y:S01]  /*9150*/  LDS R20, [R26+0x5400] ;  /* 0x005400001a147984 */ /* 0x000e220000000800 */
[----:B------:R-:W-:-:S02]  /*9160*/  ISETP.NE.AND P1, PT, R10, 0x7fffffff, PT ;  /* 0x7fffffff0a00780c */ /* 0x000fc40003f25270 */
[----:B------:R-:W-:Y:S01]  /*9170*/  SEL R9, R9, 0x80000000, P2 ;  /* 0x8000000009097807 */ /* 0x000fe20001000000 */
[----:B------:R-:W0:Y:S01]  /*9180*/  LDS R21, [R26+0x5a00] ;  /* 0x005a00001a157984 */ /* 0x000e220000000800 */
[----:B------:R-:W-:Y:S02]  /*9190*/  SEL R10, R10, 0x80000000, P1 ;  /* 0x800000000a0a7807 */ /* 0x000fe40000800000 */
[C---:B------:R-:W-:Y:S01]  /*91a0*/  ISETP.NE.AND P6, PT, R11.reuse, 0x7fffffff, PT ;  /* 0x7fffffff0b00780c */ /* 0x040fe20003fc5270 */
[----:B------:R-:W0:Y:S01]  /*91b0*/  LDS R22, [R26+0x6000] ;  /* 0x006000001a167984 */ /* 0x000e220000000800 */
[----:B---3--:R-:W-:Y:S02]  /*91c0*/  ISETP.NE.AND P5, PT, R12, 0x7fffffff, PT ;  /* 0x7fffffff0c00780c */ /* 0x008fe40003fa5270 */
[----:B------:R-:W-:Y:S02]  /*91d0*/  SEL R11, R11, 0x80000000, P6 ;  /* 0x800000000b0b7807 */ /* 0x000fe40003000000 */
[----:B----4-:R-:W-:-:S02]  /*91e0*/  ISETP.NE.AND P4, PT, R13, 0x7fffffff, PT ;  /* 0x7fffffff0d00780c */ /* 0x010fc40003f85270 */
[----:B------:R-:W-:Y:S02]  /*91f0*/  SEL R12, R12, 0x80000000, P5 ;  /* 0x800000000c0c7807 */ /* 0x000fe40002800000 */
[C---:B------:R-:W-:Y:S02]  /*9200*/  ISETP.NE.AND P3, PT, R14.reuse, 0x7fffffff, PT ;  /* 0x7fffffff0e00780c */ /* 0x040fe40003f65270 */
[----:B------:R-:W-:Y:S02]  /*9210*/  SEL R13, R13, 0x80000000, P4 ;  /* 0x800000000d0d7807 */ /* 0x000fe40002000000 */
[----:B------:R-:W-:Y:S02]  /*9220*/  ISETP.NE.AND P2, PT, R15, 0x7fffffff, PT ;  /* 0x7fffffff0f00780c */ /* 0x000fe40003f45270 */
[----:B------:R-:W-:Y:S02]  /*9230*/  SEL R14, R14, 0x80000000, P3 ;  /* 0x800000000e0e7807 */ /* 0x000fe40001800000 */
[----:B------:R-:W-:-:S02]  /*9240*/  ISETP.NE.AND P1, PT, R16, 0x7fffffff, PT ;  /* 0x7fffffff1000780c */ /* 0x000fc40003f25270 */
[----:B------:R-:W-:Y:S02]  /*9250*/  SEL R15, R15, 0x80000000, P2 ;  /* 0x800000000f0f7807 */ /* 0x000fe40001000000 */
[----:B------:R-:W-:Y:S02]  /*9260*/  SEL R16, R16, 0x80000000, P1 ;  /* 0x8000000010107807 */ /* 0x000fe40000800000 */
[C---:B-----5:R-:W-:Y:S02]  /*9270*/  ISETP.NE.AND P6, PT, R17.reuse, 0x7fffffff, PT ;  /* 0x7fffffff1100780c */ /* 0x060fe40003fc5270 */
[----:B--2---:R-:W-:Y:S02]  /*9280*/  ISETP.NE.AND P5, PT, R18, 0x7fffffff, PT ;  /* 0x7fffffff1200780c */ /* 0x004fe40003fa5270 */
[----:B------:R-:W-:Y:S02]  /*9290*/  SEL R17, R17, 0x80000000, P6 ;  /* 0x8000000011117807 */ /* 0x000fe40003000000 */
[----:B-1----:R-:W-:-:S02]  /*92a0*/  ISETP.NE.AND P4, PT, R19, 0x7fffffff, PT ;  /* 0x7fffffff1300780c */ /* 0x002fc40003f85270 */
[----:B------:R-:W-:Y:S02]  /*92b0*/  SEL R18, R18, 0x80000000, P5 ;  /* 0x8000000012127807 */ /* 0x000fe40002800000 */
[C---:B0-----:R-:W-:Y:S02]  /*92c0*/  ISETP.NE.AND P3, PT, R20.reuse, 0x7fffffff, PT ;  /* 0x7fffffff1400780c */ /* 0x041fe40003f65270 */
[----:B------:R-:W-:Y:S02]  /*92d0*/  SEL R19, R19, 0x80000000, P4 ;  /* 0x8000000013137807 */ /* 0x000fe40002000000 */
[----:B------:R-:W-:Y:S02]  /*92e0*/  ISETP.NE.AND P2, PT, R21, 0x7fffffff, PT ;  /* 0x7fffffff1500780c */ /* 0x000fe40003f45270 */
[----:B------:R-:W-:Y:S02]  /*92f0*/  SEL R20, R20, 0x80000000, P3 ;  /* 0x8000000014147807 */ /* 0x000fe40001800000 */
[----:B------:R-:W-:-:S02]  /*9300*/  ISETP.NE.AND P1, PT, R22, 0x7fffffff, PT ;  /* 0x7fffffff1600780c */ /* 0x000fc40003f25270 */
[----:B------:R-:W-:Y:S02]  /*9310*/  SEL R21, R21, 0x80000000, P2 ;  /* 0x8000000015157807 */ /* 0x000fe40001000000 */
[----:B------:R-:W-:Y:S02]  /*9320*/  SEL R22, R22, 0x80000000, P1 ;  /* 0x8000000016167807 */ /* 0x000fe40000800000 */
[----:B------:R-:W-:Y:S02]  /*9330*/  SHF.R.U32.HI R0, RZ, UR5, R0 ;  /* 0x00000005ff007c19 */ /* 0x000fe40008011600 */
[----:B------:R-:W-:Y:S02]  /*9340*/  SHF.R.U32.HI R10, RZ, UR5, R10 ;  /* 0x00000005ff0a7c19 */ /* 0x000fe4000801160a */
[----:B------:R-:W-:Y:S02]  /*9350*/  SHF.R.U32.HI R11, RZ, UR5, R11 ;  /* 0x00000005ff0b7c19 */ /* 0x000fe4000801160b */
[----:B------:R-:W-:-:S02]  /*9360*/  SHF.R.U32.HI R12, RZ, UR5, R12 ;  /* 0x00000005ff0c7c19 */ /* 0x000fc4000801160c */
[----:B------:R-:W-:Y:S02]  /*9370*/  SHF.R.U32.HI R13, RZ, UR5, R13 ;  /* 0x00000005ff0d7c19 */ /* 0x000fe4000801160d */
[----:B------:R-:W-:Y:S02]  /*9380*/  SHF.R.U32.HI R14, RZ, UR5, R14 ;  /* 0x00000005ff0e7c19 */ /* 0x000fe4000801160e */
        /* <DEDUP_REMOVED lines=11> */
[----:B------:R-:W-:Y:S02]  /*9440*/  LOP3.LUT R25, R0, UR4, RZ, 0x30, !PT ;  /* 0x0000000400197c12 */ /* 0x000fe4000f8e30ff */
[----:B------:R-:W-:Y:S02]  /*9450*/  LOP3.LUT R21, R10, UR4, RZ, 0x30, !PT ;  /* 0x000000040a157c12 */ /* 0x000fe4000f8e30ff */
[----:B------:R-:W-:Y:S02]  /*9460*/  LOP3.LUT R20, R11, UR4, RZ, 0x30, !PT ;  /* 0x000000040b147c12 */ /* 0x000fe4000f8e30ff */
[----:B------:R-:W-:Y:S02]  /*9470*/  LOP3.LUT R19, R12, UR4, RZ, 0x30, !PT ;  /* 0x000000040c137c12 */ /* 0x000fe4000f8e30ff */
[----:B------:R-:W-:-:S02]  /*9480*/  LOP3.LUT R18, R13, UR4, RZ, 0x30, !PT ;  /* 0x000000040d127c12 */ /* 0x000fc4000f8e30ff */
[----:B------:R-:W-:Y:S02]  /*9490*/  LOP3.LUT R17, R14, UR4, RZ, 0x30, !PT ;  /* 0x000000040e117c12 */ /* 0x000fe4000f8e30ff */
        /* <DEDUP_REMOVED lines=10> */
[----:B------:R-:W-:Y:S01]  /*9540*/  LOP3.LUT R0, R52, UR4, RZ, 0x30, !PT ;  /* 0x0000000434007c12 */ /* 0x000fe2000f8e30ff */
[----:B------:R-:W-:Y:S06]  /*9550*/  @P0 BRA `(.L_x_112) ;  /* 0x0000000000640947 */ /* 0x000fec0003800000 */
[----:B------:R-:W0:Y:S01]  /*9560*/  LDCU.64 UR4, c[0x0][0x3b8] ;  /* 0x00007700ff0477ac */ /* 0x000e220008000a00 */
[----:B------:R-:W-:Y:S01]  /*9570*/  IMAD R5, R45, 0x1980, RZ ;  /* 0x000019802d057824 */ /* 0x000fe200078e02ff */
[----:B------:R-:W-:-:S04]  /*9580*/  LOP3.LUT R2, R7, 0x1f, R3, 0xf8, !PT ;  /* 0x0000001f07027812 */ /* 0x000fc800078ef803 */
[----:B------:R-:W-:-:S04]  /*9590*/  IADD3 R3, P1, PT, R5, R2, RZ ;  /* 0x0000000205037210 */ /* 0x000fc80007f3e0ff */
[----:B------:R-:W-:Y:S02]  /*95a0*/  LEA.HI.X.SX32 R4, R5, RZ, 0x1, P1 ;  /* 0x000000ff05047211 */ /* 0x000fe400008f0eff */
[----:B0-----:R-:W-:-:S04]  /*95b0*/  LEA R2, P1, R3, UR4, 0x2 ;  /* 0x0000000403027c11 */ /* 0x001fc8000f8210ff */
        /* <DEDUP_REMOVED lines=19> */
.L_x_112:
[----:B------:R-:W0:Y:S01]  /*96f0*/  LDCU.64 UR4, c[0x0][0x3b8] ;  /* 0x00007700ff0477ac */ /* 0x000e220008000a00 */
[--C-:B------:R-:W-:Y:S01]  /*9700*/  IMAD.IADD R9, R27, 0x1, -R5.reuse ;  /* 0x000000011b097824 */ /* 0x100fe200078e0a05 */
[----:B------:R-:W-:Y:S01]  /*9710*/  SHF.R.S32.HI R62, RZ, 0x1f, R5 ;  /* 0x0000001fff3e7819 */ /* 0x000fe20000011405 */
[C---:B------:R-:W-:Y:S01]  /*9720*/  VIADD R2, R8.reuse, 0x20 ;  /* 0x0000002008027836 */ /* 0x040fe20000000000 */
[----:B------:R-:W-:Y:S01]  /*9730*/  IADD3 R64, P2, PT, R5, R8, RZ ;  /* 0x0000000805407210 */ /* 0x000fe20007f5e0ff */
[----:B------:R-:W-:-:S03]  /*9740*/  VIADD R4, R8, 0x40 ;  /* 0x0000004008047836 */ /* 0x000fc60000000000 */
[-C--:B------:R-:W-:Y:S01]  /*9750*/  ISETP.GE.AND P6, PT, R2, R9.reuse, PT ;  /* 0x000000090200720c */ /* 0x080fe20003fc6270 */
[----:B------:R-:W-:Y:S01]  /*9760*/  VIADD R2, R8, 0x60 ;  /* 0x0000006008027836 */ /* 0x000fe20000000000 */
[-C--:B------:R-:W-:Y:S01]  /*9770*/  ISETP.GE.AND P5, PT, R4, R9.reuse, PT ;  /* 0x000000090400720c */ /* 0x080fe20003fa6270 */
[C---:B------:R-:W-:Y:S02]  /*9780*/  VIADD R4, R8.reuse, 0x80 ;  /* 0x0000008008047836 */ /* 0x040fe40000000000 */
[----:B------:R-:W-:Y:S01]  /*9790*/  IMAD.X R65, RZ, RZ, R62, P2 ;  /* 0x000000ffff417224 */ /* 0x000fe200010e063e */
[-C--:B------:R-:W-:Y:S02]  /*97a0*/  ISETP.GE.AND P2, PT, R8, R9.reuse, PT ;  /* 0x000000090800720c */ /* 0x080fe40003f46270 */
[-C--:B------:R-:W-:Y:S02]  /*97b0*/  ISETP.GE.AND P1, PT, R2, R9.reuse, PT ;  /* 0x000000090200720c */ /* 0x080fe40003f26270 */
[----:B------:R-:W-:Y:S01]  /*97c0*/  ISETP.GE.AND P4, PT, R4, R9, PT ;  /* 0x000000090400720c */ /* 0x000fe20003f86270 */
[----:B------:R-:W-:Y:S01]  /*97d0*/  VIADD R4, R8, 0xa0 ;  /* 0x000000a008047836 */ /* 0x000fe20000000000 */
[----:B0-----:R-:W-:-:S02]  /*97e0*/  LEA R2, P3, R64, UR4, 0x2 ;  /* 0x0000000440027c11 */ /* 0x001fc4000f8610ff */
[----:B------:R-:W-:-:S04]  /*97f0*/  SHF.L.U64.HI R3, R64, 0x2, R65 ;  /* 0x0000000240037819 */ /* 0x000fc80000010241 */
[----:B------:R-:W-:Y:S02]  /*9800*/  IADD3.X R3, PT, PT, R3, UR5, RZ, P3, !PT ;  /* 0x0000000503037c10 */ /* 0x000fe40009ffe4ff */
[-C--:B------:R-:W-:Y:S01]  /*9810*/  ISETP.GE.AND P3, PT, R4, R9.reuse, PT ;  /* 0x000000090400720c */ /* 0x080fe20003f66270 */
[----:B------:R-:W-:Y:S02]  /*9820*/  VIADD R4, R8, 0xc0 ;  /* 0x000000c008047836 */ /* 0x000fe40000000000 */
[----:B------:R-:W5:Y:S03]  /*9830*/  @!P2 LDG.E R57, desc[UR6][R2.64] ;  /* 0x000000060239a981 */ /* 0x000f66000c1e1900 */
[-C--:B------:R-:W-:Y:S01]  /*9840*/  ISETP.GE.AND P2, PT, R4, R9.reuse, PT ;  /* 0x000000090400720c */ /* 0x080fe20003f46270 */
[----:B------:R-:W-:Y:S01]  /*9850*/  VIADD R4, R8, 0xe0 ;  /* 0x000000e008047836 */ /* 0x000fe20000000000 */
[----:B------:R-:W5:Y:S04]  /*9860*/  @!P6 LDG.E R56, desc[UR6][R2.64+0x80] ;  /* 0x000080060238e981 */ /* 0x000f68000c1e1900 */
[-C--:B------:R-:W-:Y:S01]  /*9870*/  ISETP.GE.AND P6, PT, R4, R9.reuse, PT ;  /* 0x000000090400720c */ /* 0x080fe20003fc6270 */
[----:B------:R-:W-:Y:S01]  /*9880*/  VIADD R4, R8, 0x100 ;  /* 0x0000010008047836 */ /* 0x000fe20000000000 */
[----:B------:R-:W5:Y:S04]  /*9890*/  @!P5 LDG.E R55, desc[UR6][R2.64+0x100] ;  /* 0x000100060237d981 */ /* 0x000f68000c1e1900 */
[-C--:B------:R-:W-:Y:S01]  /*98a0*/  ISETP.GE.AND P5, PT, R4, R9.reuse, PT ;  /* 0x000000090400720c */ /* 0x080fe20003fa6270 */
[----:B------:R-:W-:Y:S01]  /*98b0*/  VIADD R4, R8, 0x120 ;  /* 0x0000012008047836 */ /* 0x000fe20000000000 */
[----:B------:R-:W5:Y:S04]  /*98c0*/  @!P2 LDG.E R51, desc[UR6][R2.64+0x300] ;  /* 0x000300060233a981 */ /* 0x000f68000c1e1900 */
[----:B------:R-:W-:Y:S01]  /*98d0*/  ISETP.GE.AND P2, PT, R4, R9, PT ;  /* 0x000000090400720c */ /* 0x000fe20003f46270 */
[----:B------:R-:W5:Y:S04]  /*98e0*/  @!P1 LDG.E R54, desc[UR6][R2.64+0x180] ;  /* 0x0001800602369981 */ /* 0x000f68000c1e1900 */
[----:B------:R-:W5:Y:S02]  /*98f0*/  @!P4 LDG.E R53, desc[UR6][R2.64+0x200] ;  /* 0x000200060235c981 */ /* 0x000f64000c1e1900 */
[----:B------:R-:W-:-:S02]  /*9900*/  @!P5 LEA R4, P1, R64, UR4, 0x2 ;  /* 0x000000044004dc11 */ /* 0x000fc4000f8210ff */
[----:B------:R-:W5:Y:S02]  /*9910*/  @!P3 LDG.E R52, desc[UR6][R2.64+0x280] ;  /* 0x000280060234b981 */ /* 0x000f64000c1e1900 */
[C-C-:B------:R-:W-:Y:S02]  /*9920*/  @!P5 LEA.HI.X R5, R64.reuse, UR5, R65.reuse, 0x2, P1 ;  /* 0x000000054005dc11 */ /* 0x140fe400088f1441 */
[----:B------:R0:W5:Y:S01]  /*9930*/  @!P6 LDG.E R50, desc[UR6][R2.64+0x380] ;  /* 0x000380060232e981 */ /* 0x000162000c1e1900 */
[----:B------:R-:W-:Y:S01]  /*9940*/  @!P2 LEA R6, P1, R64, UR4, 0x2 ;  /* 0x000000044006ac11 */ /* 0x000fe2000f8210ff */
[----:B------:R-:W-:Y:S02]  /*9950*/  VIADD R66, R8, 0x140 ;  /* 0x0000014008427836 */ /* 0x000fe40000000000 */
[----:B------:R1:W5:Y:S01]  /*9960*/  @!P5 LDG.E R49, desc[UR6][R4.64+0x400] ;  /* 0x000400060431d981 */ /* 0x000362000c1e1900 */
[----:B------:R-:W-:Y:S01]  /*9970*/  @!P2 LEA.HI.X R7, R64, UR5, R65, 0x2, P1 ;  /* 0x000000054007ac11 */ /* 0x000fe200088f1441 */
[----:B0-----:R-:W-:Y:S01]  /*9980*/  VIADD R2, R8, 0x200 ;  /* 0x0000020008027836 */ /* 0x001fe20000000000 */
[----:B------:R-:W-:-:S03]  /*9990*/  ISETP.GE.AND P3, PT, R66, R9, PT ;  /* 0x000000094200720c */ /* 0x000fc60003f66270 */
[----:B------:R0:W5:Y:S01]  /*99a0*/  @!P2 LDG.E R48, desc[UR6][R6.64+0x480] ;  /* 0x000480060630a981 */ /* 0x000162000c1e1900 */
[----:B------:R-:W-:Y:S01]  /*99b0*/  ISETP.GE.AND P1, PT, R2, R9, PT ;  /* 0x000000090200720c */ /* 0x000fe20003f26270 */
[----:B------:R-:W-:-:S05]  /*99c0*/  VIADD R66, R8, 0x160 ;  /* 0x0000016008427836 */ /* 0x000fca0000000000 */
[----:B------:R-:W-:-:S07]  /*99d0*/  ISETP.GE.AND P4, PT, R66, R9, PT ;  /* 0x000000094200720c */ /* 0x000fce0003f86270 */
[----:B------:R-:W2:Y:S01]  /*99e0*/  @!P1 S2R R67, SR_TID.X ;  /* 0x0000000000439919 */ /* 0x000ea20000002100 */
[----:B------:R-:W-:Y:S01]  /*99f0*/  @!P3 LEA R2, P2, R64, UR4, 0x2 ;  /* 0x000000044002bc11 */ /* 0x000fe2000f8410ff */
[----:B------:R-:W-:-:S03]  /*9a00*/  VIADD R66, R8, 0x180 ;  /* 0x0000018008427836 */ /* 0x000fc60000000000 */
[----:B------:R-:W-:Y:S02]  /*9a10*/  @!P3 LEA.HI.X R3, R64, UR5, R65, 0x2, P2 ;  /* 0x000000054003bc11 */ /* 0x000fe400090f1441 */
[----:B------:R-:W-:-:S03]  /*9a20*/  ISETP.GE.AND P2, PT, R66, R9, PT ;  /* 0x000000094200720c */ /* 0x000fc60003f46270 */
[----:B------:R2:W5:Y:S01]  /*9a30*/  @!P3 LDG.E R47, desc[UR6][R2.64+0x500] ;  /* 0x00050006022fb981 */ /* 0x000562000c1e1900 */
[----:B-1----:R-:W-:Y:S01]  /*9a40*/  @!P4 LEA R4, P3, R64, UR4, 0x2 ;  /* 0x000000044004cc11 */ /* 0x002fe2000f8610ff */
[----:B0-----:R-:W-:-:S03]  /*9a50*/  VIADD R6, R8, 0x1a0 ;  /* 0x000001a008067836 */ /* 0x001fc60000000000 */
[----:B------:R-:W-:Y:S01]  /*9a60*/  @!P4 LEA.HI.X R5, R64, UR5, R65, 0x2, P3 ;  /* 0x000000054005cc11 */ /* 0x000fe200098f1441 */
[----:B------:R-:W-:Y:S01]  /*9a70*/  VIADD R66, R8, 0x1c0 ;  /* 0x000001c008427836 */ /* 0x000fe20000000000 */
[----:B------:R-:W-:-:S03]  /*9a80*/  ISETP.GE.AND P5, PT, R6, R9, PT ;  /* 0x000000090600720c */ /* 0x000fc60003fa6270 */
[----:B------:R0:W5:Y:S01]  /*9a90*/  @!P4 LDG.E R46, desc[UR6][R4.64+0x580] ;  /* 0x00058006042ec981 */ /* 0x000162000c1e1900 */
[----:B------:R-:W-:Y:S01]  /*9aa0*/  @!P2 LEA R6, P4, R64, UR4, 0x2 ;  /* 0x000000044006ac11 */ /* 0x000fe2000f8810ff */
[----:B------:R-:W-:Y:S01]  /*9ab0*/  VIADD R8, R8, 0x1e0 ;  /* 0x000001e008087836 */ /* 0x000fe20000000000 */
[-C--:B------:R-:W-:Y:S02]  /*9ac0*/  ISETP.GE.AND P3, PT, R66, R9.reuse, PT ;  /* 0x000000094200720c */ /* 0x080fe40003f66270 */
[----:B------:R-:W-:Y:S02]  /*9ad0*/  @!P2 LEA.HI.X R7, R64, UR5, R65, 0x2, P4 ;  /* 0x000000054007ac11 */ /* 0x000fe4000a0f1441 */
[----:B------:R-:W-:Y:S02]  /*9ae0*/  ISETP.GE.AND P4, PT, R8, R9, PT ;  /* 0x000000090800720c */ /* 0x000fe40003f86270 */
[C---:B--2---:R-:W-:Y:S01]  /*9af0*/  @!P1 LOP3.LUT R2, R67.reuse, 0x3e0, RZ, 0xc0, !PT ;  /* 0x000003e043029812 */ /* 0x044fe200078ec0ff */
[----:B------:R1:W5:Y:S01]  /*9b00*/  @!P2 LDG.E R61, desc[UR6][R6.64+0x600] ;  /* 0x00060006063da981 */ /* 0x000362000c1e1900 */
[----:B------:R-:W-:Y:S01]  /*9b10*/  @!P1 LOP3.LUT R67, R67, 0x1f, RZ, 0xc0, !PT ;  /* 0x0000001f43439812 */ /* 0x000fe200078ec0ff */
[----:B------:R-:W-:Y:S01]  /*9b20*/  @!P1 IMAD R66, R45, 0x1980, RZ ;  /* 0x000019802d429824 */ /* 0x000fe200078e02ff */
[----:B------:R-:W-:-:S03]  /*9b30*/  @!P5 LEA R8, P2, R64, UR4, 0x2 ;  /* 0x000000044008dc11 */ /* 0x000fc6000f8410ff */
[----:B------:R-:W-:Y:S01]  /*9b40*/  @!P1 IMAD R67, R2, 0x11, R67 ;  /* 0x0000001102439824 */ /* 0x000fe200078e0243 */
[C-C-:B------:R-:W-:Y:S02]  /*9b50*/  @!P5 LEA.HI.X R9, R64.reuse, UR5, R65.reuse, 0x2, P2 ;  /* 0x000000054009dc11 */ /* 0x140fe400090f1441 */
[----:B------:R-:W-:Y:S02]  /*9b60*/  @!P3 LEA R2, P2, R64, UR4, 0x2 ;  /* 0x000000044002bc11 */ /* 0x000fe4000f8410ff */
[----:B------:R-:W-:Y:S01]  /*9b70*/  @!P1 IADD3 R67, P6, PT, R66, R67, RZ ;  /* 0x0000004342439210 */ /* 0x000fe20007fde0ff */
[----:B------:R2:W5:Y:S01]  /*9b80*/  @!P5 LDG.E R60, desc[UR6][R8.64+0x680] ;  /* 0x00068006083cd981 */ /* 0x000562000c1e1900 */
[C-C-:B------:R-:W-:Y:S02]  /*9b90*/  @!P3 LEA.HI.X R3, R64.reuse, UR5, R65.reuse, 0x2, P2 ;  /* 0x000000054003bc11 */ /* 0x140fe400090f1441 */
[C---:B0-----:R-:W-:Y:S01]  /*9ba0*/  @!P4 LEA R4, P5, R64.reuse, UR4, 0x2 ;  /* 0x000000044004cc11 */ /* 0x041fe2000f8a10ff */
[----:B------:R-:W-:Y:S01]  /*9bb0*/  @!P1 IMAD.X R62, RZ, RZ, R62, P6 ;  /* 0x000000ffff3e9224 */ /* 0x000fe200030e063e */
[----:B-1----:R-:W-:Y:S01]  /*9bc0*/  @!P1 LEA R6, P2, R67, UR4, 0x2 ;  /* 0x0000000443069c11 */ /* 0x002fe2000f8410ff */
[----:B------:R2:W5:Y:S01]  /*9bd0*/  @!P3 LDG.E R59, desc[UR6][R2.64+0x700] ;  /* 0x00070006023bb981 */ /* 0x000562000c1e1900 */
[----:B------:R-:W-:-:S02]  /*9be0*/  @!P4 LEA.HI.X R5, R64, UR5, R65, 0x2, P5 ;  /* 0x000000054005cc11 */ /* 0x000fc4000a8f1441 */
[----:B------:R-:W-:-:S03]  /*9bf0*/  @!P1 LEA.HI.X R7, R67, UR5, R62, 0x2, P2 ;  /* 0x0000000543079c11 */ /* 0x000fc600090f143e */
[----:B------:R2:W5:Y:S04]  /*9c00*/  @!P4 LDG.E R58, desc[UR6][R4.64+0x780] ;  /* 0x00078006043ac981 */ /* 0x000568000c1e1900 */
[----:B------:R2:W5:Y:S02]  /*9c10*/  @!P1 LDG.E R63, desc[UR6][R6.64+0x800] ;  /* 0x00080006063f9981 */ /* 0x000564000c1e1900 */
.L_x_113:
[----:B------:R-:W-:Y:S08]  /*9c20*/  BAR.SYNC.DEFER_BLOCKING 0x0 ;  /* 0x0000000000007b1d */ /* 0x000ff00000010000 */
[----:B------:R-:W1:Y:S01]  /*9c30*/  S2UR UR5, SR_CgaCtaId ;  /* 0x00000000000579c3 */ /* 0x000e620000008800 */
[----:B------:R-:W-:Y:S01]  /*9c40*/  UMOV UR4, 0x400 ;  /* 0x0000040000047882 */ /* 0x000fe20000000000 */
[----:B0-2---:R-:W0:Y:S01]  /*9c50*/  S2R R2, SR_TID.X ;  /* 0x0000000000027919 */ /* 0x005e220000002100 */
[----:B-----5:R2:W-:Y:S04]  /*9c60*/  STS [R44+-0x4], R57 ;  /* 0xfffffc392c007388 */ /* 0x0205e80000000800 */
[----:B------:R2:W-:Y:S01]  /*9c70*/  STS [R43+-0x4], R56 ;  /* 0xfffffc382b007388 */ /* 0x0005e20000000800 */
[----:B-1----:R-:W-:-:S03]  /*9c80*/  ULEA UR4, UR5, UR4, 0x18 ;  /* 0x0000000405047291 */ /* 0x002fc6000f8ec0ff */
[----:B------:R2:W-:Y:S04]  /*9c90*/  STS [R42+-0x4], R55 ;  /* 0xfffffc372a007388 */ /* 0x0005e80000000800 */
        /* <DEDUP_REMOVED lines=13> */
[----:B------:R2:W-:Y:S01]  /*9d70*/  STS [R28+-0x4], R63 ;  /* 0xfffffc3f1c007388 */ /* 0x0005e20000000800 */
[----:B------:R-:W-:Y:S06]  /*9d80*/  BAR.SYNC.DEFER_BLOCKING 0x0 ;  /* 0x0000000000007b1d */ /* 0x000fec0000010000 */
[----:B0-----:R-:W-:Y:S05]  /*9d90*/  @P0 BRA `(.L_x_114) ;  /* 0x00000008006c0947 */ /* 0x001fea0003800000 */
[----:B------:R-:W-:Y:S01]  /*9da0*/  LEA R25, R25, UR4, 0x3 ;  /* 0x0000000419197c11 */ /* 0x000fe2000f8e18ff */
[----:B------:R-:W-:Y:S01]  /*9db0*/  LDS R3, [R26] ;  /* 0x000000001a037984 */ /* 0x000fe20000000800 */
[----:B------:R-:W0:Y:S01]  /*9dc0*/  LDCU.64 UR8, c[0x0][0x3b0] ;  /* 0x00007600ff0877ac */ /* 0x000e220008000a00 */
[----:B------:R-:W-:Y:S02]  /*9dd0*/  LEA R24, R24, UR4, 0x3 ;  /* 0x0000000418187c11 */ /* 0x000fe4000f8e18ff */
[----:B------:R-:W1:Y:S01]  /*9de0*/  LDS.64 R4, [R25+0x6600] ;  /* 0x0066000019047984 */ /* 0x000e620000000a00 */
[----:B------:R-:W-:Y:S02]  /*9df0*/  LEA R27, R23, UR4, 0x3 ;  /* 0x00000004171b7c11 */ /* 0x000fe4000f8e18ff */
[----:B------:R-:W-:Y:S02]  /*9e00*/  LEA R22, R22, UR4, 0x3 ;  /* 0x0000000416167c11 */ /* 0x000fe4000f8e18ff */
[----:B------:R-:W-:-:S02]  /*9e10*/  LEA R20, R20, UR4, 0x3 ;  /* 0x0000000414147c11 */ /* 0x000fc4000f8e18ff */
[----:B------:R-:W-:Y:S02]  /*9e20*/  LEA R18, R18, UR4, 0x3 ;  /* 0x0000000412127c11 */ /* 0x000fe4000f8e18ff */
[----:B------:R-:W-:Y:S02]  /*9e30*/  LEA R16, R16, UR4, 0x3 ;  /* 0x0000000410107c11 */ /* 0x000fe4000f8e18ff */
[----:B------:R-:W-:Y:S02]  /*9e40*/  LEA R14, R14, UR4, 0x3 ;  /* 0x000000040e0e7c11 */ /* 0x000fe4000f8e18ff */
[----:B------:R-:W-:Y:S02]  /*9e50*/  LEA R12, R12, UR4, 0x3 ;  /* 0x000000040c0c7c11 */ /* 0x000fe4000f8e18ff */
[----:B------:R-:W-:Y:S02]  /*9e60*/  LEA R10, R10, UR4, 0x3 ;  /* 0x000000040a0a7c11 */ /* 0x000fe4000f8e18ff */
[----:B-1----:R-:W-:-:S05]  /*9e70*/  IADD3 R4, P0, PT, R4, R2, RZ ;  /* 0x0000000204047210 */ /* 0x002fca0007f1e0ff */
[----:B------:R-:W-:Y:S01]  /*9e80*/  IMAD.X R5, RZ, RZ, R5, P0 ;  /* 0x000000ffff057224 */ /* 0x000fe200000e0605 */
[----:B0-----:R-:W-:-:S04]  /*9e90*/  LEA R6, P0, R4, UR8, 0x2 ;  /* 0x0000000804067c11 */ /* 0x001fc8000f8010ff */
[----:B------:R-:W-:-:S05]  /*9ea0*/  LEA.HI.X R7, R4, UR9, R5, 0x2, P0 ;  /* 0x0000000904077c11 */ /* 0x000fca00080f1405 */
[----:B------:R-:W-:Y:S01]  /*9eb0*/  STG.E desc[UR6][R6.64], R3 ;  /* 0x0000000306007986 */ /* 0x000fe2000c101906 */
[----:B------:R-:W-:-:S03]  /*9ec0*/  NOP ;  /* 0x0000000000007918 */ /* 0x000fc60000000000 */
[----:B------:R0:W1:Y:S04]  /*9ed0*/  LDS.64 R4, [R24+0x6600] ;  /* 0x0066000018047984 */ /* 0x0000680000000a00 */
[----:B------:R-:W3:Y:S01]  /*9ee0*/  LDS R25, [R26+0x600] ;  /* 0x000600001a197984 */ /* 0x000ee20000000800 */
[----:B0-----:R-:W-:Y:S02]  /*9ef0*/  LEA R24, R21, UR4, 0x3 ;  /* 0x0000000415187c11 */ /* 0x001fe4000f8e18ff */
[----:B-1----:R-:W-:-:S05]  /*9f00*/  IADD3 R4, P0, PT, R4, R2, RZ ;  /* 0x0000000204047210 */ /* 0x002fca0007f1e0ff */
[----:B------:R-:W-:Y:S01]  /*9f10*/  IMAD.X R5, RZ, RZ, R5, P0 ;  /* 0x000000ffff057224 */ /* 0x000fe200000e0605 */
[----:B------:R-:W-:-:S04]  /*9f20*/  LEA R8, P0, R4, UR8, 0x2 ;  /* 0x0000000804087c11 */ /* 0x000fc8000f8010ff */
[----:B------:R-:W-:-:S05]  /*9f30*/  LEA.HI.X R9, R4, UR9, R5, 0x2, P0 ;  /* 0x0000000904097c11 */ /* 0x000fca00080f1405 */
[----:B---3--:R-:W-:Y:S01]  /*9f40*/  STG.E desc[UR6][R8.64+0x600], R25 ;  /* 0x0006001908007986 */ /* 0x008fe2000c101906 */
[----:B------:R-:W-:-:S03]  /*9f50*/  NOP ;  /* 0x0000000000007918 */ /* 0x000fc60000000000 */
[----:B------:R-:W0:Y:S04]  /*9f60*/  LDS.64 R4, [R27+0x6600] ;  /* 0x006600001b047984 */ /* 0x000e280000000a00 */
[----:B------:R-:W1:Y:S01]  /*9f70*/  LDS R3, [R26+0xc00] ;  /* 0x000c00001a037984 */ /* 0x000e620000000800 */
[----:B0-----:R-:W-:-:S05]  /*9f80*/  IADD3 R4, P0, PT, R4, R2, RZ ;  /* 0x0000000204047210 */ /* 0x001fca0007f1e0ff */
[----:B------:R-:W-:Y:S01]  /*9f90*/  IMAD.X R5, RZ, RZ, R5, P0 ;  /* 0x000000ffff057224 */ /* 0x000fe200000e0605 */
[----:B------:R-:W-:-:S04]  /*9fa0*/  LEA R6, P0, R4, UR8, 0x2 ;  /* 0x0000000804067c11 */ /* 0x000fc8000f8010ff */
[----:B------:R-:W-:-:S05]  /*9fb0*/  LEA.HI.X R7, R4, UR9, R5, 0x2, P0 ;  /* 0x0000000904077c11 */ /* 0x000fca00080f1405 */
[----:B-1----:R-:W-:Y:S01]  /*9fc0*/  STG.E desc[UR6][R6.64+0xc00], R3 ;  /* 0x000c000306007986 */ /* 0x002fe2000c101906 */
        /* <DEDUP_REMOVED lines=107> */
[----:B------:R-:W-:Y:S02]  /*a680*/  LEA.HI.X R9, R4, UR9, R5, 0x2, P0 ;  /* 0x0000000904097c11 */ /* 0x000fe400080f1405 */
[----:B------:R-:W-:-:S03]  /*a690*/  LEA R4, R0, UR4, 0x3 ;  /* 0x0000000400047c11 */ /* 0x000fc6000f8e18ff */
        /* <DEDUP_REMOVED lines=9> */
[----:B------:R-:W-:Y:S01]  /*a730*/  NOP ;  /* 0x0000000000007918 */ /* 0x000fe20000000000 */
[----:B------:R-:W-:Y:S05]  /*a740*/  EXIT ;  /* 0x000000000000794d */ /* 0x000fea0003800000 */
.L_x_114:
[----:B------:R-:W-:Y:S01]  /*a750*/  LEA R25, R25, UR4, 0x3 ;  /* 0x0000000419197c11 */ /* 0x000fe2000f8e18ff */
[----:B------:R-:W-:Y:S01]  /*a760*/  IMAD R27, R45, -0x1980, R27 ;  /* 0xffffe6802d1b7824 */ /* 0x000fe200078e021b */
[----:B------:R-:W-:Y:S01]  /*a770*/  LEA R24, R24, UR4, 0x3 ;  /* 0x0000000418187c11 */ /* 0x000fe2000f8e18ff */
[C---:B------:R-:W-:Y:S01]  /*a780*/  VIADD R8, R2.reuse, 0x180 ;  /* 0x0000018002087836 */ /* 0x040fe20000000000 */
[----:B------:R-:W-:Y:S01]  /*a790*/  LEA R23, R23, UR4, 0x3 ;  /* 0x0000000417177c11 */ /* 0x000fe2000f8e18ff */
[----:B------:R-:W0:Y:S01]  /*a7a0*/  LDS.64 R4, [R25+0x6600] ;  /* 0x0066000019047984 */ /* 0x000e220000000a00 */
[----:B------:R-:W-:Y:S02]  /*a7b0*/  ISETP.GE.AND P1, PT, R2, R27, PT ;  /* 0x0000001b0200720c */ /* 0x000fe40003f26270 */
[----:B------:R-:W-:Y:S02]  /*a7c0*/  LEA R22, R22, UR4, 0x3 ;  /* 0x0000000416167c11 */ /* 0x000fe4000f8e18ff */
[----:B------:R-:W-:-:S02]  /*a7d0*/  LEA R21, R21, UR4, 0x3 ;  /* 0x0000000415157c11 */ /* 0x000fc4000f8e18ff */
[----:B------:R-:W-:Y:S02]  /*a7e0*/  LEA R20, R20, UR4, 0x3 ;  /* 0x0000000414147c11 */ /* 0x000fe4000f8e18ff */
[----:B------:R-:W-:Y:S02]  /*a7f0*/  LEA R19, R19, UR4, 0x3 ;  /* 0x0000000413137c11 */ /* 0x000fe4000f8e18ff */
[----:B------:R-:W-:Y:S02]  /*a800*/  LEA R18, R18, UR4, 0x3 ;  /* 0x0000000412127c11 */ /* 0x000fe4000f8e18ff */
[----:B------:R-:W-:Y:S01]  /*a810*/  LEA R17, R17, UR4, 0x3 ;  /* 0x0000000411117c11 */ /* 0x000fe2000f8e18ff */
[----:B------:R-:W1:Y:S01]  /*a820*/  @!P1 LDS R3, [R26] ;  /* 0x000000001a039984 */ /* 0x000e620000000800 */
[----:B------:R-:W3:Y:S01]  /*a830*/  @!P1 LDC.64 R6, c[0x0][0x3b0] ;  /* 0x0000ec00ff069b82 */ /* 0x000ee20000000a00 */
[----:B------:R-:W-:Y:S02]  /*a840*/  LEA R16, R16, UR4, 0x3 ;  /* 0x0000000410107c11 */ /* 0x000fe4000f8e18ff */
[----:B------:R-:W-:-:S02]  /*a850*/  LEA R15, R15, UR4, 0x3 ;  /* 0x000000040f0f7c11 */ /* 0x000fc4000f8e18ff */
[----:B------:R-:W-:Y:S02]  /*a860*/  LEA R14, R14, UR4, 0x3 ;  /* 0x000000040e0e7c11 */ /* 0x000fe4000f8e18ff */
[----:B------:R-:W-:Y:S02]  /*a870*/  LEA R13, R13, UR4, 0x3 ;  /* 0x000000040d0d7c11 */ /* 0x000fe4000f8e18ff */
[----:B------:R-:W-:Y:S02]  /*a880*/  LEA R12, R12, UR4, 0x3 ;  /* 0x000000040c0c7c11 */ /* 0x000fe4000f8e18ff */
[----:B------:R-:W-:Y:S02]  /*a890*/  LEA R11, R11, UR4, 0x3 ;  /* 0x000000040b0b7c11 */ /* 0x000fe4000f8e18ff */
[----:B------:R-:W-:Y:S02]  /*a8a0*/  LEA R10, R10, UR4, 0x3 ;  /* 0x000000040a0a7c11 */ /* 0x000fe4000f8e18ff */
[----:B0-----:R-:W-:-:S05]  /*a8b0*/  @!P1 IADD3 R4, P0, PT, R4, R2, RZ ;  /* 0x0000000204049210 */ /* 0x001fca0007f1e0ff */
[----:B------:R-:W-:Y:S01]  /*a8c0*/  @!P1 IMAD.X R5, RZ, RZ, R5, P0 ;  /* 0x000000ffff059224 */ /* 0x000fe200000e0605 */
[----:B---3--:R-:W-:-:S04]  /*a8d0*/  @!P1 LEA R6, P0, R4, R6, 0x2 ;  /* 0x0000000604069211 */ /* 0x008fc800078010ff */
[----:B------:R-:W-:-:S05]  /*a8e0*/  @!P1 LEA.HI.X R7, R4, R7, R5, 0x2, P0 ;  /* 0x0000000704079211 */ /* 0x000fca00000f1405 */
[----:B-1----:R0:W-:Y:S01]  /*a8f0*/  @!P1 STG.E desc[UR6][R6.64], R3 ;  /* 0x0000000306009986 */ /* 0x0021e2000c101906 */
[----:B------:R-:W-:-:S03]  /*a900*/  NOP ;  /* 0x0000000000007918 */ /* 0x000fc60000000000 */
[----:B------:R-:W1:Y:S01]  /*a910*/  LDS.64 R4, [R24+0x6600] ;  /* 0x0066000018047984 */ /* 0x000e620000000a00 */
[----:B------:R-:W-:Y:S01]  /*a920*/  ISETP.GE.AND P1, PT, R8, R27, PT ;  /* 0x0000001b0800720c */ /* 0x000fe20003f26270 */
[----:B0-----:R-:W-:-:S12]  /*a930*/  VIADD R6, R2, 0x300 ;  /* 0x0000030002067836 */ /* 0x001fd80000000000 */
[----:B------:R-:W0:Y:S01]  /*a940*/  @!P1 LDS R25, [R26+0x600] ;  /* 0x000600001a199984 */ /* 0x000e220000000800 */
[----:B------:R-:W3:Y:S01]  /*a950*/  @!P1 LDC.64 R8, c[0x0][0x3b0] ;  /* 0x0000ec00ff089b82 */ /* 0x000ee20000000a00 */
[----:B-1----:R-:W-:-:S05]  /*a960*/  @!P1 IADD3 R4, P0, PT, R4, R2, RZ ;  /* 0x0000000204049210 */ /* 0x002fca0007f1e0ff */
[----:B------:R-:W-:Y:S01]  /*a970*/  @!P1 IMAD.X R5, RZ, RZ, R5, P0 ;  /* 0x000000ffff059224 */ /* 0x000fe200000e0605 */
[----:B---3--:R-:W-:-:S04]  /*a980*/  @!P1 LEA R8, P0, R4, R8, 0x2 ;  /* 0x0000000804089211 */ /* 0x008fc800078010ff */
[----:B------:R-:W-:-:S05]  /*a990*/  @!P1 LEA.HI.X R9, R4, R9, R5, 0x2, P0 ;  /* 0x0000000904099211 */ /* 0x000fca00000f1405 */
[----:B0-----:R0:W-:Y:S01]  /*a9a0*/  @!P1 STG.E desc[UR6][R8.64+0x600], R25 ;  /* 0x0006001908009986 */ /* 0x0011e2000c101906 */
        /* <DEDUP_REMOVED lines=57> */
[----:B------:R-:W-:Y:S02]  /*ad40*/  ISETP.GE.AND P1, PT, R8, R27, PT ;  /* 0x0000001b0800720c */ /* 0x000fe40003f26270 */
[----:B0-----:R-:W-:-:S11]  /*ad50*/  LOP3.LUT R6, R2, 0xc00, RZ, 0xfc, !PT ;  /* 0x00000c0002067812 */ /* 0x001fd600078efcff */
        /* <DEDUP_REMOVED lines=83> */
[----:B0-----:R-:W-:Y:S01]  /*b290*/  @!P1 STG.E desc[UR6][R6.64+0x5400], R3 ;  /* 0x0054000306009986 */ /* 0x001fe2000c101906 */
[----:B------:R-:W-:-:S03]  /*b2a0*/  NOP ;  /* 0x0000000000007918 */ /* 0x000fc60000000000 */
[----:B------:R-:W0:Y:S01]  /*b2b0*/  LDS.64 R4, [R10+0x6600] ;  /* 0x006600000a047984 */ /* 0x000e220000000a00 */
[----:B------:R-:W-:-:S13]  /*b2c0*/  ISETP.GE.AND P1, PT, R8, R27, PT ;  /* 0x0000001b0800720c */ /* 0x000fda0003f26270 */
[----:B------:R-:W1:Y:S01]  /*b2d0*/  @!P1 LDS R11, [R26+0x5a00] ;  /* 0x005a00001a0b9984 */ /* 0x000e620000000800 */
[----:B------:R-:W3:Y:S01]  /*b2e0*/  @!P1 LDC.64 R8, c[0x0][0x3b0] ;  /* 0x0000ec00ff089b82 */ /* 0x000ee20000000a00 */
[----:B0-----:R-:W-:-:S05]  /*b2f0*/  @!P1 IADD3 R4, P0, PT, R4, R2, RZ ;  /* 0x0000000204049210 */ /* 0x001fca0007f1e0ff */
[----:B------:R-:W-:Y:S01]  /*b300*/  @!P1 IMAD.X R5, RZ, RZ, R5, P0 ;  /* 0x000000ffff059224 */ /* 0x000fe200000e0605 */
[----:B---3--:R-:W-:-:S04]  /*b310*/  @!P1 LEA R8, P0, R4, R8, 0x2 ;  /* 0x0000000804089211 */ /* 0x008fc800078010ff */
[----:B------:R-:W-:Y:S02]  /*b320*/  @!P1 LEA.HI.X R9, R4, R9, R5, 0x2, P0 ;  /* 0x0000000904099211 */ /* 0x000fe400000f1405 */
[----:B------:R-:W-:Y:S02]  /*b330*/  LEA R5, R0, UR4, 0x3 ;  /* 0x0000000400057c11 */ /* 0x000fe4000f8e18ff */
[----:B------:R-:W-:Y:S01]  /*b340*/  LOP3.LUT R0, R2, 0x1800, RZ, 0xfc, !PT ;  /* 0x0000180002007812 */ /* 0x000fe200078efcff */
[----:B-1----:R-:W-:Y:S01]  /*b350*/  @!P1 STG.E desc[UR6][R8.64+0x5a00], R11 ;  /* 0x005a000b08009986 */ /* 0x002fe2000c101906 */
[----:B------:R-:W-:-:S03]  /*b360*/  NOP ;  /* 0x0000000000007918 */ /* 0x000fc60000000000 */
[----:B------:R-:W0:Y:S01]  /*b370*/  LDS.64 R4, [R5+0x6600] ;  /* 0x0066000005047984 */ /* 0x000e220000000a00 */
[----:B------:R-:W-:-:S13]  /*b380*/  ISETP.GE.AND P1, PT, R0, R27, PT ;  /* 0x0000001b0000720c */ /* 0x000fda0003f26270 */
[----:B------:R-:W1:Y:S01]  /*b390*/  @!P1 LDS R7, [R26+0x6000] ;  /* 0x006000001a079984 */ /* 0x000e620000000800 */
[----:B------:R-:W3:Y:S01]  /*b3a0*/  @!P1 LDC.64 R12, c[0x0][0x3b0] ;  /* 0x0000ec00ff0c9b82 */ /* 0x000ee20000000a00 */
[----:B0-----:R-:W-:-:S05]  /*b3b0*/  IADD3 R0, P0, PT, R4, R2, RZ ;  /* 0x0000000204007210 */ /* 0x001fca0007f1e0ff */
[----:B------:R-:W-:Y:S01]  /*b3c0*/  IMAD.X R4, RZ, RZ, R5, P0 ;  /* 0x000000ffff047224 */ /* 0x000fe200000e0605 */
[----:B---3--:R-:W-:-:S04]  /*b3d0*/  @!P1 LEA R2, P0, R0, R12, 0x2 ;  /* 0x0000000c00029211 */ /* 0x008fc800078010ff */
[----:B------:R-:W-:-:S05]  /*b3e0*/  @!P1 LEA.HI.X R3, R0, R13, R4, 0x2, P0 ;  /* 0x0000000d00039211 */ /* 0x000fca00000f1404 */
[----:B-1----:R-:W-:Y:S01]  /*b3f0*/  @!P1 STG.E desc[UR6][R2.64+0x6000], R7 ;  /* 0x0060000702009986 */ /* 0x002fe2000c101906 */
[----:B------:R-:W-:Y:S01]  /*b400*/  NOP ;  /* 0x0000000000007918 */ /* 0x000fe20000000000 */
[----:B------:R-:W-:Y:S05]  /*b410*/  EXIT ;  /* 0x000000000000794d */ /* 0x000fea0003800000 */
.L_x_30:
[----:B------:R-:W-:Y:S02]  /*b420*/  IMAD.MOV.U32 R49, RZ, RZ, R40 ;  /* 0x000000ffff317224 */ /* 0x000fe400078e0028 */
[----:B------:R-:W-:Y:S02]  /*b430*/  IMAD.MOV.U32 R48, RZ, RZ, 0x1 ;  /* 0x00000001ff307424 */ /* 0x000fe400078e00ff */
[----:B------:R-:W-:Y:S02]  /*b440*/  IMAD.MOV.U32 R51, RZ, RZ, RZ ;  /* 0x000000ffff337224 */ /* 0x000fe400078e00ff */
[----:B------:R-:W-:-:S07]  /*b450*/  IMAD.MOV.U32 R46, RZ, RZ, -0x1 ;  /* 0xffffffffff2e7424 */ /* 0x000fce00078e00ff */
[----:B------:R-:W-:Y:S05]  /*b460*/  WARPSYNC.COLLECTIVE R46, `(.L_x_115) ;  /* 0x000000002e087348 */ /* 0x000fea0003c00000 */
[----:B------:R0:W1:Y:S02]  /*b470*/  SHFL.UP P0, R47, R49, R48, R51 ;  /* 0x04000030312f7389 */ /* 0x0000640000000033 */
[----:B01----:R-:W-:Y:S05]  /*b480*/  ENDCOLLECTIVE ;  /* 0x000000000000791b */ /* 0x003fea0003800000 */
.L_x_115:
[----:B------:R-:W-:Y:S02]  /*b490*/  IMAD.MOV.U32 R48, RZ, RZ, 0x2 ;  /* 0x00000002ff307424 */ /* 0x000fe400078e00ff */
[----:B------:R-:W-:-:S04]  /*b4a0*/  IMAD.MOV.U32 R41, RZ, RZ, R47 ;  /* 0x000000ffff297224 */ /* 0x000fc800078e002f */
[----:B------:R-:W-:-:S04]  /*b4b0*/  @P0 IMAD.IADD R41, R40, 0x1, R41 ;  /* 0x0000000128290824 */ /* 0x000fc800078e0229 */
[----:B------:R-:W-:-:S07]  /*b4c0*/  IMAD.MOV.U32 R49, RZ, RZ, R41 ;  /* 0x000000ffff317224 */ /* 0x000fce00078e0029 */
[----:B------:R-:W-:Y:S05]  /*b4d0*/  WARPSYNC.COLLECTIVE R46, `(.L_x_116) ;  /* 0x000000002e087348 */ /* 0x000fea0003c00000 */
[----:B------:R0:W1:Y:S02]  /*b4e0*/  SHFL.UP P0, R47, R49, R48, R51 ;  /* 0x04000030312f7389 */ /* 0x0000640000000033 */
[----:B01----:R-:W-:Y:S05]  /*b4f0*/  ENDCOLLECTIVE ;  /* 0x000000000000791b */ /* 0x003fea0003800000 */
.L_x_116:
[----:B------:R-:W-:Y:S02]  /*b500*/  IMAD.MOV.U32 R48, RZ, RZ, 0x4 ;  /* 0x00000004ff307424 */ /* 0x000fe400078e00ff */
[----:B------:R-:W-:-:S04]  /*b510*/  IMAD.MOV.U32 R42, RZ, RZ, R47 ;  /* 0x000000ffff2a7224 */ /* 0x000fc800078e002f */
[----:B------:R-:W-:-:S04]  /*b520*/  @P0 IMAD.IADD R42, R41, 0x1, R42 ;  /* 0x00000001292a0824 */ /* 0x000fc800078e022a */
[----:B------:R-:W-:-:S07]  /*b530*/  IMAD.MOV.U32 R49, RZ, RZ, R42 ;  /* 0x000000ffff317224 */ /* 0x000fce00078e002a */
[----:B------:R-:W-:Y:S05]  /*b540*/  WARPSYNC.COLLECTIVE R46, `(.L_x_117) ;  /* 0x000000002e087348 */ /* 0x000fea0003c00000 */
[----:B------:R0:W1:Y:S02]  /*b550*/  SHFL.UP P0, R47, R49, R48, R51 ;  /* 0x04000030312f7389 */ /* 0x0000640000000033 */
[----:B01----:R-:W-:Y:S05]  /*b560*/  ENDCOLLECTIVE ;  /* 0x000000000000791b */ /* 0x003fea0003800000 */
.L_x_117:
[----:B------:R-:W-:Y:S02]  /*b570*/  IMAD.MOV.U32 R48, RZ, RZ, 0x8 ;  /* 0x00000008ff307424 */ /* 0x000fe400078e00ff */
[----:B------:R-:W-:-:S04]  /*b580*/  IMAD.MOV.U32 R43, RZ, RZ, R47 ;  /* 0x000000ffff2b7224 */ /* 0x000fc800078e002f */
[----:B------:R-:W-:-:S04]  /*b590*/  @P0 IMAD.IADD R43, R42, 0x1, R43 ;  /* 0x000000012a2b0824 */ /* 0x000fc800078e022b */
[----:B------:R-:W-:-:S07]  /*b5a0*/  IMAD.MOV.U32 R49, RZ, RZ, R43 ;  /* 0x000000ffff317224 */ /* 0x000fce00078e002b */
[----:B------:R-:W-:Y:S05]  /*b5b0*/  WARPSYNC.COLLECTIVE R46, `(.L_x_118) ;  /* 0x000000002e087348 */ /* 0x000fea0003c00000 */
[----:B------:R0:W1:Y:S02]  /*b5c0*/  SHFL.UP P0, R47, R49, R48, R51 ;  /* 0x04000030312f7389 */ /* 0x0000640000000033 */
[----:B01----:R-:W-:Y:S05]  /*b5d0*/  ENDCOLLECTIVE ;  /* 0x000000000000791b */ /* 0x003fea0003800000 */
.L_x_118:
[----:B------:R-:W-:Y:S02]  /*b5e0*/  IMAD.MOV.U32 R48, RZ, RZ, 0x10 ;  /* 0x00000010ff307424 */ /* 0x000fe400078e00ff */
[----:B------:R-:W-:-:S04]  /*b5f0*/  IMAD.MOV.U32 R44, RZ, RZ, R47 ;  /* 0x000000ffff2c7224 */ /* 0x000fc800078e002f */
[----:B------:R-:W-:-:S04]  /*b600*/  @P0 IMAD.IADD R44, R43, 0x1, R44 ;  /* 0x000000012b2c0824 */ /* 0x000fc800078e022c */
[----:B------:R-:W-:-:S07]  /*b610*/  IMAD.MOV.U32 R49, RZ, RZ, R44 ;  /* 0x000000ffff317224 */ /* 0x000fce00078e002c */
[----:B------:R-:W-:Y:S05]  /*b620*/  WARPSYNC.COLLECTIVE R46, `(.L_x_119) ;  /* 0x000000002e087348 */ /* 0x000fea0003c00000 */
[----:B------:R0:W1:Y:S02]  /*b630*/  SHFL.UP P0, R47, R49, R48, R51 ;  /* 0x04000030312f7389 */ /* 0x0000640000000033 */
[----:B01----:R-:W-:Y:S05]  /*b640*/  ENDCOLLECTIVE ;  /* 0x000000000000791b */ /* 0x003fea0003800000 */
.L_x_119:
[----:B------:R-:W-:Y:S05]  /*b650*/  BRA `(.L_x_120) ;  /* 0xffffff7800507947 */ /* 0x000fea000383ffff */
.L_x_121:
[----:B------:R-:W-:-:S00]  /*b660*/  BRA `(.L_x_121) ;  /* 0xfffffffc00fc7947 */ /* 0x000fc0000383ffff */
[----:B------:R-:W-:-:S00]  /*b670*/  NOP ;  /* 0x0000000000007918 */ /* 0x000fc00000000000 */
        /* <DEDUP_REMOVED lines=8> */
.L_x_492:


//--------------------- .text._ZN3cub18CUB_300001_SM_10006detail10radix_sort33DeviceRadixSortExclusiveSumKernelINS1_5radix10policy_hubIffyE10Policy1000EyEEvPT0_ --------------------------
	.section	.text._ZN3cub18CUB_300001_SM_10006detail10radix_sort33DeviceRadixSortExclusiveSumKernelINS1_5radix10policy_hubIffyE10Policy1000EyEEvPT0_,"ax",@progbits
	.align	128
        .global         _ZN3cub18CUB_300001_SM_10006detail10radix_sort33DeviceRadixSortExclusiveSumKernelINS1_5radix10policy_hubIffyE10Policy1000EyEEvPT0_
        .type           _ZN3cub18CUB_300001_SM_10006detail10radix_sort33DeviceRadixSortExclusiveSumKernelINS1_5radix10policy_hubIffyE10Policy1000EyEEvPT0_,@function
        .size           _ZN3cub18CUB_300001_SM_10006detail10radix_sort33DeviceRadixSortExclusiveSumKernelINS1_5radix10policy_hubIffyE10Policy1000EyEEvPT0_,(.L_x_493 - _ZN3cub18CUB_300001_SM_10006detail10radix_sort33DeviceRadixSortExclusiveSumKernelINS1_5radix10policy_hubIffyE10Policy1000EyEEvPT0_)
        .other          _ZN3cub18CUB_300001_SM_10006detail10radix_sort33DeviceRadixSortExclusiveSumKernelINS1_5radix10policy_hubIffyE10Policy1000EyEEvPT0_,@"STO_CUDA_ENTRY STV_DEFAULT"
_ZN3cub18CUB_300001_SM_10006detail10radix_sort33DeviceRadixSortExclusiveSumKernelINS1_5radix10policy_hubIffyE10Policy1000EyEEvPT0_:
.text._ZN3cub18CUB_300001_SM_10006detail10radix_sort33DeviceRadixSortExclusiveSumKernelINS1_5radix10policy_hubIffyE10Policy1000EyEEvPT0_:
[----:B------:R-:W-:Y:S01]  /*0000*/  LDC R1, c[0x0][0x37c] ;  /* 0x0000df00ff017b82 */ /* 0x000fe20000000800 */
[----:B------:R-:W0:Y:S07]  /*0010*/  S2R R18, SR_TID.X ;  /* 0x0000000000127919 */ /* 0x000e2e0000002100 */
[----:B------:R-:W1:Y:S01]  /*0020*/  LDC.64 R16, c[0x0][0x380] ;  /* 0x0000e000ff107b82 */ /* 0x000e620000000a00 */
[----:B------:R-:W2:Y:S01]  /*0030*/  LDCU.64 UR4, c[0x0][0x358] ;  /* 0x00006b00ff0477ac */ /* 0x000ea20008000a00 */
[----:B------:R-:W3:Y:S01]  /*0040*/  S2R R5, SR_CTAID.X ;  /* 0x0000000000057919 */ /* 0x000ee20000002500 */
[----:B0-----:R-:W-:Y:S01]  /*0050*/  ISETP.GT.U32.AND P1, PT, R18, 0xff, PT ;  /* 0x000000ff1200780c */ /* 0x001fe20003f24070 */
[----:B---3--:R-:W-:-:S04]  /*0060*/  IMAD R5, R5, 0x100, R18 ;  /* 0x0000010005057824 */ /* 0x008fc800078e0212 */
[----:B-1----:R-:W-:-:S08]  /*0070*/  IMAD.WIDE R16, R5, 0x8, R16 ;  /* 0x0000000805107825 */ /* 0x002fd000078e0210 */
[----:B--2---:R-:W2:Y:S01]  /*0080*/  @!P1 LDG.E.64 R2, desc[UR4][R16.64] ;  /* 0x0000000410029981 */ /* 0x004ea2000c1e1b00 */
[----:B------:R-:W-:Y:S02]  /*0090*/  MOV R0, 0x400 ;  /* 0x0000040000007802 */ /* 0x000fe40000000f00 */
[C---:B------:R-:W-:Y:S01]  /*00a0*/  ISETP.GT.U32.AND P0, PT, R18.reuse, 0x1f, PT ;  /* 0x0000001f1200780c */ /* 0x040fe20003f04070 */
[----:B------:R-:W0:Y:S02]  /*00b0*/  S2R R5, SR_CgaCtaId ;  /* 0x0000000000057919 */ /* 0x000e240000008800 */
[----:B0-----:R-:W-:Y:S02]  /*00c0*/  LEA R5, R5, R0, 0x18 ;  /* 0x0000000005057211 */ /* 0x001fe400078ec0ff */
[----:B------:R-:W-:-:S05]  /*00d0*/  LEA.HI R0, R18, R18, RZ, 0x1d ;  /* 0x0000001212007211 */ /* 0x000fca00078fe8ff */
[----:B------:R-:W-:-:S05]  /*00e0*/  IMAD R0, R0, 0x8, R5 ;  /* 0x0000000800007824 */ /* 0x000fca00078e0205 */
[----:B--2---:R0:W-:Y:S01]  /*00f0*/  STS.64 [R0+0x10], R2 ;  /* 0x0000100200007388 */ /* 0x0041e20000000a00 */
[----:B------:R-:W-:Y:S06]  /*0100*/  BAR.SYNC.DEFER_BLOCKING 0x0 ;  /* 0x0000000000007b1d */ /* 0x000fec0000010000 */
[----:B------:R-:W-:Y:S05]  /*0110*/  @P0 BRA `(.L_x_122) ;  /* 0x0000000400240947 */ /* 0x000fea0003800000 */
[----:B------:R-:W-:Y:S01]  /*0120*/  IMAD R18, R18, 0x48, R5 ;  /* 0x0000004812127824 */ /* 0x000fe200078e0205 */
[----:B------:R-:W-:-:S04]  /*0130*/  UMOV UR6, 0xffffffff ;  /* 0xffffffff00067882 */ /* 0x000fc80000000000 */
[----:B------:R-:W-:Y:S04]  /*0140*/  LDS.64 R14, [R18+0x10] ;  /* 0x00001000120e7984 */ /* 0x000fe80000000a00 */
[----:B------:R-:W-:Y:S04]  /*0150*/  LDS.64 R12, [R18+0x18] ;  /* 0x00001800120c7984 */ /* 0x000fe80000000a00 */
[----:B------:R-:W1:Y:S04]  /*0160*/  LDS.64 R10, [R18+0x20] ;  /* 0x00002000120a7984 */ /* 0x000e680000000a00 */
[----:B------:R-:W-:Y:S04]  /*0170*/  LDS.64 R8, [R18+0x28] ;  /* 0x0000280012087984 */ /* 0x000fe80000000a00 */
[----:B------:R-:W2:Y:S04]  /*0180*/  LDS.64 R6, [R18+0x30] ;  /* 0x0000300012067984 */ /* 0x000ea80000000a00 */
[----:B------:R-:W-:Y:S04]  /*0190*/  LDS.64 R4, [R18+0x38] ;  /* 0x0000380012047984 */ /* 0x000fe80000000a00 */
[----:B0-----:R-:W0:Y:S04]  /*01a0*/  LDS.64 R2, [R18+0x40] ;  /* 0x0000400012027984 */ /* 0x001e280000000a00 */
[----:B------:R-:W3:Y:S01]  /*01b0*/  LDS.64 R20, [R18+0x48] ;  /* 0x0000480012147984 */ /* 0x000ee20000000a00 */
[----:B-1----:R-:W-:-:S04]  /*01c0*/  IADD3 R19, P3, P4, R10, R12, R14 ;  /* 0x0000000c0a137210 */ /* 0x002fc80007c7e00e */
[----:B------:R-:W-:Y:S02]  /*01d0*/  IADD3.X R23, PT, PT, R11, R13, R15, P3, P4 ;  /* 0x0000000d0b177210 */ /* 0x000fe40001fe840f */
[----:B--2---:R-:W-:-:S04]  /*01e0*/  IADD3 R19, P0, P2, R6, R19, R8 ;  /* 0x0000001306137210 */ /* 0x004fc80007a1e008 */
[----:B------:R-:W-:Y:S02]  /*01f0*/  IADD3.X R23, PT, PT, R7, R23, R9, P0, P2 ;  /* 0x0000001707177210 */ /* 0x000fe400007e4409 */
[----:B0-----:R-:W-:-:S04]  /*0200*/  IADD3 R19, P3, P4, R2, R19, R4 ;  /* 0x0000001302137210 */ /* 0x001fc80007c7e004 */
[----:B---3--:R-:W-:Y:S02]  /*0210*/  IADD3 R20, P0, PT, R20, R19, RZ ;  /* 0x0000001314147210 */ /* 0x008fe40007f1e0ff */
[----:B------:R-:W-:-:S05]  /*0220*/  IADD3.X R19, PT, PT, R3, R23, R5, P3, P4 ;  /* 0x0000001703137210 */ /* 0x000fca0001fe8405 */
[----:B------:R-:W-:Y:S01]  /*0230*/  IMAD.X R19, R21, 0x1, R19, P0 ;  /* 0x0000000115137824 */ /* 0x000fe200000e0613 */
[----:B------:R-:W-:Y:S06]  /*0240*/  BRA.DIV UR6, `(.L_x_123) ;  /* 0x0000000206f07947 */ /* 0x000fec000b800000 */
[----:B------:R-:W0:Y:S04]  /*0250*/  SHFL.UP PT, R27, R20, 0x1, RZ ;  /* 0x04200000141b7989 */ /* 0x000e2800000e00ff */
[----:B------:R-:W1:Y:S01]  /*0260*/  SHFL.UP P0, R25, R19, 0x1, RZ ;  /* 0x0420000013197989 */ /* 0x000e6200000000ff */
[----:B0-----:R-:W-:-:S04]  /*0270*/  IADD3 R22, P2, PT, R27, R20, RZ ;  /* 0x000000141b167210 */ /* 0x001fc80007f5e0ff */
[----:B-1----:R-:W-:Y:S01]  /*0280*/  SEL R27, R22, R27, P0 ;  /* 0x0000001b161b7207 */ /* 0x002fe20000000000 */
[----:B------:R-:W-:-:S04]  /*0290*/  IMAD.X R26, R25, 0x1, R19, P2 ;  /* 0x00000001191a7824 */ /* 0x000fc800010e0613 */
[----:B------:R-:W0:Y:S01]  /*02a0*/  SHFL.UP PT, R28, R27, 0x2, RZ ;  /* 0x044000001b1c7989 */ /* 0x000e2200000e00ff */
[----:B------:R-:W-:-:S05]  /*02b0*/  SEL R26, R26, R25, P0 ;  /* 0x000000191a1a7207 */ /* 0x000fca0000000000 */
[----:B------:R-:W1:Y:S01]  /*02c0*/  SHFL.UP P0, R25, R26, 0x2, RZ ;  /* 0x044000001a197989 */ /* 0x000e6200000000ff */
[----:B0-----:R-:W-:-:S05]  /*02d0*/  IADD3 R21, P2, PT, R28, R27, RZ ;  /* 0x0000001b1c157210 */ /* 0x001fca0007f5e0ff */
[----:B-1----:R-:W-:Y:S01]  /*02e0*/  IMAD.X R22, R25, 0x1, R26, P2 ;  /* 0x0000000119167824 */ /* 0x002fe200010e061a */
[----:B------:R-:W-:-:S04]  /*02f0*/  SEL R28, R21, R28, P0 ;  /* 0x0000001c151c7207 */ /* 0x000fc80000000000 */
[----:B------:R-:W-:Y:S01]  /*0300*/  SEL R29, R22, R25, P0 ;  /* 0x00000019161d7207 */ /* 0x000fe20000000000 */
        /* <DEDUP_REMOVED lines=12> */
[----:B------:R0:W1:Y:S04]  /*03d0*/  SHFL.UP PT, R28, R27, 0x10, RZ ;  /* 0x060000001b1c7989 */ /* 0x00006800000e00ff */
[----:B------:R0:W2:Y:S02]  /*03e0*/  SHFL.UP P0, R25, R26, 0x10, RZ ;  /* 0x060000001a197989 */ /* 0x0000a400000000ff */
.L_x_134:
[----:B-1----:R-:W-:-:S04]  /*03f0*/  IADD3 R21, P2, PT, R28, R27, RZ ;  /* 0x0000001b1c157210 */ /* 0x002fc80007f5e0ff */
[----:B--2---:R-:W-:Y:S01]  /*0400*/  SEL R21, R21, R28, P0 ;  /* 0x0000001c15157207 */ /* 0x004fe20000000000 */
[----:B------:R-:W-:-:S05]  /*0410*/  IMAD.X R22, R25, 0x1, R26, P2 ;  /* 0x0000000119167824 */ /* 0x000fca00010e061a */
[----:B------:R-:W-:Y:S02]  /*0420*/  SEL R22, R22, R25, P0 ;  /* 0x0000001916167207 */ /* 0x000fe40000000000 */
[----:B------:R-:W-:-:S05]  /*0430*/  IADD3 R20, P0, PT, R21, -R20, RZ ;  /* 0x8000001415147210 */ /* 0x000fca0007f1e0ff */
[----:B------:R-:W-:Y:S01]  /*0440*/  IMAD.X R21, R22, 0x1, ~R19, P0 ;  /* 0x0000000116157824 */ /* 0x000fe200000e0e13 */
[----:B------:R-:W-:-:S04]  /*0450*/  IADD3 R14, P0, PT, R14, R20, RZ ;  /* 0x000000140e0e7210 */ /* 0x000fc80007f1e0ff */
[----:B------:R1:W-:Y:S01]  /*0460*/  STS.64 [R18+0x10], R20 ;  /* 0x0000101412007388 */ /* 0x0003e20000000a00 */
[----:B------:R-:W-:Y:S01]  /*0470*/  IMAD.X R15, R15, 0x1, R21, P0 ;  /* 0x000000010f0f7824 */ /* 0x000fe200000e0615 */
        /* <DEDUP_REMOVED lines=17> */
[----:B------:R-:W-:-:S05]  /*0590*/  IMAD.X R3, R3, 0x1, R5, P0 ;  /* 0x0000000103037824 */ /* 0x000fca00000e0605 */
[----:B------:R1:W-:Y:S03]  /*05a0*/  STS.64 [R18+0x48], R2 ;  /* 0x0000480212007388 */ /* 0x0003e60000000a00 */
.L_x_122:
[----:B------:R-:W-:Y:S05]  /*05b0*/  WARPSYNC.ALL ;  /* 0x0000000000007948 */ /* 0x000fea0003800000 */
[----:B------:R-:W-:Y:S06]  /*05c0*/  BAR.SYNC.DEFER_BLOCKING 0x0 ;  /* 0x0000000000007b1d */ /* 0x000fec0000010000 */
[----:B------:R-:W-:Y:S05]  /*05d0*/  @P1 EXIT ;  /* 0x000000000000194d */ /* 0x000fea0003800000 */
[----:B01----:R-:W0:Y:S04]  /*05e0*/  LDS.64 R2, [R0+0x10] ;  /* 0x0000100000027984 */ /* 0x003e280000000a00 */
[----:B0-----:R-:W-:Y:S01]  /*05f0*/  STG.E.64 desc[UR4][R16.64], R2 ;  /* 0x0000000210007986 */ /* 0x001fe2000c101b04 */
[----:B------:R-:W-:Y:S05]  /*0600*/  EXIT ;  /* 0x000000000000794d */ /* 0x000fea0003800000 */
.L_x_123:
[----:B------:R-:W-:Y:S02]  /*0610*/  IMAD.MOV.U32 R24, RZ, RZ, R20 ;  /* 0x000000ffff187224 */ /* 0x000fe400078e0014 */
[----:B------:R-:W-:Y:S02]  /*0620*/  IMAD.MOV.U32 R23, RZ, RZ, 0x1 ;  /* 0x00000001ff177424 */ /* 0x000fe400078e00ff */
[----:B------:R-:W-:Y:S02]  /*0630*/  IMAD.MOV.U32 R22, RZ, RZ, RZ ;  /* 0x000000ffff167224 */ /* 0x000fe400078e00ff */
[----:B------:R-:W-:-:S07]  /*0640*/  IMAD.MOV.U32 R21, RZ, RZ, -0x1 ;  /* 0xffffffffff157424 */ /* 0x000fce00078e00ff */
[----:B------:R-:W-:Y:S05]  /*0650*/  WARPSYNC.COLLECTIVE R21, `(.L_x_124) ;  /* 0x0000000015087348 */ /* 0x000fea0003c00000 */
[----:B------:R0:W1:Y:S02]  /*0660*/  SHFL.UP P0, R25, R24, R23, R22 ;  /* 0x0400001718197389 */ /* 0x0000640000000016 */
[----:B01----:R-:W-:Y:S05]  /*0670*/  ENDCOLLECTIVE ;  /* 0x000000000000791b */ /* 0x003fea0003800000 */
.L_x_124:
[----:B------:R-:W-:Y:S02]  /*0680*/  IMAD.MOV.U32 R24, RZ, RZ, R19 ;  /* 0x000000ffff187224 */ /* 0x000fe400078e0013 */
[----:B------:R-:W-:-:S07]  /*0690*/  IMAD.MOV.U32 R27, RZ, RZ, R25 ;  /* 0x000000ffff1b7224 */ /* 0x000fce00078e0019 */
[----:B------:R-:W-:Y:S05]  /*06a0*/  WARPSYNC.COLLECTIVE R21, `(.L_x_125) ;  /* 0x0000000015087348 */ /* 0x000fea0003c00000 */
[----:B------:R0:W1:Y:S02]  /*06b0*/  SHFL.UP P0, R25, R24, R23, R22 ;  /* 0x0400001718197389 */ /* 0x0000640000000016 */
[----:B01----:R-:W-:Y:S05]  /*06c0*/  ENDCOLLECTIVE ;  /* 0x000000000000791b */ /* 0x003fea0003800000 */
.L_x_125:
[----:B------:R-:W-:Y:S01]  /*06d0*/  IADD3 R26, P2, PT, R27, R20, RZ ;  /* 0x000000141b1a7210 */ /* 0x000fe20007f5e0ff */
[----:B------:R-:W-:-:S03]  /*06e0*/  IMAD.MOV.U32 R23, RZ, RZ, 0x2 ;  /* 0x00000002ff177424 */ /* 0x000fc600078e00ff */
[----:B------:R-:W-:Y:S01]  /*06f0*/  SEL R27, R26, R27, P0 ;  /* 0x0000001b1a1b7207 */ /* 0x000fe20000000000 */
[----:B------:R-:W-:-:S04]  /*0700*/  IMAD.X R26, R25, 0x1, R19, P2 ;  /* 0x00000001191a7824 */ /* 0x000fc800010e0613 */
[----:B------:R-:W-:Y:S01]  /*0710*/  IMAD.MOV.U32 R24, RZ, RZ, R27 ;  /* 0x000000ffff187224 */ /* 0x000fe200078e001b */
[----:B------:R-:W-:-:S07]  /*0720*/  SEL R26, R26, R25, P0 ;  /* 0x000000191a1a7207 */ /* 0x000fce0000000000 */
[----:B------:R-:W-:Y:S05]  /*0730*/  WARPSYNC.COLLECTIVE R21, `(.L_x_126) ;  /* 0x0000000015087348 */ /* 0x000fea0003c00000 */
[----:B------:R0:W1:Y:S02]  /*0740*/  SHFL.UP P0, R25, R24, R23, R22 ;  /* 0x0400001718197389 */ /* 0x0000640000000016 */
[----:B01----:R-:W-:Y:S05]  /*0750*/  ENDCOLLECTIVE ;  /* 0x000000000000791b */ /* 0x003fea0003800000 */
.L_x_126:
[----:B------:R-:W-:Y:S02]  /*0760*/  IMAD.MOV.U32 R24, RZ, RZ, R26 ;  /* 0x000000ffff187224 */ /* 0x000fe400078e001a */
[----:B------:R-:W-:-:S07]  /*0770*/  IMAD.MOV.U32 R28, RZ, RZ, R25 ;  /* 0x000000ffff1c7224 */ /* 0x000fce00078e0019 */
[----:B------:R-:W-:Y:S05]  /*0780*/  WARPSYNC.COLLECTIVE R21, `(.L_x_127) ;  /* 0x0000000015087348 */ /* 0x000fea0003c00000 */
[----:B------:R0:W1:Y:S02]  /*0790*/  SHFL.UP P0, R25, R24, R23, R22 ;  /* 0x0400001718197389 */ /* 0x0000640000000016 */
[----:B01----:R-:W-:Y:S05]  /*07a0*/  ENDCOLLECTIVE ;  /* 0x000000000000791b */ /* 0x003fea0003800000 */
.L_x_127:
        /* <DEDUP_REMOVED lines=9> */
.L_x_128:
[----:B------:R-:W-:Y:S02]  /*0840*/  IMAD.MOV.U32 R24, RZ, RZ, R29 ;  /* 0x000000ffff187224 */ /* 0x000fe400078e001d */
[----:B------:R-:W-:-:S07]  /*0850*/  IMAD.MOV.U32 R27, RZ, RZ, R25 ;  /* 0x000000ffff1b7224 */ /* 0x000fce00078e0019 */
[----:B------:R-:W-:Y:S05]  /*0860*/  WARPSYNC.COLLECTIVE R21, `(.L_x_129) ;  /* 0x0000000015087348 */ /* 0x000fea0003c00000 */
[----:B------:R0:W1:Y:S02]  /*0870*/  SHFL.UP P0, R25, R24, R23, R22 ;  /* 0x0400001718197389 */ /* 0x0000640000000016 */
[----:B01----:R-:W-:Y:S05]  /*0880*/  ENDCOLLECTIVE ;  /* 0x000000000000791b */ /* 0x003fea0003800000 */
.L_x_129:
        /* <DEDUP_REMOVED lines=9> */
.L_x_130:
[----:B------:R-:W-:Y:S02]  /*0920*/  IMAD.MOV.U32 R24, RZ, RZ, R29 ;  /* 0x000000ffff187224 */ /* 0x000fe400078e001d */
[----:B------:R-:W-:-:S07]  /*0930*/  IMAD.MOV.U32 R27, RZ, RZ, R25 ;  /* 0x000000ffff1b7224 */ /* 0x000fce00078e0019 */
[----:B------:R-:W-:Y:S05]  /*0940*/  WARPSYNC.COLLECTIVE R21, `(.L_x_131) ;  /* 0x0000000015087348 */ /* 0x000fea0003c00000 */
[----:B------:R0:W1:Y:S02]  /*0950*/  SHFL.UP P0, R25, R24, R23, R22 ;  /* 0x0400001718197389 */ /* 0x0000640000000016 */
[----:B01----:R-:W-:Y:S05]  /*0960*/  ENDCOLLECTIVE ;  /* 0x000000000000791b */ /* 0x003fea0003800000 */
.L_x_131:
        /* <DEDUP_REMOVED lines=9> */
.L_x_132:
[----:B------:R-:W-:Y:S02]  /*0a00*/  IMAD.MOV.U32 R24, RZ, RZ, R26 ;  /* 0x000000ffff187224 */ /* 0x000fe400078e001a */
[----:B------:R-:W-:-:S07]  /*0a10*/  IMAD.MOV.U32 R28, RZ, RZ, R25 ;  /* 0x000000ffff1c7224 */ /* 0x000fce00078e0019 */
[----:B------:R-:W-:Y:S05]  /*0a20*/  WARPSYNC.COLLECTIVE R21, `(.L_x_133) ;  /* 0x0000000015087348 */ /* 0x000fea0003c00000 */
[----:B------:R0:W1:Y:S02]  /*0a30*/  SHFL.UP P0, R25, R24, R23, R22 ;  /* 0x0400001718197389 */ /* 0x0000640000000016 */
[----:B01----:R-:W-:Y:S05]  /*0a40*/  ENDCOLLECTIVE ;  /* 0x000000000000791b */ /* 0x003fea0003800000 */
.L_x_133:
[----:B------:R-:W-:Y:S05]  /*0a50*/  BRA `(.L_x_134) ;  /* 0xfffffff800647947 */ /* 0x000fea000383ffff */
.L_x_135:
        /* <DEDUP_REMOVED lines=10> */
.L_x_493:


//--------------------- .text._ZN3cub18CUB_300001_SM_10006detail10radix_sort30DeviceRadixSortHistogramKernelINS1_5radix10policy_hubIffyE10Policy1000ELNS0_9SortOrderE1EfyNS1_21identity_decomposer_tEEEvPT2_PKT1_SA_iiT3_ --------------------------
	.section	.text._ZN3cub18CUB_300001_SM_10006detail10radix_sort30DeviceRadixSortHistogramKernelINS1_5radix10policy_hubIffyE10Policy1000ELNS0_9SortOrderE1EfyNS1_21identity_decomposer_tEEEvPT2_PKT1_SA_iiT3_,"ax",@progbits
	.align	128
        .global         _ZN3cub18CUB_300001_SM_10006detail10radix_sort30DeviceRadixSortHistogramKernelINS1_5radix10policy_hubIffyE10Policy1000ELNS0_9SortOrderE1EfyNS1_21identity_decomposer_tEEEvPT2_PKT1_SA_iiT3_
        .type           _ZN3cub18CUB_300001_SM_10006detail10radix_sort30DeviceRadixSortHistogramKernelINS1_5radix10policy_hubIffyE10Policy1000ELNS0_9SortOrderE1EfyNS1_21identity_decomposer_tEEEvPT2_PKT1_SA_iiT3_,@function
        .size           _ZN3cub18CUB_300001_SM_10006detail10radix_sort30DeviceRadixSortHistogramKernelINS1_5radix10policy_hubIffyE10Policy1000ELNS0_9SortOrderE1EfyNS1_21identity_decomposer_tEEEvPT2_PKT1_SA_iiT3_,(.L_x_494 - _ZN3cub18CUB_300001_SM_10006detail10radix_sort30DeviceRadixSortHistogramKernelINS1_5radix10policy_hubIffyE10Policy1000ELNS0_9SortOrderE1EfyNS1_21identity_decomposer_tEEEvPT2_PKT1_SA_iiT3_)
        .other          _ZN3cub18CUB_300001_SM_10006detail10radix_sort30DeviceRadixSortHistogramKernelINS1_5radix10policy_hubIffyE10Policy1000ELNS0_9SortOrderE1EfyNS1_21identity_decomposer_tEEEvPT2_PKT1_SA_iiT3_,@"STO_CUDA_ENTRY STV_DEFAULT"
_ZN3cub18CUB_300001_SM_10006detail10radix_sort30DeviceRadixSortHistogramKernelINS1_5radix10policy_hubIffyE10Policy1000ELNS0_9SortOrderE1EfyNS1_21identity_decomposer_tEEEvPT2_PKT1_SA_iiT3_:
.text._ZN3cub18CUB_300001_SM_10006detail10radix_sort30DeviceRadixSortHistogramKernelINS1_5radix10policy_hubIffyE10Policy1000ELNS0_9SortOrderE1EfyNS1_21identity_decomposer_tEEEvPT2_PKT1_SA_iiT3_:
[----:B------:R-:W-:Y:S01]  /*0000*/  LDC R1, c[0x0][0x37c] ;  /* 0x0000df00ff017b82 */ /* 0x000fe20000000800 */
[----:B------:R-:W0:Y:S02]  /*0010*/  LDCU.64 UR14, c[0x0][0x390] ;  /* 0x00007200ff0e77ac */ /* 0x000e240008000a00 */
[----:B0-----:R-:W-:-:S04]  /*0020*/  ISETP.NE.U32.AND P0, PT, RZ, UR14, PT ;  /* 0x0000000eff007c0c */ /* 0x001fc8000bf05070 */
[----:B------:R-:W-:-:S13]  /*0030*/  ISETP.NE.AND.EX P0, PT, RZ, UR15, PT, P0 ;  /* 0x0000000fff007c0c */ /* 0x000fda000bf05300 */
[----:B------:R-:W-:Y:S05]  /*0040*/  @!P0 EXIT ;  /* 0x000000000000894d */ /* 0x000fea0003800000 */
[----:B------:R-:W-:Y:S01]  /*0050*/  UIADD3 UR11, UP0, UPT, UR14, -0x1, URZ ;  /* 0xffffffff0e0b7890 */ /* 0x000fe2000ff1e0ff */
[----:B------:R-:W0:Y:S01]  /*0060*/  S2R R0, SR_TID.X ;  /* 0x0000000000007919 */ /* 0x000e220000002100 */
[----:B------:R-:W1:Y:S01]  /*0070*/  LDCU.64 UR4, c[0x0][0x398] ;  /* 0x00007300ff0477ac */ /* 0x000e620008000a00 */
[----:B------:R-:W2:Y:S01]  /*0080*/  S2UR UR7, SR_CgaCtaId ;  /* 0x00000000000779c3 */ /* 0x000ea20000008800 */
[----:B------:R-:W-:Y:S01]  /*0090*/  UIADD3.X UR12, UPT, UPT, UR15, -0x1, URZ, UP0, !UPT ;  /* 0xffffffff0f0c7890 */ /* 0x000fe200087fe4ff */
[----:B------:R-:W-:Y:S01]  /*00a0*/  UMOV UR6, 0x400 ;  /* 0x0000040000067882 */ /* 0x000fe20000000000 */
[----:B------:R-:W3:Y:S05]  /*00b0*/  LDCU.64 UR20, c[0x0][0x358] ;  /* 0x00006b00ff1477ac */ /* 0x000eea0008000a00 */
[----:B------:R-:W4:Y:S01]  /*00c0*/  S2UR UR8, SR_CTAID.X ;  /* 0x00000000000879c3 */ /* 0x000f220000002500 */
[----:B------:R-:W-:Y:S01]  /*00d0*/  USHF.R.U64 UR11, UR11, 0x1e, UR12 ;  /* 0x0000001e0b0b7899 */ /* 0x000fe2000800120c */
[----:B------:R-:W0:Y:S03]  /*00e0*/  LDCU UR28, c[0x0][0x370] ;  /* 0x00006e00ff1c77ac */ /* 0x000e260008000800 */
[----:B------:R-:W-:-:S02]  /*00f0*/  UIADD3 UR11, UP0, UPT, UR11, 0x1, URZ ;  /* 0x000000010b0b7890 */ /* 0x000fc4000ff1e0ff */
[----:B-1----:R-:W-:Y:S02]  /*0100*/  UIADD3 UR4, UPT, UPT, UR5, 0x7, -UR4 ;  /* 0x0000000705047890 */ /* 0x002fe4000fffe804 */
[----:B------:R-:W-:Y:S02]  /*0110*/  ULEA.HI.X UR12, UR12, URZ, URZ, 0x2, UP0 ;  /* 0x000000ff0c0c7291 */ /* 0x000fe400080f14ff */
[----:B------:R-:W-:Y:S02]  /*0120*/  UISETP.LT.U32.AND UP0, UPT, UR11, UR14, UPT ;  /* 0x0000000e0b00728c */ /* 0x000fe4000bf01070 */
[----:B------:R-:W-:Y:S02]  /*0130*/  USHF.R.S32.HI UR5, URZ, 0x1f, UR4 ;  /* 0x0000001fff057899 */ /* 0x000fe40008011404 */
[----:B------:R-:W-:Y:S02]  /*0140*/  UISETP.LT.U32.AND.EX UP0, UPT, UR12, UR15, UPT, UP0 ;  /* 0x0000000f0c00728c */ /* 0x000fe4000bf01100 */
[----:B------:R-:W-:-:S02]  /*0150*/  ULEA.HI UR5, UR5, UR4, URZ, 0x3 ;  /* 0x0000000405057291 */ /* 0x000fc4000f8f18ff */
[----:B------:R-:W-:Y:S01]  /*0160*/  USEL UR11, UR11, UR14, UP0 ;  /* 0x0000000e0b0b7287 */ /* 0x000fe20008000000 */
[C---:B0-----:R-:W-:Y:S01]  /*0170*/  VIADD R20, R0.reuse, 0x780 ;  /* 0x0000078000147836 */ /* 0x041fe20000000000 */
[----:B------:R-:W-:Y:S02]  /*0180*/  USEL UR12, UR12, UR15, UP0 ;  /* 0x0000000f0c0c7287 */ /* 0x000fe40008000000 */
[----:B------:R-:W-:Y:S02]  /*0190*/  UISETP.GE.AND UP0, UPT, UR4, 0x8, UPT ;  /* 0x000000080400788c */ /* 0x000fe4000bf06270 */
[----:B--2---:R-:W-:Y:S02]  /*01a0*/  ULEA UR6, UR7, UR6, 0x18 ;  /* 0x0000000607067291 */ /* 0x004fe4000f8ec0ff */
[----:B------:R-:W-:Y:S02]  /*01b0*/  USHF.R.S32.HI UR5, URZ, 0x3, UR5 ;  /* 0x00000003ff057899 */ /* 0x000fe40008011405 */
[----:B------:R-:W-:Y:S01]  /*01c0*/  PLOP3.LUT P0, PT, PT, PT, UP0, 0x80, 0x8 ;  /* 0x000000000008781c */ /* 0x000fe20003f0f008 */
[----:B----4-:R-:W-:Y:S01]  /*01d0*/  USHF.L.U32 UR8, UR8, 0xb, URZ ;  /* 0x0000000b08087899 */ /* 0x010fe200080006ff */
[C---:B------:R-:W-:Y:S01]  /*01e0*/  LEA R4, R0.reuse, UR6, 0x2 ;  /* 0x0000000600047c11 */ /* 0x040fe2000f8e10ff */
[----:B------:R-:W-:Y:S01]  /*01f0*/  UIADD3 UR22, UPT, UPT, UR5, -0x1, URZ ;  /* 0xffffffff05167890 */ /* 0x000fe2000fffe0ff */
[----:B------:R-:W-:Y:S01]  /*0200*/  ISETP.GT.U32.OR P0, PT, R0, 0xff, !P0 ;  /* 0x000000ff0000780c */ /* 0x000fe20004704470 */
[----:B------:R-:W-:-:S02]  /*0210*/  ULOP3.LUT UR23, UR5, 0xf, URZ, 0xc0, !UPT ;  /* 0x0000000f05177892 */ /* 0x000fc4000f8ec0ff */
[----:B------:R-:W-:Y:S01]  /*0220*/  ULOP3.LUT UR24, UR5, 0x7, URZ, 0xc0, !UPT ;  /* 0x0000000705187892 */ /* 0x000fe2000f8ec0ff */
[----:B------:R-:W-:Y:S01]  /*0230*/  P2R R21, PR, RZ, 0x1 ;  /* 0x00000001ff157803 */ /* 0x000fe20000000000 */
[----:B------:R-:W-:Y:S02]  /*0240*/  ULOP3.LUT UR25, UR5, 0x3, URZ, 0xc0, !UPT ;  /* 0x0000000305197892 */ /* 0x000fe4000f8ec0ff */
[----:B------:R-:W-:Y:S02]  /*0250*/  ULOP3.LUT UR26, UR5, 0xffffff0, URZ, 0xc0, !UPT ;  /* 0x0ffffff0051a7892 */ /* 0x000fe4000f8ec0ff */
[----:B------:R-:W-:Y:S02]  /*0260*/  ULOP3.LUT UR27, UR5, 0xffffff8, URZ, 0xc0, !UPT ;  /* 0x0ffffff8051b7892 */ /* 0x000fe4000f8ec0ff */
[----:B------:R-:W-:Y:S01]  /*0270*/  ULOP3.LUT UR9, UR5, 0x1, URZ, 0xc0, !UPT ;  /* 0x0000000105097892 */ /* 0x000fe2000f8ec0ff */
[----:B------:R-:W-:Y:S01]  /*0280*/  UMOV UR6, URZ ;  /* 0x000000ff00067c82 */ /* 0x000fe20008000000 */
[----:B---3--:R-:W-:-:S10]  /*0290*/  UMOV UR7, URZ ;  /* 0x000000ff00077c82 */ /* 0x008fd40008000000 */
.L_x_219:
[----:B------:R-:W-:Y:S01]  /*02a0*/  ISETP.NE.AND P0, PT, R21, RZ, PT ;  /* 0x000000ff1500720c */ /* 0x000fe20003f05270 */
[----:B------:R-:W-:-:S12]  /*02b0*/  BSSY.RECONVERGENT B0, `(.L_x_136) ;  /* 0x000007c000007945 */ /* 0x000fd80003800200 */
[----:B012345:R-:W-:Y:S05]  /*02c0*/  @P0 BRA `(.L_x_137) ;  /* 0x0000000400e80947 */ /* 0x03ffea0003800000 */
[----:B------:R-:W-:Y:S02]  /*02d0*/  IMAD.U32 R2, RZ, RZ, UR22 ;  /* 0x00000016ff027e24 */ /* 0x000fe4000f8e00ff */
[----:B------:R-:W-:-:S03]  /*02e0*/  IMAD.MOV.U32 R3, RZ, RZ, RZ ;  /* 0x000000ffff037224 */ /* 0x000fc600078e00ff */
[----:B------:R-:W-:-:S13]  /*02f0*/  ISETP.GE.U32.AND P1, PT, R2, 0xf, PT ;  /* 0x0000000f0200780c */ /* 0x000fda0003f26070 */
[----:B------:R-:W-:Y:S05]  /*0300*/  @!P1 BRA `(.L_x_138) ;  /* 0x00000000005c9947 */ /* 0x000fea0003800000 */
[----:B------:R-:W-:Y:S01]  /*0310*/  VIADD R2, R4, 0x2000 ;  /* 0x0000200004027836 */ /* 0x000fe20000000000 */
[----:B------:R-:W-:-:S12]  /*0320*/  UIADD3 UR4, UPT, UPT, -UR26, URZ, URZ ;  /* 0x000000ff1a047290 */ /* 0x000fd8000fffe1ff */
.L_x_139:
[----:B------:R-:W-:Y:S01]  /*0330*/  UIADD3 UR4, UPT, UPT, UR4, 0x10, URZ ;  /* 0x0000001004047890 */ /* 0x000fe2000fffe0ff */
[----:B------:R-:W-:Y:S03]  /*0340*/  STS [R2+-0x2000], RZ ;  /* 0xffe000ff02007388 */ /* 0x000fe60000000800 */
[----:B------:R-:W-:Y:S01]  /*0350*/  UISETP.NE.AND UP0, UPT, UR4, URZ, UPT ;  /* 0x000000ff0400728c */ /* 0x000fe2000bf05270 */
        /* <DEDUP_REMOVED lines=16> */
[----:B------:R-:W-:Y:S06]  /*0460*/  BRA.U UP0, `(.L_x_139) ;  /* 0xfffffffd00b07547 */ /* 0x000fec000b83ffff */
[----:B------:R-:W-:-:S07]  /*0470*/  IMAD.U32 R3, RZ, RZ, UR26 ;  /* 0x0000001aff037e24 */ /* 0x000fce000f8e00ff */
.L_x_138:
[----:B------:R-:W-:Y:S01]  /*0480*/  ISETP.NE.AND P0, PT, RZ, UR23, PT ;  /* 0x00000017ff007c0c */ /* 0x000fe2000bf05270 */
[----:B------:R-:W-:Y:S02]  /*0490*/  IMAD.U32 R6, RZ, RZ, UR24 ;  /* 0x00000018ff067e24 */ /* 0x000fe4000f8e00ff */
[----:B------:R-:W-:Y:S02]  /*04a0*/  IMAD.U32 R2, RZ, RZ, UR23 ;  /* 0x00000017ff027e24 */ /* 0x000fe4000f8e00ff */
[----:B------:R-:W-:Y:S02]  /*04b0*/  VIADD R6, R6, 0xffffffff ;  /* 0xffffffff06067836 */ /* 0x000fe40000000000 */
[----:B------:R-:W-:-:S06]  /*04c0*/  VIADD R2, R2, 0xffffffff ;  /* 0xffffffff02027836 */ /* 0x000fcc0000000000 */
[----:B------:R-:W-:Y:S05]  /*04d0*/  @!P0 BRA `(.L_x_140) ;  /* 0x00000000007c8947 */ /* 0x000fea0003800000 */
[----:B------:R-:W-:Y:S01]  /*04e0*/  ISETP.GE.U32.AND P2, PT, R2, 0x7, PT ;  /* 0x000000070200780c */ /* 0x000fe20003f46070 */
[----:B------:R-:W-:-:S12]  /*04f0*/  UISETP.NE.AND UP0, UPT, UR24, URZ, UPT ;  /* 0x000000ff1800728c */ /* 0x000fd8000bf05270 */
        /* <DEDUP_REMOVED lines=11> */
.L_x_141:
[----:B------:R-:W-:Y:S05]  /*05b0*/  BRA.U !UP0, `(.L_x_140) ;  /* 0x0000000108447547 */ /* 0x000fea000b800000 */
[----:B------:R-:W-:Y:S01]  /*05c0*/  ISETP.GE.U32.AND P2, PT, R6, 0x3, PT ;  /* 0x000000030600780c */ /* 0x000fe20003f46070 */
[----:B------:R-:W-:-:S12]  /*05d0*/  UISETP.NE.AND UP0, UPT, UR25, URZ, UPT ;  /* 0x000000ff1900728c */ /* 0x000fd8000bf05270 */
[C---:B0-----:R-:W-:Y:S02]  /*05e0*/  @P2 IMAD R5, R3.reuse, 0x400, R4 ;  /* 0x0000040003052824 */ /* 0x041fe400078e0204 */
[----:B------:R-:W-:-:S03]  /*05f0*/  @P2 VIADD R3, R3, 0x4 ;  /* 0x0000000403032836 */ /* 0x000fc60000000000 */
[----:B------:R1:W-:Y:S04]  /*0600*/  @P2 STS [R5], RZ ;  /* 0x000000ff05002388 */ /* 0x0003e80000000800 */
[----:B------:R1:W-:Y:S04]  /*0610*/  @P2 STS [R5+0x400], RZ ;  /* 0x000400ff05002388 */ /* 0x0003e80000000800 */
[----:B------:R1:W-:Y:S04]  /*0620*/  @P2 STS [R5+0x800], RZ ;  /* 0x000800ff05002388 */ /* 0x0003e80000000800 */
[----:B------:R1:W-:Y:S01]  /*0630*/  @P2 STS [R5+0xc00], RZ ;  /* 0x000c00ff05002388 */ /* 0x0003e20000000800 */
[----:B------:R-:W-:Y:S05]  /*0640*/  BRA.U !UP0, `(.L_x_140) ;  /* 0x0000000108207547 */ /* 0x000fea000b800000 */
[----:B------:R-:W-:Y:S01]  /*0650*/  IMAD R3, R3, 0x400, R4 ;  /* 0x0000040003037824 */ /* 0x000fe200078e0204 */
[----:B------:R-:W-:-:S04]  /*0660*/  UISETP.NE.AND UP0, UPT, UR25, 0x1, UPT ;  /* 0x000000011900788c */ /* 0x000fc8000bf05270 */
[----:B------:R2:W-:Y:S05]  /*0670*/  STS [R3], RZ ;  /* 0x000000ff03007388 */ /* 0x0005ea0000000800 */
[----:B------:R-:W-:Y:S05]  /*0680*/  BRA.U !UP0, `(.L_x_140) ;  /* 0x0000000108107547 */ /* 0x000fea000b800000 */
[----:B------:R-:W-:Y:S01]  /*0690*/  UISETP.NE.AND UP0, UPT, UR25, 0x2, UPT ;  /* 0x000000021900788c */ /* 0x000fe2000bf05270 */
[----:B------:R3:W-:Y:S05]  /*06a0*/  STS [R3+0x400], RZ ;  /* 0x000400ff03007388 */ /* 0x0007ea0000000800 */
[----:B------:R-:W-:-:S13]  /*06b0*/  PLOP3.LUT P2, PT, PT, PT, UP0, 0x80, 0x8 ;  /* 0x000000000008781c */ /* 0x000fda0003f4f008 */
[----:B------:R3:W-:Y:S02]  /*06c0*/  @P2 STS [R3+0x800], RZ ;  /* 0x000800ff03002388 */ /* 0x0007e40000000800 */
.L_x_140:
[----:B------:R-:W-:-:S13]  /*06d0*/  ISETP.GT.U32.AND P2, PT, R0, 0x7f, PT ;  /* 0x0000007f0000780c */ /* 0x000fda0003f44070 */
[----:B------:R-:W-:Y:S05]  /*06e0*/  @P2 BRA `(.L_x_137) ;  /* 0x0000000000e02947 */ /* 0x000fea0003800000 */
[----:B--23--:R-:W-:Y:S01]  /*06f0*/  IMAD.MOV.U32 R3, RZ, RZ, RZ ;  /* 0x000000ffff037224 */ /* 0x00cfe200078e00ff */
[----:B------:R-:W-:Y:S06]  /*0700*/  @!P1 BRA `(.L_x_142) ;  /* 0x0000000000589947 */ /* 0x000fec0003800000 */
[----:B------:R-:W-:-:S07]  /*0710*/  IMAD.MOV.U32 R3, RZ, RZ, RZ ;  /* 0x000000ffff037224 */ /* 0x000fce00078e00ff */
.L_x_143:
[C---:B012---:R-:W-:Y:S02]  /*0720*/  IMAD R5, R3.reuse, 0x400, R4 ;  /* 0x0000040003057824 */ /* 0x047fe400078e0204 */
[----:B------:R-:W-:-:S03]  /*0730*/  VIADD R3, R3, 0x10 ;  /* 0x0000001003037836 */ /* 0x000fc60000000000 */
[----:B------:R2:W-:Y:S02]  /*0740*/  STS [R5+0x200], RZ ;  /* 0x000200ff05007388 */ /* 0x0005e40000000800 */
[----:B------:R-:W-:Y:S02]  /*0750*/  ISETP.NE.AND P1, PT, R3, UR26, PT ;  /* 0x0000001a03007c0c */ /* 0x000fe4000bf25270 */
[----:B------:R2:W-:Y:S04]  /*0760*/  STS [R5+0x600], RZ ;  /* 0x000600ff05007388 */ /* 0x0005e80000000800 */
        /* <DEDUP_REMOVED lines=13> */
[----:B------:R2:W-:Y:S01]  /*0840*/  STS [R5+0x3e00], RZ ;  /* 0x003e00ff05007388 */ /* 0x0005e20000000800 */
[----:B------:R-:W-:Y:S05]  /*0850*/  @P1 BRA `(.L_x_143) ;  /* 0xfffffffc00b01947 */ /* 0x000fea000383ffff */
[----:B------:R-:W-:-:S07]  /*0860*/  IMAD.U32 R3, RZ, RZ, UR26 ;  /* 0x0000001aff037e24 */ /* 0x000fce000f8e00ff */
.L_x_142:
[----:B------:R-:W-:Y:S05]  /*0870*/  @!P0 BRA `(.L_x_137) ;  /* 0x00000000007c8947 */ /* 0x000fea0003800000 */
[----:B------:R-:W-:Y:S01]  /*0880*/  ISETP.GE.U32.AND P0, PT, R2, 0x7, PT ;  /* 0x000000070200780c */ /* 0x000fe20003f06070 */
[----:B------:R-:W-:-:S12]  /*0890*/  UISETP.NE.AND UP0, UPT, UR24, URZ, UPT ;  /* 0x000000ff1800728c */ /* 0x000fd8000bf05270 */
[----:B------:R-:W-:Y:S05]  /*08a0*/  @!P0 BRA `(.L_x_144) ;  /* 0x0000000000288947 */ /* 0x000fea0003800000 */
[C---:B------:R-:W-:Y:S02]  /*08b0*/  IMAD R2, R3.reuse, 0x400, R4 ;  /* 0x0000040003027824 */ /* 0x040fe400078e0204 */
[----:B------:R-:W-:-:S03]  /*08c0*/  VIADD R3, R3, 0x8 ;  /* 0x0000000803037836 */ /* 0x000fc60000000000 */
[----:B------:R3:W-:Y:S04]  /*08d0*/  STS [R2+0x200], RZ ;  /* 0x000200ff02007388 */ /* 0x0007e80000000800 */
[----:B------:R3:W-:Y:S04]  /*08e0*/  STS [R2+0x600], RZ ;  /* 0x000600ff02007388 */ /* 0x0007e80000000800 */
[----:B------:R3:W-:Y:S04]  /*08f0*/  STS [R2+0xa00], RZ ;  /* 0x000a00ff02007388 */ /* 0x0007e80000000800 */
[----:B------:R3:W-:Y:S04]  /*0900*/  STS [R2+0xe00], RZ ;  /* 0x000e00ff02007388 */ /* 0x0007e80000000800 */
[----:B------:R3:W-:Y:S04]  /*0910*/  STS [R2+0x1200], RZ ;  /* 0x001200ff02007388 */ /* 0x0007e80000000800 */
[----:B------:R3:W-:Y:S04]  /*0920*/  STS [R2+0x1600], RZ ;  /* 0x001600ff02007388 */ /* 0x0007e80000000800 */
[----:B------:R3:W-:Y:S04]  /*0930*/  STS [R2+0x1a00], RZ ;  /* 0x001a00ff02007388 */ /* 0x0007e80000000800 */
[----:B------:R3:W-:Y:S02]  /*0940*/  STS [R2+0x1e00], RZ ;  /* 0x001e00ff02007388 */ /* 0x0007e40000000800 */
.L_x_144:
[----:B------:R-:W-:Y:S05]  /*0950*/  BRA.U !UP0, `(.L_x_137) ;  /* 0x0000000108447547 */ /* 0x000fea000b800000 */
[----:B------:R-:W-:Y:S01]  /*0960*/  ISETP.GE.U32.AND P0, PT, R6, 0x3, PT ;  /* 0x000000030600780c */ /* 0x000fe20003f06070 */
[----:B------:R-:W-:-:S12]  /*0970*/  UISETP.NE.AND UP0, UPT, UR25, URZ, UPT ;  /* 0x000000ff1900728c */ /* 0x000fd8000bf05270 */
[C---:B---3--:R-:W-:Y:S02]  /*0980*/  @P0 IMAD R2, R3.reuse, 0x400, R4 ;  /* 0x0000040003020824 */ /* 0x048fe400078e0204 */
[----:B------:R-:W-:-:S03]  /*0990*/  @P0 VIADD R3, R3, 0x4 ;  /* 0x0000000403030836 */ /* 0x000fc60000000000 */
[----:B------:R4:W-:Y:S04]  /*09a0*/  @P0 STS [R2+0x200], RZ ;  /* 0x000200ff02000388 */ /* 0x0009e80000000800 */
[----:B------:R4:W-:Y:S04]  /*09b0*/  @P0 STS [R2+0x600], RZ ;  /* 0x000600ff02000388 */ /* 0x0009e80000000800 */
[----:B------:R4:W-:Y:S04]  /*09c0*/  @P0 STS [R2+0xa00], RZ ;  /* 0x000a00ff02000388 */ /* 0x0009e80000000800 */
[----:B------:R4:W-:Y:S01]  /*09d0*/  @P0 STS [R2+0xe00], RZ ;  /* 0x000e00ff02000388 */ /* 0x0009e20000000800 */
[----:B------:R-:W-:Y:S05]  /*09e0*/  BRA.U !UP0, `(.L_x_137) ;  /* 0x0000000108207547 */ /* 0x000fea000b800000 */
[----:B------:R-:W-:Y:S01]  /*09f0*/  IMAD R3, R3, 0x400, R4 ;  /* 0x0000040003037824 */ /* 0x000fe200078e0204 */
[----:B------:R-:W-:-:S04]  /*0a00*/  UISETP.NE.AND UP0, UPT, UR25, 0x1, UPT ;  /* 0x000000011900788c */ /* 0x000fc8000bf05270 */
[----:B------:R3:W-:Y:S05]  /*0a10*/  STS [R3+0x200], RZ ;  /* 0x000200ff03007388 */ /* 0x0007ea0000000800 */
[----:B------:R-:W-:Y:S05]  /*0a20*/  BRA.U !UP0, `(.L_x_137) ;  /* 0x0000000108107547 */ /* 0x000fea000b800000 */
[----:B------:R-:W-:Y:S01]  /*0a30*/  UISETP.NE.AND UP0, UPT, UR25, 0x2, UPT ;  /* 0x000000021900788c */ /* 0x000fe2000bf05270 */
[----:B------:R0:W-:Y:S05]  /*0a40*/  STS [R3+0x600], RZ ;  /* 0x000600ff03007388 */ /* 0x0001ea0000000800 */
[----:B------:R-:W-:-:S13]  /*0a50*/  PLOP3.LUT P0, PT, PT, PT, UP0, 0x80, 0x8 ;  /* 0x000000000008781c */ /* 0x000fda0003f0f008 */
[----:B------:R0:W-:Y:S02]  /*0a60*/  @P0 STS [R3+0xa00], RZ ;  /* 0x000a00ff03000388 */ /* 0x0001e40000000800 */
.L_x_137:
[----:B------:R-:W-:Y:S05]  /*0a70*/  BSYNC.RECONVERGENT B0 ;  /* 0x0000000000007941 */ /* 0x000fea0003800200 */
.L_x_136:
[----:B------:R-:W5:Y:S01]  /*0a80*/  LDCU.64 UR14, c[0x0][0x390] ;  /* 0x00007200ff0e77ac */ /* 0x000f620008000a00 */
[----:B------:R-:W-:Y:S02]  /*0a90*/  USHF.L.U32 UR4, UR6, 0x1e, URZ ;  /* 0x0000001e06047899 */ /* 0x000fe400080006ff */
[----:B------:R-:W-:Y:S02]  /*0aa0*/  USHF.L.U64.HI UR5, UR6, 0x1e, UR7 ;  /* 0x0000001e06057899 */ /* 0x000fe40008010207 */
[----:B-----5:R-:W-:-:S04]  /*0ab0*/  UIADD3 UR4, UP0, UPT, -UR4, UR14, URZ ;  /* 0x0000000e04047290 */ /* 0x020fc8000ff1e1ff */
[----:B------:R-:W-:Y:S02]  /*0ac0*/  UIADD3.X UR5, UPT, UPT, ~UR5, UR15, URZ, UP0, !UPT ;  /* 0x0000000f05057290 */ /* 0x000fe400087fe5ff */
[----:B------:R-:W-:-:S04]  /*0ad0*/  UISETP.LT.U32.AND UP0, UPT, UR4, 0x40000000, UPT ;  /* 0x400000000400788c */ /* 0x000fc8000bf01070 */
[----:B------:R-:W-:-:S04]  /*0ae0*/  UISETP.LT.U32.AND.EX UP0, UPT, UR5, URZ, UPT, UP0 ;  /* 0x000000ff0500728c */ /* 0x000fc8000bf01100 */
[----:B------:R-:W-:Y:S02]  /*0af0*/  USEL UR13, UR4, 0x40000000, UP0 ;  /* 0x40000000040d7887 */ /* 0x000fe40008000000 */
[----:B------:R-:W-:Y:S02]  /*0b00*/  USEL UR14, UR5, URZ, UP0 ;  /* 0x000000ff050e7287 */ /* 0x000fe40008000000 */
[----:B------:R-:W-:-:S04]  /*0b10*/  UISETP.GT.U32.AND UP0, UPT, UR13, UR8, UPT ;  /* 0x000000080d00728c */ /* 0x000fc8000bf04070 */
[----:B------:R-:W-:Y:S01]  /*0b20*/  UISETP.GT.U32.AND.EX UP0, UPT, UR14, URZ, UPT, UP0 ;  /* 0x000000ff0e00728c */ /* 0x000fe2000bf04100 */
[----:B------:R-:W-:Y:S08]  /*0b30*/  BAR.SYNC.DEFER_BLOCKING 0x0 ;  /* 0x0000000000007b1d */ /* 0x000ff00000010000 */
[----:B------:R-:W-:Y:S06]  /*0b40*/  BAR.SYNC.DEFER_BLOCKING 0x0 ;  /* 0x0000000000007b1d */ /* 0x000fec0000010000 */
[----:B------:R-:W-:Y:S05]  /*0b50*/  BRA.U !UP0, `(.L_x_145) ;  /* 0x00000011082c7547 */ /* 0x000fea000b800000 */
[----:B------:R-:W-:Y:S01]  /*0b60*/  UMOV UR10, UR8 ;  /* 0x00000008000a7c82 */ /* 0x000fe20008000000 */
[----:B------:R-:W-:-:S05]  /*0b70*/  UMOV UR5, URZ ;  /* 0x000000ff00057c82 */ /* 0x000fca0008000000 */
.L_x_150:
[----:B-----5:R-:W5:Y:S01]  /*0b80*/  LDCU.64 UR18, c[0x0][0x390] ;  /* 0x00007200ff1277ac */ /* 0x020f620008000a00 */
[----:B------:R-:W-:Y:S02]  /*0b90*/  USHF.L.U32 UR15, UR6, 0x1e, URZ ;  /* 0x0000001e060f7899 */ /* 0x000fe400080006ff */
[----:B------:R-:W-:Y:S02]  /*0ba0*/  USHF.L.U64.HI UR16, UR6, 0x1e, UR7 ;  /* 0x0000001e06107899 */ /* 0x000fe40008010207 */
[----:B------:R-:W-:-:S04]  /*0bb0*/  UIADD3 UR15, UP0, UPT, UR10, UR15, URZ ;  /* 0x0000000f0a0f7290 */ /* 0x000fc8000ff1e0ff */
[----:B------:R-:W-:Y:S02]  /*0bc0*/  UIADD3.X UR16, UPT, UPT, UR5, UR16, URZ, UP0, !UPT ;  /* 0x0000001005107290 */ /* 0x000fe400087fe4ff */
[----:B------:R-:W-:Y:S02]  /*0bd0*/  ULEA UR10, UP0, UR28, UR10, 0xb ;  /* 0x0000000a1c0a7291 */ /* 0x000fe4000f8058ff */
[----:B-----5:R-:W-:Y:S02]  /*0be0*/  UIADD3 UR17, UP1, UPT, -UR15, UR18, URZ ;  /* 0x000000120f117290 */ /* 0x020fe4000ff3e1ff */
[----:B------:R-:W-:Y:S02]  /*0bf0*/  UIADD3.X UR5, UPT, UPT, URZ, UR5, URZ, UP0, !UPT ;  /* 0x00000005ff057290 */ /* 0x000fe400087fe4ff */
[----:B------:R-:W-:Y:S02]  /*0c00*/  UIADD3.X UR4, UPT, UPT, ~UR16, UR19, URZ, UP1, !UPT ;  /* 0x0000001310047290 */ /* 0x000fe40008ffe5ff */
[----:B------:R-:W-:-:S02]  /*0c10*/  UISETP.GE.U32.AND UP1, UPT, UR17, 0x800, UPT ;  /* 0x000008001100788c */ /* 0x000fc4000bf26070 */
[----:B------:R-:W-:Y:S02]  /*0c20*/  UISETP.GE.U32.AND UP0, UPT, UR10, UR13, UPT ;  /* 0x0000000d0a00728c */ /* 0x000fe4000bf06070 */
[----:B------:R-:W-:Y:S02]  /*0c30*/  UISETP.GE.U32.AND.EX UP1, UPT, UR4, URZ, UPT, UP1 ;  /* 0x000000ff0400728c */ /* 0x000fe4000bf26110 */
[----:B------:R-:W-:-:S07]  /*0c40*/  UISETP.GE.U32.AND.EX UP0, UPT, UR5, UR14, UPT, UP0 ;  /* 0x0000000e0500728c */ /* 0x000fce000bf06100 */
[----:B0-----:R-:W-:Y:S05]  /*0c50*/  BRA.U !UP1, `(.L_x_146) ;  /* 0x0000000109587547 */ /* 0x001fea000b800000 */
[----:B------:R-:W4:Y:S01]  /*0c60*/  LDCU.64 UR18, c[0x0][0x388] ;  /* 0x00007100ff1277ac */ /* 0x000f220008000a00 */
[----:B0-23--:R-:W-:-:S05]  /*0c70*/  IADD3 R3, P0, PT, R0, UR15, RZ ;  /* 0x0000000f00037c10 */ /* 0x00dfca000ff1e0ff */
[----:B------:R-:W-:Y:S01]  /*0c80*/  IMAD.X R6, RZ, RZ, UR16, P0 ;  /* 0x00000010ff067e24 */ /* 0x000fe200080e06ff */
[----:B----4-:R-:W-:-:S04]  /*0c90*/  LEA R2, P0, R3, UR18, 0x2 ;  /* 0x0000001203027c11 */ /* 0x010fc8000f8010ff */
        /* <DEDUP_REMOVED lines=14> */
[----:B-1----:R0:W5:Y:S04]  /*0d80*/  LDG.E R5, desc[UR20][R2.64+0x1a00] ;  /* 0x001a001402057981 */ /* 0x002168000c1e1900 */
[----:B------:R0:W5:Y:S04]  /*0d90*/  LDG.E R7, desc[UR20][R2.64+0x1c00] ;  /* 0x001c001402077981 */ /* 0x000168000c1e1900 */
[----:B------:R0:W5:Y:S01]  /*0da0*/  LDG.E R8, desc[UR20][R2.64+0x1e00] ;  /* 0x001e001402087981 */ /* 0x000162000c1e1900 */
[----:B------:R-:W-:Y:S05]  /*0db0*/  BRA `(.L_x_147) ;  /* 0x00000004000c7947 */ /* 0x000fea0003800000 */
.L_x_146:
[----:B------:R-:W4:Y:S01]  /*0dc0*/  LDCU.64 UR18, c[0x0][0x388] ;  /* 0x00007100ff1277ac */ /* 0x000f220008000a00 */
[C---:B012---:R-:W-:Y:S01]  /*0dd0*/  VIADD R5, R0.reuse, 0x100 ;  /* 0x0000010000057836 */ /* 0x047fe20000000000 */
[C---:B---3--:R-:W-:Y:S01]  /*0de0*/  IADD3 R3, P0, PT, R0.reuse, UR15, RZ ;  /* 0x0000000f00037c10 */ /* 0x048fe2000ff1e0ff */
[C---:B----4-:R-:W-:Y:S01]  /*0df0*/  VIADD R2, R0.reuse, 0x80 ;  /* 0x0000008000027836 */ /* 0x050fe20000000000 */
[C---:B------:R-:W-:Y:S01]  /*0e00*/  ISETP.GE.AND P1, PT, R0.reuse, UR17, PT ;  /* 0x0000001100007c0c */ /* 0x040fe2000bf26270 */
[----:B------:R-:W-:Y:S01]  /*0e10*/  VIADD R7, R0, 0x180 ;  /* 0x0000018000077836 */ /* 0x000fe20000000000 */
[----:B------:R-:W-:Y:S01]  /*0e20*/  ISETP.GE.AND P3, PT, R5, UR17, PT ;  /* 0x0000001105007c0c */ /* 0x000fe2000bf66270 */
[----:B------:R-:W-:Y:S01]  /*0e30*/  IMAD.X R6, RZ, RZ, UR16, P0 ;  /* 0x00000010ff067e24 */ /* 0x000fe200080e06ff */
[----:B------:R-:W-:Y:S01]  /*0e40*/  ISETP.GE.AND P2, PT, R2, UR17, PT ;  /* 0x0000001102007c0c */ /* 0x000fe2000bf46270 */
[----:B------:R-:W-:Y:S01]  /*0e50*/  VIADD R5, R0, 0x200 ;  /* 0x0000020000057836 */ /* 0x000fe20000000000 */
[----:B------:R-:W-:Y:S01]  /*0e60*/  ISETP.GE.AND P4, PT, R7, UR17, PT ;  /* 0x0000001107007c0c */ /* 0x000fe2000bf86270 */
[----:B------:R-:W-:-:S03]  /*0e70*/  IMAD.MOV.U32 R22, RZ, RZ, -0x1 ;  /* 0xffffffffff167424 */ /* 0x000fc600078e00ff */
[----:B------:R-:W-:Y:S01]  /*0e80*/  ISETP.GE.AND P5, PT, R5, UR17, PT ;  /* 0x0000001105007c0c */ /* 0x000fe2000bfa6270 */
[----:B------:R-:W-:Y:S01]  /*0e90*/  VIADD R5, R0, 0x300 ;  /* 0x0000030000057836 */ /* 0x000fe20000000000 */
[----:B------:R-:W-:-:S04]  /*0ea0*/  LEA R2, P0, R3, UR18, 0x2 ;  /* 0x0000001203027c11 */ /* 0x000fc8000f8010ff */
[----:B------:R-:W-:Y:S01]  /*0eb0*/  LEA.HI.X R3, R3, UR19, R6, 0x2, P0 ;  /* 0x0000001303037c11 */ /* 0x000fe200080f1406 */
[----:B------:R-:W-:Y:S02]  /*0ec0*/  IMAD.MOV.U32 R11, RZ, RZ, -0x1 ;  /* 0xffffffffff0b7424 */ /* 0x000fe400078e00ff */
[C---:B------:R-:W-:Y:S02]  /*0ed0*/  VIADD R6, R0.reuse, 0x280 ;  /* 0x0000028000067836 */ /* 0x040fe40000000000 */
[----:B------:R1:W5:Y:S01]  /*0ee0*/  @!P1 LDG.E R22, desc[UR20][R2.64] ;  /* 0x0000001402169981 */ /* 0x000362000c1e1900 */
[----:B------:R-:W-:Y:S01]  /*0ef0*/  ISETP.GE.AND P1, PT, R5, UR17, PT ;  /* 0x0000001105007c0c */ /* 0x000fe2000bf26270 */
[----:B------:R-:W-:Y:S01]  /*0f00*/  VIADD R5, R0, 0x380 ;  /* 0x0000038000057836 */ /* 0x000fe20000000000 */
[----:B------:R-:W-:Y:S01]  /*0f10*/  ISETP.GE.AND P0, PT, R6, UR17, PT ;  /* 0x0000001106007c0c */ /* 0x000fe2000bf06270 */
[----:B------:R-:W-:Y:S01]  /*0f20*/  IMAD.MOV.U32 R13, RZ, RZ, -0x1 ;  /* 0xffffffffff0d7424 */ /* 0x000fe200078e00ff */
[----:B------:R1:W5:Y:S02]  /*0f30*/  @!P2 LDG.E R11, desc[UR20][R2.64+0x200] ;  /* 0x00020014020ba981 */ /* 0x000364000c1e1900 */
[----:B------:R-:W-:Y:S01]  /*0f40*/  ISETP.GE.AND P2, PT, R5, UR17, PT ;  /* 0x0000001105007c0c */ /* 0x000fe2000bf46270 */
[----:B------:R-:W-:-:S02]  /*0f50*/  VIADD R5, R0, 0x480 ;  /* 0x0000048000057836 */ /* 0x000fc40000000000 */
[----:B------:R-:W-:Y:S01]  /*0f60*/  IMAD.MOV.U32 R12, RZ, RZ, -0x1 ;  /* 0xffffffffff0c7424 */ /* 0x000fe200078e00ff */
[----:B------:R1:W5:Y:S01]  /*0f70*/  @!P4 LDG.E R13, desc[UR20][R2.64+0x600] ;  /* 0x00060014020dc981 */ /* 0x000362000c1e1900 */
[----:B------:R-:W-:Y:S01]  /*0f80*/  IMAD.MOV.U32 R14, RZ, RZ, -0x1 ;  /* 0xffffffffff0e7424 */ /* 0x000fe200078e00ff */
[C---:B------:R-:W-:Y:S02]  /*0f90*/  LOP3.LUT R6, R0.reuse, 0x400, RZ, 0xfc, !PT ;  /* 0x0000040000067812 */ /* 0x040fe400078efcff */
[----:B------:R-:W-:Y:S01]  /*0fa0*/  ISETP.GE.AND P4, PT, R5, UR17, PT ;  /* 0x0000001105007c0c */ /* 0x000fe2000bf86270 */
[----:B------:R-:W-:Y:S01]  /*0fb0*/  VIADD R5, R0, 0x500 ;  /* 0x0000050000057836 */ /* 0x000fe20000000000 */
[----:B------:R1:W5:Y:S01]  /*0fc0*/  @!P3 LDG.E R12, desc[UR20][R2.64+0x400] ;  /* 0x00040014020cb981 */ /* 0x000362000c1e1900 */
[----:B------:R-:W-:Y:S01]  /*0fd0*/  ISETP.GE.AND P3, PT, R6, UR17, PT ;  /* 0x0000001106007c0c */ /* 0x000fe2000bf66270 */
[----:B------:R-:W-:Y:S02]  /*0fe0*/  IMAD.MOV.U32 R15, RZ, RZ, -0x1 ;  /* 0xffffffffff0f7424 */ /* 0x000fe400078e00ff */
[----:B------:R-:W-:Y:S01]  /*0ff0*/  IMAD.MOV.U32 R18, RZ, RZ, -0x1 ;  /* 0xffffffffff127424 */ /* 0x000fe200078e00ff */
[----:B------:R1:W5:Y:S01]  /*1000*/  @!P5 LDG.E R14, desc[UR20][R2.64+0x800] ;  /* 0x00080014020ed981 */ /* 0x000362000c1e1900 */
[----:B------:R-:W-:Y:S01]  /*1010*/  ISETP.GE.AND P5, PT, R5, UR17, PT ;  /* 0x0000001105007c0c */ /* 0x000fe2000bfa6270 */
[----:B------:R-:W-:-:S02]  /*1020*/  VIADD R6, R0, 0x580 ;  /* 0x0000058000067836 */ /* 0x000fc40000000000 */
[----:B------:R-:W-:Y:S01]  /*1030*/  VIADD R5, R0, 0x600 ;  /* 0x0000060000057836 */ /* 0x000fe20000000000 */
[----:B------:R1:W5:Y:S01]  /*1040*/  @!P0 LDG.E R15, desc[UR20][R2.64+0xa00] ;  /* 0x000a0014020f8981 */ /* 0x000362000c1e1900 */
[----:B------:R-:W-:Y:S01]  /*1050*/  IMAD.MOV.U32 R19, RZ, RZ, -0x1 ;  /* 0xffffffffff137424 */ /* 0x000fe200078e00ff */
[----:B------:R-:W-:Y:S01]  /*1060*/  ISETP.GE.AND P0, PT, R6, UR17, PT ;  /* 0x0000001106007c0c */ /* 0x000fe2000bf06270 */
[----:B------:R-:W-:Y:S01]  /*1070*/  IMAD.MOV.U32 R17, RZ, RZ, -0x1 ;  /* 0xffffffffff117424 */ /* 0x000fe200078e00ff */
[----:B------:R1:W5:Y:S01]  /*1080*/  @!P1 LDG.E R18, desc[UR20][R2.64+0xc00] ;  /* 0x000c001402129981 */ /* 0x000362000c1e1900 */
[----:B------:R-:W-:Y:S01]  /*1090*/  IMAD.MOV.U32 R16, RZ, RZ, -0x1 ;  /* 0xffffffffff107424 */ /* 0x000fe200078e00ff */
[----:B------:R-:W-:Y:S01]  /*10a0*/  ISETP.GE.AND P1, PT, R5, UR17, PT ;  /* 0x0000001105007c0c */ /* 0x000fe2000bf26270 */
[C---:B------:R-:W-:Y:S01]  /*10b0*/  VIADD R5, R0.reuse, 0x680 ;  /* 0x0000068000057836 */ /* 0x040fe20000000000 */
[----:B------:R1:W5:Y:S01]  /*10c0*/  @!P2 LDG.E R19, desc[UR20][R2.64+0xe00] ;  /* 0x000e00140213a981 */ /* 0x000362000c1e1900 */
[----:B------:R-:W-:-:S03]  /*10d0*/  VIADD R6, R0, 0x700 ;  /* 0x0000070000067836 */ /* 0x000fc60000000000 */
[----:B------:R1:W5:Y:S01]  /*10e0*/  @!P3 LDG.E R17, desc[UR20][R2.64+0x1000] ;  /* 0x001000140211b981 */ /* 0x000362000c1e1900 */
[----:B------:R-:W-:Y:S02]  /*10f0*/  ISETP.GE.AND P2, PT, R5, UR17, PT ;  /* 0x0000001105007c0c */ /* 0x000fe4000bf46270 */
[----:B------:R-:W-:Y:S01]  /*1100*/  ISETP.GE.AND P3, PT, R6, UR17, PT ;  /* 0x0000001106007c0c */ /* 0x000fe2000bf66270 */
[----:B------:R1:W5:Y:S01]  /*1110*/  @!P4 LDG.E R16, desc[UR20][R2.64+0x1200] ;  /* 0x001200140210c981 */ /* 0x000362000c1e1900 */
[----:B------:R-:W-:Y:S01]  /*1120*/  ISETP.GE.AND P4, PT, R20, UR17, PT ;  /* 0x0000001114007c0c */ /* 0x000fe2000bf86270 */
[----:B------:R-:W-:Y:S02]  /*1130*/  IMAD.MOV.U32 R10, RZ, RZ, -0x1 ;  /* 0xffffffffff0a7424 */ /* 0x000fe400078e00ff */
[----:B------:R-:W-:Y:S02]  /*1140*/  IMAD.MOV.U32 R9, RZ, RZ, -0x1 ;  /* 0xffffffffff097424 */ /* 0x000fe400078e00ff */
[----:B------:R-:W-:-:S02]  /*1150*/  IMAD.MOV.U32 R6, RZ, RZ, -0x1 ;  /* 0xffffffffff067424 */ /* 0x000fc400078e00ff */
[----:B------:R-:W-:Y:S01]  /*1160*/  IMAD.MOV.U32 R5, RZ, RZ, -0x1 ;  /* 0xffffffffff057424 */ /* 0x000fe200078e00ff */
[----:B------:R1:W5:Y:S01]  /*1170*/  @!P5 LDG.E R10, desc[UR20][R2.64+0x1400] ;  /* 0x00140014020ad981 */ /* 0x000362000c1e1900 */
[----:B------:R-:W-:Y:S02]  /*1180*/  IMAD.MOV.U32 R7, RZ, RZ, -0x1 ;  /* 0xffffffffff077424 */ /* 0x000fe400078e00ff */
[----:B------:R-:W-:Y:S01]  /*1190*/  IMAD.MOV.U32 R8, RZ, RZ, -0x1 ;  /* 0xffffffffff087424 */ /* 0x000fe200078e00ff */
[----:B------:R1:W5:Y:S04]  /*11a0*/  @!P0 LDG.E R9, desc[UR20][R2.64+0x1600] ;  /* 0x0016001402098981 */ /* 0x000368000c1e1900 */
[----:B------:R1:W5:Y:S04]  /*11b0*/  @!P1 LDG.E R6, desc[UR20][R2.64+0x1800] ;  /* 0x0018001402069981 */ /* 0x000368000c1e1900 */
[----:B------:R1:W5:Y:S04]  /*11c0*/  @!P2 LDG.E R5, desc[UR20][R2.64+0x1a00] ;  /* 0x001a00140205a981 */ /* 0x000368000c1e1900 */
[----:B------:R1:W5:Y:S04]  /*11d0*/  @!P3 LDG.E R7, desc[UR20][R2.64+0x1c00] ;  /* 0x001c00140207b981 */ /* 0x000368000c1e1900 */
[----:B------:R1:W5:Y:S02]  /*11e0*/  @!P4 LDG.E R8, desc[UR20][R2.64+0x1e00] ;  /* 0x001e00140208c981 */ /* 0x000364000c1e1900 */
.L_x_147:
[----:B01----:R-:W0:Y:S02]  /*11f0*/  LDC.64 R2, c[0x0][0x398] ;  /* 0x0000e600ff027b82 */ /* 0x003e240000000a00 */
[----:B0-----:R-:W-:-:S13]  /*1200*/  ISETP.GT.AND P0, PT, R3, R2, PT ;  /* 0x000000020300720c */ /* 0x001fda0003f04270 */
[----:B------:R-:W-:Y:S05]  /*1210*/  @!P0 BRA `(.L_x_148) ;  /* 0x0000000800788947 */ /* 0x000fea0003800000 */
[----:B-----5:R-:W-:Y:S01]  /*1220*/  ISETP.GE.AND P0, PT, R22, RZ, PT ;  /* 0x000000ff1600720c */ /* 0x020fe20003f06270 */
[----:B------:R-:W0:Y:S01]  /*1230*/  S2UR UR15, SR_CgaCtaId ;  /* 0x00000000000f79c3 */ /* 0x000e220000008800 */
[----:B------:R-:W-:Y:S01]  /*1240*/  ISETP.GE.AND P1, PT, R11, RZ, PT ;  /* 0x000000ff0b00720c */ /* 0x000fe20003f26270 */
[----:B------:R-:W-:Y:S01]  /*1250*/  UMOV UR4, 0x400 ;  /* 0x0000040000047882 */ /* 0x000fe20000000000 */
[----:B------:R-:W-:Y:S01]  /*1260*/  SEL R23, RZ, 0x7fffffff, !P0 ;  /* 0x7fffffffff177807 */ /* 0x000fe20004000000 */
[----:B------:R-:W1:Y:S01]  /*1270*/  LDCU UR16, c[0x0][0x398] ;  /* 0x00007300ff1077ac */ /* 0x000e620008000800 */
[----:B------:R-:W-:Y:S02]  /*1280*/  SEL R24, RZ, 0x7fffffff, !P1 ;  /* 0x7fffffffff187807 */ /* 0x000fe40004800000 */
[----:B------:R-:W-:Y:S02]  /*1290*/  ISETP.GE.AND P0, PT, R14, RZ, PT ;  /* 0x000000ff0e00720c */ /* 0x000fe40003f06270 */
[----:B------:R-:W-:-:S02]  /*12a0*/  ISETP.GE.AND P1, PT, R15, RZ, PT ;  /* 0x000000ff0f00720c */ /* 0x000fc40003f26270 */
[----:B------:R-:W-:Y:S02]  /*12b0*/  ISETP.GE.AND P2, PT, R12, RZ, PT ;  /* 0x000000ff0c00720c */ /* 0x000fe40003f46270 */
[----:B------:R-:W-:Y:S02]  /*12c0*/  LOP3.LUT R2, R23, R22, RZ, 0x3c, !PT ;  /* 0x0000001617027212 */ /* 0x000fe400078e3cff */
[----:B------:R-:W-:Y:S02]  /*12d0*/  SEL R23, RZ, 0x7fffffff, !P0 ;  /* 0x7fffffffff177807 */ /* 0x000fe40004000000 */
[----:B------:R-:W-:Y:S02]  /*12e0*/  SEL R22, RZ, 0x7fffffff, !P1 ;  /* 0x7fffffffff167807 */ /* 0x000fe40004800000 */
[----:B------:R-:W-:Y:S02]  /*12f0*/  ISETP.GE.AND P0, PT, R17, RZ, PT ;  /* 0x000000ff1100720c */ /* 0x000fe40003f06270 */
[----:B------:R-:W-:-:S02]  /*1300*/  SEL R25, RZ, 0x7fffffff, !P2 ;  /* 0x7fffffffff197807 */ /* 0x000fc40005000000 */
[----:B------:R-:W-:Y:S01]  /*1310*/  ISETP.GE.AND P3, PT, R13, RZ, PT ;  /* 0x000000ff0d00720c */ /* 0x000fe20003f66270 */
[----:B0-----:R-:W-:Y:S01]  /*1320*/  ULEA UR15, UR15, UR4, 0x18 ;  /* 0x000000040f0f7291 */ /* 0x001fe2000f8ec0ff */
[----:B------:R-:W-:Y:S02]  /*1330*/  ISETP.GE.AND P2, PT, R18, RZ, PT ;  /* 0x000000ff1200720c */ /* 0x000fe40003f46270 */
[----:B------:R-:W-:Y:S01]  /*1340*/  LOP3.LUT R15, R22, R15, RZ, 0x3c, !PT ;  /* 0x0000000f160f7212 */ /* 0x000fe200078e3cff */
[----:B------:R-:W-:Y:S01]  /*1350*/  UMOV UR4, URZ ;  /* 0x000000ff00047c82 */ /* 0x000fe20008000000 */
[----:B------:R-:W-:Y:S02]  /*1360*/  SEL R22, RZ, 0x7fffffff, !P0 ;  /* 0x7fffffffff167807 */ /* 0x000fe40004000000 */
[----:B------:R-:W-:Y:S02]  /*1370*/  LOP3.LUT R12, R25, R12, RZ, 0x3c, !PT ;  /* 0x0000000c190c7212 */ /* 0x000fe400078e3cff */
[----:B------:R-:W-:-:S02]  /*1380*/  ISETP.GE.AND P1, PT, R16, RZ, PT ;  /* 0x000000ff1000720c */ /* 0x000fc40003f26270 */
[----:B------:R-:W-:Y:S02]  /*1390*/  ISETP.GE.AND P0, PT, R9, RZ, PT ;  /* 0x000000ff0900720c */ /* 0x000fe40003f06270 */
[----:B------:R-:W-:Y:S02]  /*13a0*/  SEL R26, RZ, 0x7fffffff, !P3 ;  /* 0x7fffffffff1a7807 */ /* 0x000fe40005800000 */
[----:B------:R-:W-:Y:S02]  /*13b0*/  SEL R25, RZ, 0x7fffffff, !P2 ;  /* 0x7fffffffff197807 */ /* 0x000fe40005000000 */
[----:B------:R-:W-:Y:S02]  /*13c0*/  ISETP.GE.AND P3, PT, R19, RZ, PT ;  /* 0x000000ff1300720c */ /* 0x000fe40003f66270 */
[----:B------:R-:W-:Y:S02]  /*13d0*/  ISETP.GE.AND P2, PT, R10, RZ, PT ;  /* 0x000000ff0a00720c */ /* 0x000fe40003f46270 */
[----:B------:R-:W-:-:S02]  /*13e0*/  LOP3.LUT R14, R23, R14, RZ, 0x3c, !PT ;  /* 0x0000000e170e7212 */ /* 0x000fc400078e3cff */
[----:B------:R-:W-:Y:S02]  /*13f0*/  LOP3.LUT R17, R22, R17, RZ, 0x3c, !PT ;  /* 0x0000001116117212 */ /* 0x000fe400078e3cff */
[----:B------:R-:W-:Y:S02]  /*1400*/  SEL R23, RZ, 0x7fffffff, !P1 ;  /* 0x7fffffffff177807 */ /* 0x000fe40004800000 */
[----:B------:R-:W-:Y:S02]  /*1410*/  SEL R22, RZ, 0x7fffffff, !P0 ;  /* 0x7fffffffff167807 */ /* 0x000fe40004000000 */
[----:B------:R-:W-:Y:S02]  /*1420*/  LOP3.LUT R11, R24, R11, RZ, 0x3c, !PT ;  /* 0x0000000b180b7212 */ /* 0x000fe400078e3cff */
[----:B------:R-:W-:Y:S02]  /*1430*/  LOP3.LUT R18, R25, R18, RZ, 0x3c, !PT ;  /* 0x0000001219127212 */ /* 0x000fe400078e3cff */
[----:B------:R-:W-:-:S02]  /*1440*/  ISETP.GE.AND P0, PT, R6, RZ, PT ;  /* 0x000000ff0600720c */ /* 0x000fc40003f06270 */
[----:B------:R-:W-:Y:S02]  /*1450*/  SEL R24, RZ, 0x7fffffff, !P3 ;  /* 0x7fffffffff187807 */ /* 0x000fe40005800000 */
[----:B------:R-:W-:Y:S02]  /*1460*/  SEL R25, RZ, 0x7fffffff, !P2 ;  /* 0x7fffffffff197807 */ /* 0x000fe40005000000 */
[----:B------:R-:W-:Y:S02]  /*1470*/  ISETP.GE.AND P1, PT, R5, RZ, PT ;  /* 0x000000ff0500720c */ /* 0x000fe40003f26270 */
[----:B------:R-:W-:Y:S02]  /*1480*/  ISETP.GE.AND P2, PT, R7, RZ, PT ;  /* 0x000000ff0700720c */ /* 0x000fe40003f46270 */
[----:B------:R-:W-:Y:S02]  /*1490*/  LOP3.LUT R13, R26, R13, RZ, 0x3c, !PT ;  /* 0x0000000d1a0d7212 */ /* 0x000fe400078e3cff */
[----:B------:R-:W-:-:S02]  /*14a0*/  LOP3.LUT R16, R23, R16, RZ, 0x3c, !PT ;  /* 0x0000001017107212 */ /* 0x000fc400078e3cff */
[----:B------:R-:W-:Y:S02]  /*14b0*/  SEL R23, RZ, 0x7fffffff, !P0 ;  /* 0x7fffffffff177807 */ /* 0x000fe40004000000 */
[----:B------:R-:W-:Y:S02]  /*14c0*/  LOP3.LUT R19, R24, R19, RZ, 0x3c, !PT ;  /* 0x0000001318137212 */ /* 0x000fe400078e3cff */
[----:B------:R-:W-:Y:S02]  /*14d0*/  LOP3.LUT R9, R22, R9, RZ, 0x3c, !PT ;  /* 0x0000000916097212 */ /* 0x000fe400078e3cff */
[----:B------:R-:W-:Y:S02]  /*14e0*/  ISETP.GE.AND P0, PT, R8, RZ, PT ;  /* 0x000000ff0800720c */ /* 0x000fe40003f06270 */
[----:B------:R-:W-:Y:S02]  /*14f0*/  SEL R22, RZ, 0x7fffffff, !P1 ;  /* 0x7fffffffff167807 */ /* 0x000fe40004800000 */
[----:B------:R-:W-:-:S02]  /*1500*/  SEL R24, RZ, 0x7fffffff, !P2 ;  /* 0x7fffffffff187807 */ /* 0x000fc40005000000 */
[----:B------:R-:W-:Y:S02]  /*1510*/  ISETP.NE.AND P1, PT, R2, 0x7fffffff, PT ;  /* 0x7fffffff0200780c */ /* 0x000fe40003f25270 */
[----:B------:R-:W-:Y:S02]  /*1520*/  ISETP.NE.AND P2, PT, R11, 0x7fffffff, PT ;  /* 0x7fffffff0b00780c */ /* 0x000fe40003f45270 */
[----:B------:R-:W-:Y:S02]  /*1530*/  ISETP.NE.AND P3, PT, R12, 0x7fffffff, PT ;  /* 0x7fffffff0c00780c */ /* 0x000fe40003f65270 */
[----:B------:R-:W-:Y:S02]  /*1540*/  ISETP.NE.AND P4, PT, R13, 0x7fffffff, PT ;  /* 0x7fffffff0d00780c */ /* 0x000fe40003f85270 */
[----:B------:R-:W-:Y:S02]  /*1550*/  LOP3.LUT R6, R23, R6, RZ, 0x3c, !PT ;  /* 0x0000000617067212 */ /* 0x000fe400078e3cff */
[----:B------:R-:W-:-:S02]  /*1560*/  SEL R23, RZ, 0x7fffffff, !P0 ;  /* 0x7fffffffff177807 */ /* 0x000fc40004000000 */
[----:B------:R-:W-:Y:S02]  /*1570*/  SEL R2, R2, 0x80000000, P1 ;  /* 0x8000000002027807 */ /* 0x000fe40000800000 */
[----:B------:R-:W-:Y:S02]  /*1580*/  SEL R11, R11, 0x80000000, P2 ;  /* 0x800000000b0b7807 */ /* 0x000fe40001000000 */
[----:B------:R-:W-:Y:S02]  /*1590*/  SEL R12, R12, 0x80000000, P3 ;  /* 0x800000000c0c7807 */ /* 0x000fe40001800000 */
[----:B------:R-:W-:Y:S02]  /*15a0*/  SEL R13, R13, 0x80000000, P4 ;  /* 0x800000000d0d7807 */ /* 0x000fe40002000000 */
[----:B------:R-:W-:Y:S02]  /*15b0*/  ISETP.NE.AND P5, PT, R14, 0x7fffffff, PT ;  /* 0x7fffffff0e00780c */ /* 0x000fe40003fa5270 */
[----:B------:R-:W-:-:S02]  /*15c0*/  ISETP.NE.AND P0, PT, R15, 0x7fffffff, PT ;  /* 0x7fffffff0f00780c */ /* 0x000fc40003f05270 */
[----:B------:R-:W-:Y:S02]  /*15d0*/  ISETP.NE.AND P1, PT, R18, 0x7fffffff, PT ;  /* 0x7fffffff1200780c */ /* 0x000fe40003f25270 */
[----:B------:R-:W-:Y:S02]  /*15e0*/  ISETP.NE.AND P2, PT, R19, 0x7fffffff, PT ;  /* 0x7fffffff1300780c */ /* 0x000fe40003f45270 */
[----:B------:R-:W-:Y:S02]  /*15f0*/  ISETP.NE.AND P3, PT, R17, 0x7fffffff, PT ;  /* 0x7fffffff1100780c */ /* 0x000fe40003f65270 */
[----:B------:R-:W-:Y:S02]  /*1600*/  ISETP.NE.AND P4, PT, R16, 0x7fffffff, PT ;  /* 0x7fffffff1000780c */ /* 0x000fe40003f85270 */
[----:B------:R-:W-:Y:S02]  /*1610*/  LOP3.LUT R10, R25, R10, RZ, 0x3c, !PT ;  /* 0x0000000a190a7212 */ /* 0x000fe400078e3cff */
[----:B------:R-:W-:-:S02]  /*1620*/  LOP3.LUT R5, R22, R5, RZ, 0x3c, !PT ;  /* 0x0000000516057212 */ /* 0x000fc400078e3cff */
[----:B------:R-:W-:Y:S02]  /*1630*/  LOP3.LUT R7, R24, R7, RZ, 0x3c, !PT ;  /* 0x0000000718077212 */ /* 0x000fe400078e3cff */
[----:B------:R-:W-:Y:S02]  /*1640*/  LOP3.LUT R8, R23, R8, RZ, 0x3c, !PT ;  /* 0x0000000817087212 */ /* 0x000fe400078e3cff */
[----:B------:R-:W-:Y:S02]  /*1650*/  SEL R14, R14, 0x80000000, P5 ;  /* 0x800000000e0e7807 */ /* 0x000fe40002800000 */
[----:B------:R-:W-:Y:S02]  /*1660*/  SEL R15, R15, 0x80000000, P0 ;  /* 0x800000000f0f7807 */ /* 0x000fe40000000000 */
[----:B------:R-:W-:Y:S02]  /*1670*/  SEL R18, R18, 0x80000000, P1 ;  /* 0x8000000012127807 */ /* 0x000fe40000800000 */
[----:B------:R-:W-:-:S02]  /*1680*/  SEL R19, R19, 0x80000000, P2 ;  /* 0x8000000013137807 */ /* 0x000fc40001000000 */
[----:B------:R-:W-:Y:S02]  /*1690*/  SEL R17, R17, 0x80000000, P3 ;  /* 0x8000000011117807 */ /* 0x000fe40001800000 */
[----:B------:R-:W-:Y:S02]  /*16a0*/  SEL R16, R16, 0x80000000, P4 ;  /* 0x8000000010107807 */ /* 0x000fe40002000000 */
[----:B------:R-:W-:Y:S02]  /*16b0*/  ISETP.NE.AND P5, PT, R10, 0x7fffffff, PT ;  /* 0x7fffffff0a00780c */ /* 0x000fe40003fa5270 */
[----:B------:R-:W-:Y:S02]  /*16c0*/  ISETP.NE.AND P0, PT, R9, 0x7fffffff, PT ;  /* 0x7fffffff0900780c */ /* 0x000fe40003f05270 */
[----:B------:R-:W-:Y:S02]  /*16d0*/  ISETP.NE.AND P1, PT, R6, 0x7fffffff, PT ;  /* 0x7fffffff0600780c */ /* 0x000fe40003f25270 */
[----:B------:R-:W-:-:S02]  /*16e0*/  ISETP.NE.AND P2, PT, R5, 0x7fffffff, PT ;  /* 0x7fffffff0500780c */ /* 0x000fc40003f45270 */
[----:B------:R-:W-:Y:S02]  /*16f0*/  ISETP.NE.AND P3, PT, R7, 0x7fffffff, PT ;  /* 0x7fffffff0700780c */ /* 0x000fe40003f65270 */
[----:B------:R-:W-:Y:S02]  /*1700*/  ISETP.NE.AND P4, PT, R8, 0x7fffffff, PT ;  /* 0x7fffffff0800780c */ /* 0x000fe40003f85270 */
[----:B------:R-:W-:Y:S02]  /*1710*/  SEL R10, R10, 0x80000000, P5 ;  /* 0x800000000a0a7807 */ /* 0x000fe40002800000 */
[----:B------:R-:W-:Y:S02]  /*1720*/  SEL R9, R9, 0x80000000, P0 ;  /* 0x8000000009097807 */ /* 0x000fe40000000000 */
[----:B------:R-:W-:Y:S02]  /*1730*/  SEL R6, R6, 0x80000000, P1 ;  /* 0x8000000006067807 */ /* 0x000fe40000800000 */
[----:B------:R-:W-:-:S02]  /*1740*/  SEL R5, R5, 0x80000000, P2 ;  /* 0x8000000005057807 */ /* 0x000fc40001000000 */
[----:B------:R-:W-:Y:S02]  /*1750*/  SEL R7, R7, 0x80000000, P3 ;  /* 0x8000000007077807 */ /* 0x000fe40001800000 */
[----:B-1----:R-:W-:-:S07]  /*1760*/  SEL R8, R8, 0x80000000, P4 ;  /* 0x8000000008087807 */ /* 0x002fce0002000000 */
.L_x_149:
[----:B------:R-:W-:Y:S01]  /*1770*/  IMAD R22, RZ, RZ, -UR16 ;  /* 0x80000010ff167e24 */ /* 0x000fe2000f8e02ff */
[----:B0-----:R-:W-:Y:S01]  /*1780*/  SHF.R.U32.HI R23, RZ, UR16, R2 ;  /* 0x00000010ff177c19 */ /* 0x001fe20008011602 */
[----:B------:R-:W-:Y:S01]  /*1790*/  IMAD.MOV.U32 R25, RZ, RZ, -0x1 ;  /* 0xffffffffff197424 */ /* 0x000fe200078e00ff */
[----:B------:R-:W-:Y:S01]  /*17a0*/  ULEA UR17, UR4, UR15, 0xa ;  /* 0x0000000f04117291 */ /* 0x000fe2000f8e50ff */
[----:B------:R-:W-:Y:S01]  /*17b0*/  SHF.R.U32.HI R27, RZ, UR16, R12 ;  /* 0x00000010ff1b7c19 */ /* 0x000fe2000801160c */
[----:B------:R-:W-:Y:S01]  /*17c0*/  UIADD3 UR4, UPT, UPT, UR4, 0x1, URZ ;  /* 0x0000000104047890 */ /* 0x000fe2000fffe0ff */
[----:B------:R-:W-:Y:S02]  /*17d0*/  VIADDMNMX R22, R22, R3, 0x8, PT ;  /* 0x0000000816167446 */ /* 0x000fe40003800103 */
[----:B------:R-:W-:Y:S02]  /*17e0*/  SHF.R.U32.HI R29, RZ, UR16, R13 ;  /* 0x00000010ff1d7c19 */ /* 0x000fe4000801160d */
[----:B------:R-:W-:-:S02]  /*17f0*/  SHF.L.U32 R22, R25, R22, RZ ;  /* 0x0000001619167219 */ /* 0x000fc400000006ff */
[----:B------:R-:W-:Y:S02]  /*1800*/  SHF.R.U32.HI R25, RZ, UR16, R11 ;  /* 0x00000010ff197c19 */ /* 0x000fe4000801160b */
[-C--:B------:R-:W-:Y:S02]  /*1810*/  LOP3.LUT R23, R23, R22.reuse, RZ, 0x30, !PT ;  /* 0x0000001617177212 */ /* 0x080fe400078e30ff */
[-C--:B------:R-:W-:Y:S02]  /*1820*/  LOP3.LUT R25, R25, R22.reuse, RZ, 0x30, !PT ;  /* 0x0000001619197212 */ /* 0x080fe400078e30ff */
[----:B------:R-:W-:Y:S02]  /*1830*/  LOP3.LUT R27, R27, R22, RZ, 0x30, !PT ;  /* 0x000000161b1b7212 */ /* 0x000fe400078e30ff */
[----:B------:R-:W-:Y:S02]  /*1840*/  LEA R23, R23, UR17, 0x2 ;  /* 0x0000001117177c11 */ /* 0x000fe4000f8e10ff */
[----:B------:R-:W-:-:S02]  /*1850*/  LEA R25, R25, UR17, 0x2 ;  /* 0x0000001119197c11 */ /* 0x000fc4000f8e10ff */
[----:B------:R-:W-:Y:S01]  /*1860*/  LEA R27, R27, UR17, 0x2 ;  /* 0x000000111b1b7c11 */ /* 0x000fe2000f8e10ff */
[----:B------:R0:W-:Y:S01]  /*1870*/  ATOMS.POPC.INC.32 RZ, [R23+URZ] ;  /* 0x0000000017ff7f8c */ /* 0x0001e2000d8000ff */
[----:B------:R-:W-:Y:S02]  /*1880*/  SHF.R.U32.HI R24, RZ, UR16, R14 ;  /* 0x00000010ff187c19 */ /* 0x000fe4000801160e */
[----:B------:R-:W-:Y:S01]  /*1890*/  SHF.R.U32.HI R26, RZ, UR16, R15 ;  /* 0x00000010ff1a7c19 */ /* 0x000fe2000801160f */
[----:B------:R1:W-:Y:S01]  /*18a0*/  ATOMS.POPC.INC.32 RZ, [R25+URZ] ;  /* 0x0000000019ff7f8c */ /* 0x0003e2000d8000ff */
[-C--:B------:R-:W-:Y:S02]  /*18b0*/  LOP3.LUT R29, R29, R22.reuse, RZ, 0x30, !PT ;  /* 0x000000161d1d7212 */ /* 0x080fe400078e30ff */
[----:B------:R-:W-:Y:S01]  /*18c0*/  LOP3.LUT R24, R24, R22, RZ, 0x30, !PT ;  /* 0x0000001618187212 */ /* 0x000fe200078e30ff */
[----:B------:R2:W-:Y:S01]  /*18d0*/  ATOMS.POPC.INC.32 RZ, [R27+URZ] ;  /* 0x000000001bff7f8c */ /* 0x0005e2000d8000ff */
[----:B0-----:R-:W-:-:S02]  /*18e0*/  SHF.R.U32.HI R23, RZ, UR16, R18 ;  /* 0x00000010ff177c19 */ /* 0x001fc40008011612 */
[-C--:B------:R-:W-:Y:S02]  /*18f0*/  LOP3.LUT R26, R26, R22.reuse, RZ, 0x30, !PT ;  /* 0x000000161a1a7212 */ /* 0x080fe400078e30ff */
[----:B-1----:R-:W-:Y:S02]  /*1900*/  SHF.R.U32.HI R25, RZ, UR16, R19 ;  /* 0x00000010ff197c19 */ /* 0x002fe40008011613 */
[-C--:B------:R-:W-:Y:S02]  /*1910*/  LOP3.LUT R23, R23, R22.reuse, RZ, 0x30, !PT ;  /* 0x0000001617177212 */ /* 0x080fe400078e30ff */
[----:B--2---:R-:W-:Y:S02]  /*1920*/  SHF.R.U32.HI R27, RZ, UR16, R17 ;  /* 0x00000010ff1b7c19 */ /* 0x004fe40008011611 */
[----:B------:R-:W-:Y:S02]  /*1930*/  LEA R29, R29, UR17, 0x2 ;  /* 0x000000111d1d7c11 */ /* 0x000fe4000f8e10ff */
[----:B------:R-:W-:-:S02]  /*1940*/  LOP3.LUT R25, R25, R22, RZ, 0x30, !PT ;  /* 0x0000001619197212 */ /* 0x000fc400078e30ff */
[----:B------:R-:W-:Y:S01]  /*1950*/  LEA R24, R24, UR17, 0x2 ;  /* 0x0000001118187c11 */ /* 0x000fe2000f8e10ff */
[----:B------:R0:W-:Y:S01]  /*1960*/  ATOMS.POPC.INC.32 RZ, [R29+URZ] ;  /* 0x000000001dff7f8c */ /* 0x0001e2000d8000ff */
[----:B------:R-:W-:Y:S02]  /*1970*/  LOP3.LUT R27, R27, R22, RZ, 0x30, !PT ;  /* 0x000000161b1b7212 */ /* 0x000fe400078e30ff */
[----:B------:R-:W-:Y:S01]  /*1980*/  LEA R26, R26, UR17, 0x2 ;  /* 0x000000111a1a7c11 */ /* 0x000fe2000f8e10ff */
[----:B------:R1:W-:Y:S01]  /*1990*/  ATOMS.POPC.INC.32 RZ, [R24+URZ] ;  /* 0x0000000018ff7f8c */ /* 0x0003e2000d8000ff */
[----:B------:R-:W-:Y:S02]  /*19a0*/  LEA R23, R23, UR17, 0x2 ;  /* 0x0000001117177c11 */ /* 0x000fe4000f8e10ff */
[----:B------:R-:W-:Y:S01]  /*19b0*/  LEA R25, R25, UR17, 0x2 ;  /* 0x0000001119197c11 */ /* 0x000fe2000f8e10ff */
[----:B------:R2:W-:Y:S01]  /*19c0*/  ATOMS.POPC.INC.32 RZ, [R26+URZ] ;  /* 0x000000001aff7f8c */ /* 0x0005e2000d8000ff */
[----:B------:R-:W-:-:S02]  /*19d0*/  LEA R27, R27, UR17, 0x2 ;  /* 0x000000111b1b7c11 */ /* 0x000fc4000f8e10ff */
[----:B0-----:R-:W-:Y:S01]  /*19e0*/  SHF.R.U32.HI R29, RZ, UR16, R16 ;  /* 0x00000010ff1d7c19 */ /* 0x001fe20008011610 */
[----:B------:R0:W-:Y:S01]  /*19f0*/  ATOMS.POPC.INC.32 RZ, [R23+URZ] ;  /* 0x0000000017ff7f8c */ /* 0x0001e2000d8000ff */
[----:B-1----:R-:W-:Y:S02]  /*1a00*/  SHF.R.U32.HI R24, RZ, UR16, R10 ;  /* 0x00000010ff187c19 */ /* 0x002fe4000801160a */
[----:B------:R-:W-:Y:S01]  /*1a10*/  SHF.R.U32.HI R28, RZ, UR16, R8 ;  /* 0x00000010ff1c7c19 */ /* 0x000fe20008011608 */
[----:B------:R1:W-:Y:S01]  /*1a20*/  ATOMS.POPC.INC.32 RZ, [R25+URZ] ;  /* 0x0000000019ff7f8c */ /* 0x0003e2000d8000ff */
[----:B--2---:R-:W-:Y:S02]  /*1a30*/  SHF.R.U32.HI R26, RZ, UR16, R9 ;  /* 0x00000010ff1a7c19 */ /* 0x004fe40008011609 */
[----:B------:R-:W-:Y:S01]  /*1a40*/  LOP3.LUT R29, R29, R22, RZ, 0x30, !PT ;  /* 0x000000161d1d7212 */ /* 0x000fe200078e30ff */
[----:B------:R2:W-:Y:S01]  /*1a50*/  ATOMS.POPC.INC.32 RZ, [R27+URZ] ;  /* 0x000000001bff7f8c */ /* 0x0005e2000d8000ff */
[----:B0-----:R-:W-:-:S02]  /*1a60*/  SHF.R.U32.HI R23, RZ, UR16, R6 ;  /* 0x00000010ff177c19 */ /* 0x001fc40008011606 */
[-C--:B------:R-:W-:Y:S02]  /*1a70*/  LOP3.LUT R24, R24, R22.reuse, RZ, 0x30, !PT ;  /* 0x0000001618187212 */ /* 0x080fe400078e30ff */
[----:B-1----:R-:W-:Y:S02]  /*1a80*/  SHF.R.U32.HI R25, RZ, UR16, R5 ;  /* 0x00000010ff197c19 */ /* 0x002fe40008011605 */
[-C--:B------:R-:W-:Y:S02]  /*1a90*/  LOP3.LUT R26, R26, R22.reuse, RZ, 0x30, !PT ;  /* 0x000000161a1a7212 */ /* 0x080fe400078e30ff */
[----:B--2---:R-:W-:Y:S01]  /*1aa0*/  SHF.R.U32.HI R27, RZ, UR16, R7 ;  /* 0x00000010ff1b7c19 */ /* 0x004fe20008011607 */
[----:B------:R-:W-:Y:S01]  /*1ab0*/  UIADD3 UR16, UPT, UPT, UR16, 0x8, URZ ;  /* 0x0000000810107890 */ /* 0x000fe2000fffe0ff */
[----:B------:R-:W-:Y:S02]  /*1ac0*/  LOP3.LUT R23, R23, R22, RZ, 0x30, !PT ;  /* 0x0000001617177212 */ /* 0x000fe400078e30ff */
[----:B------:R-:W-:-:S02]  /*1ad0*/  LEA R29, R29, UR17, 0x2 ;  /* 0x000000111d1d7c11 */ /* 0x000fc4000f8e10ff */
[-C--:B------:R-:W-:Y:S02]  /*1ae0*/  LOP3.LUT R25, R25, R22.reuse, RZ, 0x30, !PT ;  /* 0x0000001619197212 */ /* 0x080fe400078e30ff */
[----:B------:R-:W-:Y:S01]  /*1af0*/  ISETP.LE.AND P0, PT, R3, UR16, PT ;  /* 0x0000001003007c0c */ /* 0x000fe2000bf03270 */
[----:B------:R0:W-:Y:S01]  /*1b00*/  ATOMS.POPC.INC.32 RZ, [R29+URZ] ;  /* 0x000000001dff7f8c */ /* 0x0001e2000d8000ff */
[----:B------:R-:W-:Y:S02]  /*1b10*/  LEA R24, R24, UR17, 0x2 ;  /* 0x0000001118187c11 */ /* 0x000fe4000f8e10ff */
[-C--:B------:R-:W-:Y:S02]  /*1b20*/  LOP3.LUT R27, R27, R22.reuse, RZ, 0x30, !PT ;  /* 0x000000161b1b7212 */ /* 0x080fe400078e30ff */
[----:B------:R-:W-:Y:S01]  /*1b30*/  LEA R26, R26, UR17, 0x2 ;  /* 0x000000111a1a7c11 */ /* 0x000fe2000f8e10ff */
[----:B------:R0:W-:Y:S01]  /*1b40*/  ATOMS.POPC.INC.32 RZ, [R24+URZ] ;  /* 0x0000000018ff7f8c */ /* 0x0001e2000d8000ff */
[----:B------:R-:W-:-:S02]  /*1b50*/  LOP3.LUT R28, R28, R22, RZ, 0x30, !PT ;  /* 0x000000161c1c7212 */ /* 0x000fc400078e30ff */
[----:B------:R-:W-:Y:S01]  /*1b60*/  LEA R23, R23, UR17, 0x2 ;  /* 0x0000001117177c11 */ /* 0x000fe2000f8e10ff */
[----:B------:R0:W-:Y:S01]  /*1b70*/  ATOMS.POPC.INC.32 RZ, [R26+URZ] ;  /* 0x000000001aff7f8c */ /* 0x0001e2000d8000ff */
[----:B------:R-:W-:Y:S02]  /*1b80*/  LEA R25, R25, UR17, 0x2 ;  /* 0x0000001119197c11 */ /* 0x000fe4000f8e10ff */
[----:B------:R-:W-:Y:S01]  /*1b90*/  LEA R27, R27, UR17, 0x2 ;  /* 0x000000111b1b7c11 */ /* 0x000fe2000f8e10ff */
[----:B------:R0:W-:Y:S01]  /*1ba0*/  ATOMS.POPC.INC.32 RZ, [R23+URZ] ;  /* 0x0000000017ff7f8c */ /* 0x0001e2000d8000ff */
[----:B------:R-:W-:-:S03]  /*1bb0*/  LEA R28, R28, UR17, 0x2 ;  /* 0x000000111c1c7c11 */ /* 0x000fc6000f8e10ff */
[----:B------:R0:W-:Y:S04]  /*1bc0*/  ATOMS.POPC.INC.32 RZ, [R25+URZ] ;  /* 0x0000000019ff7f8c */ /* 0x0001e8000d8000ff */
[----:B------:R0:W-:Y:S04]  /*1bd0*/  ATOMS.POPC.INC.32 RZ, [R27+URZ] ;  /* 0x000000001bff7f8c */ /* 0x0001e8000d8000ff */
[----:B------:R0:W-:Y:S01]  /*1be0*/  ATOMS.POPC.INC.32 RZ, [R28+URZ] ;  /* 0x000000001cff7f8c */ /* 0x0001e2000d8000ff */
[----:B------:R-:W-:Y:S05]  /*1bf0*/  @!P0 BRA `(.L_x_149) ;  /* 0xfffffff800dc8947 */ /* 0x000fea000383ffff */
.L_x_148:
[----:B------:R-:W-:Y:S05]  /*1c00*/  BRA.U !UP0, `(.L_x_150) ;  /* 0xffffffed08dc7547 */ /* 0x000fea000b83ffff */
.L_x_145:
[----:B------:R-:W-:Y:S01]  /*1c10*/  BAR.SYNC.DEFER_BLOCKING 0x0 ;  /* 0x0000000000007b1d */ /* 0x000fe20000010000 */
[----:B------:R-:W-:-:S05]  /*1c20*/  ISETP.NE.AND P0, PT, R21, RZ, PT ;  /* 0x000000ff1500720c */ /* 0x000fca0003f05270 */
[----:B------:R-:W-:Y:S08]  /*1c30*/  BSSY.RECONVERGENT B0, `(.L_x_151) ;  /* 0x0000164000007945 */ /* 0x000ff00003800200 */
[----:B------:R-:W-:Y:S05]  /*1c40*/  @P0 BRA `(.L_x_152) ;  /* 0x0000001400880947 */ /* 0x000fea0003800000 */
[----:B------:R-:W-:Y:S01]  /*1c50*/  UISETP.GE.U32.AND UP0, UPT, UR22, 0x7, UPT ;  /* 0x000000071600788c */ /* 0x000fe2000bf06070 */
[----:B0-23--:R-:W-:-:S08]  /*1c60*/  IMAD.MOV.U32 R3, RZ, RZ, RZ ;  /* 0x000000ffff037224 */ /* 0x00dfd000078e00ff */
[----:B------:R-:W-:Y:S05]  /*1c70*/  BRA.U !UP0, `(.L_x_153) ;  /* 0x00000005085c7547 */ /* 0x000fea000b800000 */
[----:B----4-:R-:W0:Y:S01]  /*1c80*/  LDC.64 R2, c[0x0][0x380] ;  /* 0x0000e000ff027b82 */ /* 0x010e220000000a00 */
[----:B-1---5:R-:W-:-:S07]  /*1c90*/  IMAD.MOV.U32 R5, RZ, RZ, RZ ;  /* 0x000000ffff057224 */ /* 0x022fce00078e00ff */
.L_x_170:
[----:B----4-:R-:W-:Y:S01]  /*1ca0*/  IMAD R7, R5, 0x400, R4 ;  /* 0x0000040005077824 */ /* 0x010fe200078e0204 */
[----:B------:R-:W-:Y:S04]  /*1cb0*/  BSSY.RECONVERGENT B1, `(.L_x_154) ;  /* 0x000000f000017945 */ /* 0x000fe80003800200 */
[----:B01----:R-:W1:Y:S04]  /*1cc0*/  LDS R18, [R7] ;  /* 0x0000000007127984 */ /* 0x003e680000000800 */
[----:B--23--:R2:W3:Y:S04]  /*1cd0*/  LDS R9, [R7+0x400] ;  /* 0x0004000007097984 */ /* 0x00c4e80000000800 */
[----:B------:R2:W4:Y:S04]  /*1ce0*/  LDS R22, [R7+0x800] ;  /* 0x0008000007167984 */ /* 0x0005280000000800 */
[----:B------:R2:W0:Y:S04]  /*1cf0*/  LDS R14, [R7+0xc00] ;  /* 0x000c0000070e7984 */ /* 0x0004280000000800 */
[----:B------:R2:W0:Y:S04]  /*1d00*/  LDS R12, [R7+0x1000] ;  /* 0x00100000070c7984 */ /* 0x0004280000000800 */
[----:B------:R2:W0:Y:S04]  /*1d10*/  LDS R6, [R7+0x1400] ;  /* 0x0014000007067984 */ /* 0x0004280000000800 */
[----:B------:R2:W0:Y:S04]  /*1d20*/  LDS R8, [R7+0x1800] ;  /* 0x0018000007087984 */ /* 0x0004280000000800 */
[----:B------:R2:W0:Y:S01]  /*1d30*/  LDS R10, [R7+0x1c00] ;  /* 0x001c0000070a7984 */ /* 0x0004220000000800 */
[----:B-1----:R-:W-:-:S13]  /*1d40*/  ISETP.NE.AND P0, PT, R18, RZ, PT ;  /* 0x000000ff1200720c */ /* 0x002fda0003f05270 */
[----:B--234-:R-:W-:Y:S05]  /*1d50*/  @!P0 BRA `(.L_x_155) ;  /* 0x0000000000108947 */ /* 0x01cfea0003800000 */
[----:B------:R-:W-:Y:S02]  /*1d60*/  IMAD R17, R5, 0x100, R0 ;  /* 0x0000010005117824 */ /* 0x000fe400078e0200 */
[----:B------:R-:W-:Y:S02]  /*1d70*/  IMAD.MOV.U32 R19, RZ, RZ, RZ ;  /* 0x000000ffff137224 */ /* 0x000fe400078e00ff */
[----:B0-----:R-:W-:-:S05]  /*1d80*/  IMAD.WIDE.U32 R16, R17, 0x8, R2 ;  /* 0x0000000811107825 */ /* 0x001fca00078e0002 */
[----:B------:R1:W-:Y:S02]  /*1d90*/  REDG.E.ADD.64.STRONG.GPU desc[UR20][R16.64], R18 ;  /* 0x000000121000798e */ /* 0x0003e4000c12e514 */
.L_x_155:
[----:B------:R-:W-:Y:S05]  /*1da0*/  BSYNC.RECONVERGENT B1 ;  /* 0x0000000000017941 */ /* 0x000fea0003800200 */
.L_x_154:
[----:B------:R-:W-:Y:S01]  /*1db0*/  ISETP.NE.AND P6, PT, R9, RZ, PT ;  /* 0x000000ff0900720c */ /* 0x000fe20003fc5270 */
[----:B------:R-:W-:Y:S01]  /*1dc0*/  BSSY.RECONVERGENT B1, `(.L_x_156) ;  /* 0x000000e000017945 */ /* 0x000fe20003800200 */
[----:B------:R-:W-:Y:S02]  /*1dd0*/  ISETP.NE.AND P0, PT, R22, RZ, PT ;  /* 0x000000ff1600720c */ /* 0x000fe40003f05270 */
[----:B0-----:R-:W-:Y:S02]  /*1de0*/  ISETP.NE.AND P1, PT, R14, RZ, PT ;  /* 0x000000ff0e00720c */ /* 0x001fe40003f25270 */
[----:B------:R-:W-:Y:S02]  /*1df0*/  ISETP.NE.AND P2, PT, R12, RZ, PT ;  /* 0x000000ff0c00720c */ /* 0x000fe40003f45270 */
[----:B------:R-:W-:Y:S02]  /*1e00*/  ISETP.NE.AND P3, PT, R6, RZ, PT ;  /* 0x000000ff0600720c */ /* 0x000fe40003f65270 */
[----:B------:R-:W-:-:S02]  /*1e10*/  ISETP.NE.AND P4, PT, R8, RZ, PT ;  /* 0x000000ff0800720c */ /* 0x000fc40003f85270 */
[----:B------:R-:W-:Y:S01]  /*1e20*/  ISETP.NE.AND P5, PT, R10, RZ, PT ;  /* 0x000000ff0a00720c */ /* 0x000fe20003fa5270 */
[----:B------:R-:W-:-:S12]  /*1e30*/  @!P6 BRA `(.L_x_157) ;  /* 0x000000000018e947 */ /* 0x000fd80003800000 */
[----:B-1----:R-:W-:Y:S02]  /*1e40*/  IMAD R17, R5, 0x100, R0 ;  /* 0x0000010005117824 */ /* 0x002fe400078e0200 */
[----:B------:R-:W-:Y:S02]  /*1e50*/  IMAD.MOV.U32 R18, RZ, RZ, R9 ;  /* 0x000000ffff127224 */ /* 0x000fe400078e0009 */
[----:B------:R-:W-:Y:S02]  /*1e60*/  VIADD R17, R17, 0x100 ;  /* 0x0000010011117836 */ /* 0x000fe40000000000 */
[----:B------:R-:W-:Y:S02]  /*1e70*/  IMAD.MOV.U32 R19, RZ, RZ, RZ ;  /* 0x000000ffff137224 */ /* 0x000fe400078e00ff */
[----:B------:R-:W-:-:S05]  /*1e80*/  IMAD.WIDE.U32 R16, R17, 0x8, R2 ;  /* 0x0000000811107825 */ /* 0x000fca00078e0002 */
[----:B------:R0:W-:Y:S02]  /*1e90*/  REDG.E.ADD.64.STRONG.GPU desc[UR20][R16.64], R18 ;  /* 0x000000121000798e */ /* 0x0001e4000c12e514 */
.L_x_157:
[----:B------:R-:W-:Y:S05]  /*1ea0*/  BSYNC.RECONVERGENT B1 ;  /* 0x0000000000017941 */ /* 0x000fea0003800200 */
.L_x_156:
[----:B------:R-:W-:Y:S04]  /*1eb0*/  BSSY.RECONVERGENT B1, `(.L_x_158) ;  /* 0x0000007000017945 */ /* 0x000fe80003800200 */
[----:B------:R-:W-:Y:S05]  /*1ec0*/  @!P0 BRA `(.L_x_159) ;  /* 0x0000000000148947 */ /* 0x000fea0003800000 */
[----:B01----:R-:W-:Y:S02]  /*1ed0*/  IMAD R17, R5, 0x100, R0 ;  /* 0x0000010005117824 */ /* 0x003fe400078e0200 */
[----:B------:R-:W-:Y:S02]  /*1ee0*/  IMAD.MOV.U32 R23, RZ, RZ, RZ ;  /* 0x000000ffff177224 */ /* 0x000fe400078e00ff */
[----:B------:R-:W-:-:S04]  /*1ef0*/  VIADD R17, R17, 0x200 ;  /* 0x0000020011117836 */ /* 0x000fc80000000000 */
[----:B------:R-:W-:-:S05]  /*1f00*/  IMAD.WIDE.U32 R16, R17, 0x8, R2 ;  /* 0x0000000811107825 */ /* 0x000fca00078e0002 */
[----:B------:R2:W-:Y:S02]  /*1f10*/  REDG.E.ADD.64.STRONG.GPU desc[UR20][R16.64], R22 ;  /* 0x000000161000798e */ /* 0x0005e4000c12e514 */
.L_x_159:
[----:B------:R-:W-:Y:S05]  /*1f20*/  BSYNC.RECONVERGENT B1 ;  /* 0x0000000000017941 */ /* 0x000fea0003800200 */
.L_x_158:
[----:B------:R-:W-:Y:S04]  /*1f30*/  BSSY.RECONVERGENT B1, `(.L_x_160) ;  /* 0x0000007000017945 */ /* 0x000fe80003800200 */
[----:B------:R-:W-:Y:S05]  /*1f40*/  @!P1 BRA `(.L_x_161) ;  /* 0x0000000000149947 */ /* 0x000fea0003800000 */
[----:B012---:R-:W-:Y:S02]  /*1f50*/  IMAD R17, R5, 0x100, R0 ;  /* 0x0000010005117824 */ /* 0x007fe400078e0200 */
[----:B------:R-:W-:Y:S02]  /*1f60*/  IMAD.MOV.U32 R15, RZ, RZ, RZ ;  /* 0x000000ffff0f7224 */ /* 0x000fe400078e00ff */
[----:B------:R-:W-:-:S04]  /*1f70*/  VIADD R17, R17, 0x300 ;  /* 0x0000030011117836 */ /* 0x000fc80000000000 */
[----:B------:R-:W-:-:S05]  /*1f80*/  IMAD.WIDE.U32 R16, R17, 0x8, R2 ;  /* 0x0000000811107825 */ /* 0x000fca00078e0002 */
[----:B------:R3:W-:Y:S02]  /*1f90*/  REDG.E.ADD.64.STRONG.GPU desc[UR20][R16.64], R14 ;  /* 0x0000000e1000798e */ /* 0x0007e4000c12e514 */
.L_x_161:
[----:B------:R-:W-:Y:S05]  /*1fa0*/  BSYNC.RECONVERGENT B1 ;  /* 0x0000000000017941 */ /* 0x000fea0003800200 */
.L_x_160:
[----:B------:R-:W-:Y:S04]  /*1fb0*/  BSSY.RECONVERGENT B1, `(.L_x_162) ;  /* 0x0000007000017945 */ /* 0x000fe80003800200 */
[----:B------:R-:W-:Y:S05]  /*1fc0*/  @!P2 BRA `(.L_x_163) ;  /* 0x000000000014a947 */ /* 0x000fea0003800000 */
[----:B---3--:R-:W-:Y:S02]  /*1fd0*/  IMAD R15, R5, 0x100, R0 ;  /* 0x00000100050f7824 */ /* 0x008fe400078e0200 */
[----:B------:R-:W-:Y:S02]  /*1fe0*/  IMAD.MOV.U32 R13, RZ, RZ, RZ ;  /* 0x000000ffff0d7224 */ /* 0x000fe400078e00ff */
[----:B------:R-:W-:-:S04]  /*1ff0*/  VIADD R15, R15, 0x400 ;  /* 0x000004000f0f7836 */ /* 0x000fc80000000000 */
[----:B------:R-:W-:-:S05]  /*2000*/  IMAD.WIDE.U32 R14, R15, 0x8, R2 ;  /* 0x000000080f0e7825 */ /* 0x000fca00078e0002 */
[----:B------:R4:W-:Y:S02]  /*2010*/  REDG.E.ADD.64.STRONG.GPU desc[UR20][R14.64], R12 ;  /* 0x0000000c0e00798e */ /* 0x0009e4000c12e514 */
.L_x_163:
[----:B------:R-:W-:Y:S05]  /*2020*/  BSYNC.RECONVERGENT B1 ;  /* 0x0000000000017941 */ /* 0x000fea0003800200 */
.L_x_162:
[----:B------:R-:W-:Y:S04]  /*2030*/  BSSY.RECONVERGENT B1, `(.L_x_164) ;  /* 0x0000007000017945 */ /* 0x000fe80003800200 */
[----:B------:R-:W-:Y:S05]  /*2040*/  @!P3 BRA `(.L_x_165) ;  /* 0x000000000014b947 */ /* 0x000fea0003800000 */
[----:B----4-:R-:W-:Y:S02]  /*2050*/  IMAD R13, R5, 0x100, R0 ;  /* 0x00000100050d7824 */ /* 0x010fe400078e0200 */
[----:B------:R-:W-:Y:S02]  /*2060*/  IMAD.MOV.U32 R7, RZ, RZ, RZ ;  /* 0x000000ffff077224 */ /* 0x000fe400078e00ff */
[----:B------:R-:W-:-:S04]  /*2070*/  VIADD R13, R13, 0x500 ;  /* 0x000005000d0d7836 */ /* 0x000fc80000000000 */
[----:B------:R-:W-:-:S05]  /*2080*/  IMAD.WIDE.U32 R12, R13, 0x8, R2 ;  /* 0x000000080d0c7825 */ /* 0x000fca00078e0002 */
[----:B------:R4:W-:Y:S02]  /*2090*/  REDG.E.ADD.64.STRONG.GPU desc[UR20][R12.64], R6 ;  /* 0x000000060c00798e */ /* 0x0009e4000c12e514 */
.L_x_165:
[----:B------:R-:W-:Y:S05]  /*20a0*/  BSYNC.RECONVERGENT B1 ;  /* 0x0000000000017941 */ /* 0x000fea0003800200 */
.L_x_164:
[----:B------:R-:W-:Y:S04]  /*20b0*/  BSSY.RECONVERGENT B1, `(.L_x_166) ;  /* 0x0000007000017945 */ /* 0x000fe80003800200 */
[----:B------:R-:W-:Y:S05]  /*20c0*/  @!P4 BRA `(.L_x_167) ;  /* 0x000000000014c947 */ /* 0x000fea0003800000 */
[----:B----4-:R-:W-:Y:S02]  /*20d0*/  IMAD R7, R5, 0x100, R0 ;  /* 0x0000010005077824 */ /* 0x010fe400078e0200 */
[----:B------:R-:W-:Y:S02]  /*20e0*/  IMAD.MOV.U32 R9, RZ, RZ, RZ ;  /* 0x000000ffff097224 */ /* 0x000fe400078e00ff */
[----:B------:R-:W-:-:S04]  /*20f0*/  VIADD R7, R7, 0x600 ;  /* 0x0000060007077836 */ /* 0x000fc80000000000 */
[----:B------:R-:W-:-:S05]  /*2100*/  IMAD.WIDE.U32 R6, R7, 0x8, R2 ;  /* 0x0000000807067825 */ /* 0x000fca00078e0002 */
[----:B------:R4:W-:Y:S02]  /*2110*/  REDG.E.ADD.64.STRONG.GPU desc[UR20][R6.64], R8 ;  /* 0x000000080600798e */ /* 0x0009e4000c12e514 */
.L_x_167:
[----:B------:R-:W-:Y:S05]  /*2120*/  BSYNC.RECONVERGENT B1 ;  /* 0x0000000000017941 */ /* 0x000fea0003800200 */
.L_x_166:
[----:B------:R-:W-:Y:S04]  /*2130*/  BSSY.RECONVERGENT B1, `(.L_x_168) ;  /* 0x0000007000017945 */ /* 0x000fe80003800200 */
[----:B------:R-:W-:Y:S05]  /*2140*/  @!P5 BRA `(.L_x_169) ;  /* 0x000000000014d947 */ /* 0x000fea0003800000 */
[----:B----4-:R-:W-:Y:S02]  /*2150*/  IMAD R7, R5, 0x100, R0 ;  /* 0x0000010005077824 */ /* 0x010fe400078e0200 */
[----:B------:R-:W-:Y:S02]  /*2160*/  IMAD.MOV.U32 R11, RZ, RZ, RZ ;  /* 0x000000ffff0b7224 */ /* 0x000fe400078e00ff */
[----:B------:R-:W-:-:S04]  /*2170*/  VIADD R7, R7, 0x700 ;  /* 0x0000070007077836 */ /* 0x000fc80000000000 */
[----:B------:R-:W-:-:S05]  /*2180*/  IMAD.WIDE.U32 R6, R7, 0x8, R2 ;  /* 0x0000000807067825 */ /* 0x000fca00078e0002 */
[----:B------:R4:W-:Y:S02]  /*2190*/  REDG.E.ADD.64.STRONG.GPU desc[UR20][R6.64], R10 ;  /* 0x0000000a0600798e */ /* 0x0009e4000c12e514 */
.L_x_169:
[----:B------:R-:W-:Y:S05]  /*21a0*/  BSYNC.RECONVERGENT B1 ;  /* 0x0000000000017941 */ /* 0x000fea0003800200 */
.L_x_168:
[----:B------:R-:W-:-:S05]  /*21b0*/  VIADD R5, R5, 0x8 ;  /* 0x0000000805057836 */ /* 0x000fca0000000000 */
[----:B------:R-:W-:-:S13]  /*21c0*/  ISETP.NE.AND P0, PT, R5, UR27, PT ;  /* 0x0000001b05007c0c */ /* 0x000fda000bf05270 */
[----:B------:R-:W-:Y:S05]  /*21d0*/  @P0 BRA `(.L_x_170) ;  /* 0xfffffff800b00947 */ /* 0x000fea000383ffff */
[----:B------:R-:W-:-:S07]  /*21e0*/  IMAD.U32 R3, RZ, RZ, UR27 ;  /* 0x0000001bff037e24 */ /* 0x000fce000f8e00ff */
.L_x_153:
[----:B------:R-:W-:Y:S02]  /*21f0*/  UISETP.NE.AND UP0, UPT, UR24, URZ, UPT ;  /* 0x000000ff1800728c */ /* 0x000fe4000bf05270 */
[----:B----45:R-:W-:Y:S02]  /*2200*/  IMAD.U32 R8, RZ, RZ, UR24 ;  /* 0x00000018ff087e24 */ /* 0x030fe4000f8e00ff */
[----:B-1----:R-:W-:Y:S02]  /*2210*/  IMAD.U32 R5, RZ, RZ, UR25 ;  /* 0x00000019ff057e24 */ /* 0x002fe4000f8e00ff */
[----:B------:R-:W-:Y:S02]  /*2220*/  VIADD R8, R8, 0xffffffff ;  /* 0xffffffff08087836 */ /* 0x000fe40000000000 */
[----:B------:R-:W-:Y:S01]  /*2230*/  VIADD R5, R5, 0xffffffff ;  /* 0xffffffff05057836 */ /* 0x000fe20000000000 */
[----:B------:R-:W-:Y:S06]  /*2240*/  BRA.U !UP0, `(.L_x_171) ;  /* 0x0000000508707547 */ /* 0x000fec000b800000 */
[----:B------:R-:W-:-:S13]  /*2250*/  ISETP.GE.U32.AND P0, PT, R8, 0x3, PT ;  /* 0x000000030800780c */ /* 0x000fda0003f06070 */
[----:B------:R-:W-:Y:S05]  /*2260*/  @!P0 BRA `(.L_x_172) ;  /* 0x0000000000bc8947 */ /* 0x000fea0003800000 */
[----:B------:R-:W-:Y:S01]  /*2270*/  IMAD R7, R3, 0x400, R4 ;  /* 0x0000040003077824 */ /* 0x000fe200078e0204 */
[----:B------:R-:W-:Y:S04]  /*2280*/  BSSY.RECONVERGENT B1, `(.L_x_173) ;  /* 0x000000f000017945 */ /* 0x000fe80003800200 */
[----:B------:R-:W1:Y:S04]  /*2290*/  LDS R12, [R7] ;  /* 0x00000000070c7984 */ /* 0x000e680000000800 */
[----:B------:R-:W4:Y:S04]  /*22a0*/  LDS R9, [R7+0x400] ;  /* 0x0004000007097984 */ /* 0x000f280000000800 */
[----:B------:R-:W5:Y:S04]  /*22b0*/  LDS R6, [R7+0x800] ;  /* 0x0008000007067984 */ /* 0x000f680000000800 */
[----:B------:R-:W0:Y:S01]  /*22c0*/  LDS R2, [R7+0xc00] ;  /* 0x000c000007027984 */ /* 0x000e220000000800 */
[----:B-1----:R-:W-:-:S02]  /*22d0*/  ISETP.NE.AND P0, PT, R12, RZ, PT ;  /* 0x000000ff0c00720c */ /* 0x002fc40003f05270 */
[----:B----4-:R-:W-:Y:S02]  /*22e0*/  ISETP.NE.AND P1, PT, R9, RZ, PT ;  /* 0x000000ff0900720c */ /* 0x010fe40003f25270 */
[----:B-----5:R-:W-:Y:S02]  /*22f0*/  ISETP.NE.AND P2, PT, R6, RZ, PT ;  /* 0x000000ff0600720c */ /* 0x020fe40003f45270 */
[----:B0-----:R-:W-:-:S07]  /*2300*/  ISETP.NE.AND P3, PT, R2, RZ, PT ;  /* 0x000000ff0200720c */ /* 0x001fce0003f65270 */
[----:B------:R-:W-:Y:S06]  /*2310*/  @!P0 BRA `(.L_x_174) ;  /* 0x0000000000148947 */ /* 0x000fec0003800000 */
[----:B------:R-:W0:Y:S01]  /*2320*/  LDC.64 R10, c[0x0][0x380] ;  /* 0x0000e000ff0a7b82 */ /* 0x000e220000000a00 */
[----:B------:R-:W-:Y:S02]  /*2330*/  IMAD R7, R3, 0x100, R0 ;  /* 0x0000010003077824 */ /* 0x000fe400078e0200 */
[----:B------:R-:W-:Y:S02]  /*2340*/  IMAD.MOV.U32 R13, RZ, RZ, RZ ;  /* 0x000000ffff0d7224 */ /* 0x000fe400078e00ff */
[----:B0-----:R-:W-:-:S05]  /*2350*/  IMAD.WIDE.U32 R10, R7, 0x8, R10 ;  /* 0x00000008070a7825 */ /* 0x001fca00078e000a */
[----:B------:R0:W-:Y:S02]  /*2360*/  REDG.E.ADD.64.STRONG.GPU desc[UR20][R10.64], R12 ;  /* 0x0000000c0a00798e */ /* 0x0001e4000c12e514 */
.L_x_174:
[----:B------:R-:W-:Y:S05]  /*2370*/  BSYNC.RECONVERGENT B1 ;  /* 0x0000000000017941 */ /* 0x000fea0003800200 */
.L_x_173:
[----:B------:R-:W-:Y:S04]  /*2380*/  BSSY.RECONVERGENT B1, `(.L_x_175) ;  /* 0x0000009000017945 */ /* 0x000fe80003800200 */
[----:B------:R-:W-:Y:S05]  /*2390*/  @!P1 BRA `(.L_x_176) ;  /* 0x00000000001c9947 */ /* 0x000fea0003800000 */
[----:B0-----:R-:W0:Y:S01]  /*23a0*/  LDC.64 R10, c[0x0][0x380] ;  /* 0x0000e000ff0a7b82 */ /* 0x001e220000000a00 */
[----:B------:R-:W-:Y:S02]  /*23b0*/  IMAD R7, R3, 0x100, R0 ;  /* 0x0000010003077824 */ /* 0x000fe400078e0200 */
[----:B------:R-:W-:Y:S02]  /*23c0*/  IMAD.MOV.U32 R12, RZ, RZ, R9 ;  /* 0x000000ffff0c7224 */ /* 0x000fe400078e0009 */
[----:B------:R-:W-:Y:S02]  /*23d0*/  VIADD R7, R7, 0x100 ;  /* 0x0000010007077836 */ /* 0x000fe40000000000 */
[----:B------:R-:W-:Y:S02]  /*23e0*/  IMAD.MOV.U32 R13, RZ, RZ, RZ ;  /* 0x000000ffff0d7224 */ /* 0x000fe400078e00ff */
[----:B0-----:R-:W-:-:S05]  /*23f0*/  IMAD.WIDE.U32 R10, R7, 0x8, R10 ;  /* 0x00000008070a7825 */ /* 0x001fca00078e000a */
[----:B------:R1:W-:Y:S02]  /*2400*/  REDG.E.ADD.64.STRONG.GPU desc[UR20][R10.64], R12 ;  /* 0x0000000c0a00798e */ /* 0x0003e4000c12e514 */
.L_x_176:
[----:B------:R-:W-:Y:S05]  /*2410*/  BSYNC.RECONVERGENT B1 ;  /* 0x0000000000017941 */ /* 0x000fea0003800200 */
.L_x_175:
[----:B------:R-:W-:Y:S04]  /*2420*/  BSSY.RECONVERGENT B1, `(.L_x_177) ;  /* 0x0000008000017945 */ /* 0x000fe80003800200 */
[----:B------:R-:W-:Y:S05]  /*2430*/  @!P2 BRA `(.L_x_178) ;  /* 0x000000000018a947 */ /* 0x000fea0003800000 */
[----:B01----:R-:W0:Y:S01]  /*2440*/  LDC.64 R10, c[0x0][0x380] ;  /* 0x0000e000ff0a7b82 */ /* 0x003e220000000a00 */
[----:B------:R-:W-:-:S04]  /*2450*/  IMAD R7, R3, 0x100, R0 ;  /* 0x0000010003077824 */ /* 0x000fc800078e0200 */
[----:B------:R-:W-:-:S04]  /*2460*/  VIADD R7, R7, 0x200 ;  /* 0x0000020007077836 */ /* 0x000fc80000000000 */
[----:B0-----:R-:W-:-:S04]  /*2470*/  IMAD.WIDE.U32 R10, R7, 0x8, R10 ;  /* 0x00000008070a7825 */ /* 0x001fc800078e000a */
[----:B------:R-:W-:-:S05]  /*2480*/  IMAD.MOV.U32 R7, RZ, RZ, RZ ;  /* 0x000000ffff077224 */ /* 0x000fca00078e00ff */
[----:B------:R4:W-:Y:S02]  /*2490*/  REDG.E.ADD.64.STRONG.GPU desc[UR20][R10.64], R6 ;  /* 0x000000060a00798e */ /* 0x0009e4000c12e514 */
.L_x_178:
[----:B------:R-:W-:Y:S05]  /*24a0*/  BSYNC.RECONVERGENT B1 ;  /* 0x0000000000017941 */ /* 0x000fea0003800200 */
.L_x_177:
[----:B------:R-:W-:Y:S04]  /*24b0*/  BSSY.RECONVERGENT B1, `(.L_x_179) ;  /* 0x0000009000017945 */ /* 0x000fe80003800200 */
[----:B------:R-:W-:Y:S05]  /*24c0*/  @!P3 BRA `(.L_x_180) ;  /* 0x00000000001cb947 */ /* 0x000fea0003800000 */
[----:B----4-:R-:W4:Y:S01]  /*24d0*/  LDC.64 R6, c[0x0][0x380] ;  /* 0x0000e000ff067b82 */ /* 0x010f220000000a00 */
[----:B------:R-:W-:Y:S02]  /*24e0*/  IMAD R9, R3, 0x100, R0 ;  /* 0x0000010003097824 */ /* 0x000fe400078e0200 */
[----:B01----:R-:W-:Y:S02]  /*24f0*/  IMAD.MOV.U32 R10, RZ, RZ, R2 ;  /* 0x000000ffff0a7224 */ /* 0x003fe400078e0002 */
[----:B------:R-:W-:Y:S02]  /*2500*/  VIADD R9, R9, 0x300 ;  /* 0x0000030009097836 */ /* 0x000fe40000000000 */
[----:B------:R-:W-:Y:S02]  /*2510*/  IMAD.MOV.U32 R11, RZ, RZ, RZ ;  /* 0x000000ffff0b7224 */ /* 0x000fe400078e00ff */
[----:B----4-:R-:W-:-:S05]  /*2520*/  IMAD.WIDE.U32 R6, R9, 0x8, R6 ;  /* 0x0000000809067825 */ /* 0x010fca00078e0006 */
[----:B------:R0:W-:Y:S02]  /*2530*/  REDG.E.ADD.64.STRONG.GPU desc[UR20][R6.64], R10 ;  /* 0x0000000a0600798e */ /* 0x0001e4000c12e514 */
.L_x_180:
[----:B------:R-:W-:Y:S05]  /*2540*/  BSYNC.RECONVERGENT B1 ;  /* 0x0000000000017941 */ /* 0x000fea0003800200 */
.L_x_179:
[----:B------:R-:W-:-:S07]  /*2550*/  VIADD R3, R3, 0x4 ;  /* 0x0000000403037836 */ /* 0x000fce0000000000 */
.L_x_172:
[----:B------:R-:W-:Y:S01]  /*2560*/  UISETP.NE.AND UP0, UPT, UR25, URZ, UPT ;  /* 0x000000ff1900728c */ /* 0x000fe2000bf05270 */
[----:B------:R-:W-:Y:S08]  /*2570*/  BSSY.RECONVERGENT B1, `(.L_x_171) ;  /* 0x0000029000017945 */ /* 0x000ff00003800200 */
[----:B------:R-:W-:Y:S05]  /*2580*/  BRA.U !UP0, `(.L_x_181) ;  /* 0x00000001089c7547 */ /* 0x000fea000b800000 */
[----:B------:R-:W-:-:S13]  /*2590*/  ISETP.NE.AND P0, PT, R5, RZ, PT ;  /* 0x000000ff0500720c */ /* 0x000fda0003f05270 */
[----:B------:R-:W-:Y:S05]  /*25a0*/  @!P0 BRA `(.L_x_182) ;  /* 0x0000000000648947 */ /* 0x000fea0003800000 */
[----:B0---4-:R-:W-:Y:S01]  /*25b0*/  IMAD R6, R3, 0x400, R4 ;  /* 0x0000040003067824 */ /* 0x011fe200078e0204 */
[----:B------:R-:W-:Y:S04]  /*25c0*/  BSSY.RECONVERGENT B2, `(.L_x_183) ;  /* 0x000000c000027945 */ /* 0x000fe80003800200 */
[----:B------:R-:W0:Y:S04]  /*25d0*/  LDS R2, [R6] ;  /* 0x0000000006027984 */ /* 0x000e280000000800 */
[----:B------:R-:W4:Y:S01]  /*25e0*/  LDS R9, [R6+0x400] ;  /* 0x0004000006097984 */ /* 0x000f220000000800 */
[----:B0-----:R-:W-:-:S02]  /*25f0*/  ISETP.NE.AND P0, PT, R2, RZ, PT ;  /* 0x000000ff0200720c */ /* 0x001fc40003f05270 */
[----:B----4-:R-:W-:-:S11]  /*2600*/  ISETP.NE.AND P1, PT, R9, RZ, PT ;  /* 0x000000ff0900720c */ /* 0x010fd60003f25270 */
[----:B------:R-:W-:Y:S05]  /*2610*/  @!P0 BRA `(.L_x_184) ;  /* 0x0000000000188947 */ /* 0x000fea0003800000 */
[----:B------:R-:W0:Y:S01]  /*2620*/  LDC.64 R6, c[0x0][0x380] ;  /* 0x0000e000ff067b82 */ /* 0x000e220000000a00 */
[----:B-1----:R-:W-:-:S04]  /*2630*/  IMAD R11, R3, 0x100, R0 ;  /* 0x00000100030b7824 */ /* 0x002fc800078e0200 */
[----:B0-----:R-:W-:-:S04]  /*2640*/  IMAD.WIDE.U32 R10, R11, 0x8, R6 ;  /* 0x000000080b0a7825 */ /* 0x001fc800078e0006 */
[----:B------:R-:W-:Y:S02]  /*2650*/  IMAD.MOV.U32 R6, RZ, RZ, R2 ;  /* 0x000000ffff067224 */ /* 0x000fe400078e0002 */
[----:B------:R-:W-:-:S05]  /*2660*/  IMAD.MOV.U32 R7, RZ, RZ, RZ ;  /* 0x000000ffff077224 */ /* 0x000fca00078e00ff */
[----:B------:R0:W-:Y:S02]  /*2670*/  REDG.E.ADD.64.STRONG.GPU desc[UR20][R10.64], R6 ;  /* 0x000000060a00798e */ /* 0x0001e4000c12e514 */
.L_x_184:
[----:B------:R-:W-:Y:S05]  /*2680*/  BSYNC.RECONVERGENT B2 ;  /* 0x0000000000027941 */ /* 0x000fea0003800200 */
.L_x_183:
[----:B------:R-:W-:Y:S04]  /*2690*/  BSSY.RECONVERGENT B2, `(.L_x_185) ;  /* 0x0000009000027945 */ /* 0x000fe80003800200 */
[----:B------:R-:W-:Y:S05]  /*26a0*/  @!P1 BRA `(.L_x_186) ;  /* 0x00000000001c9947 */ /* 0x000fea0003800000 */
[----:B0-----:R-:W0:Y:S01]  /*26b0*/  LDC.64 R6, c[0x0][0x380] ;  /* 0x0000e000ff067b82 */ /* 0x001e220000000a00 */
[----:B------:R-:W-:-:S04]  /*26c0*/  IMAD R2, R3, 0x100, R0 ;  /* 0x0000010003027824 */ /* 0x000fc800078e0200 */
[----:B-1----:R-:W-:-:S04]  /*26d0*/  VIADD R11, R2, 0x100 ;  /* 0x00000100020b7836 */ /* 0x002fc80000000000 */
[----:B0-----:R-:W-:-:S04]  /*26e0*/  IMAD.WIDE.U32 R10, R11, 0x8, R6 ;  /* 0x000000080b0a7825 */ /* 0x001fc800078e0006 */
[----:B------:R-:W-:Y:S02]  /*26f0*/  IMAD.MOV.U32 R6, RZ, RZ, R9 ;  /* 0x000000ffff067224 */ /* 0x000fe400078e0009 */
[----:B------:R-:W-:-:S05]  /*2700*/  IMAD.MOV.U32 R7, RZ, RZ, RZ ;  /* 0x000000ffff077224 */ /* 0x000fca00078e00ff */
[----:B------:R4:W-:Y:S02]  /*2710*/  REDG.E.ADD.64.STRONG.GPU desc[UR20][R10.64], R6 ;  /* 0x000000060a00798e */ /* 0x0009e4000c12e514 */
.L_x_186:
[----:B------:R-:W-:Y:S05]  /*2720*/  BSYNC.RECONVERGENT B2 ;  /* 0x0000000000027941 */ /* 0x000fea0003800200 */
.L_x_185:
[----:B------:R-:W-:-:S07]  /*2730*/  VIADD R3, R3, 0x2 ;  /* 0x0000000203037836 */ /* 0x000fce0000000000 */
.L_x_182:
[----:B------:R-:W-:-:S09]  /*2740*/  UISETP.NE.AND UP0, UPT, UR9, URZ, UPT ;  /* 0x000000ff0900728c */ /* 0x000fd2000bf05270 */
[----:B------:R-:W-:Y:S05]  /*2750*/  BRA.U !UP0, `(.L_x_181) ;  /* 0x0000000108287547 */ /* 0x000fea000b800000 */
[----:B------:R-:W-:-:S05]  /*2760*/  IMAD R2, R3, 0x400, R4 ;  /* 0x0000040003027824 */ /* 0x000fca00078e0204 */
[----:B------:R-:W5:Y:S02]  /*2770*/  LDS R9, [R2] ;  /* 0x0000000002097984 */ /* 0x000f640000000800 */
[----:B-----5:R-:W-:-:S13]  /*2780*/  ISETP.NE.AND P0, PT, R9, RZ, PT ;  /* 0x000000ff0900720c */ /* 0x020fda0003f05270 */
[----:B------:R-:W-:Y:S05]  /*2790*/  @!P0 BRA `(.L_x_181) ;  /* 0x0000000000188947 */ /* 0x000fea0003800000 */
[----:B0---4-:R-:W0:Y:S01]  /*27a0*/  LDC.64 R6, c[0x0][0x380] ;  /* 0x0000e000ff067b82 */ /* 0x011e220000000a00 */
[----:B------:R-:W-:-:S04]  /*27b0*/  IMAD R3, R3, 0x100, R0 ;  /* 0x0000010003037824 */ /* 0x000fc800078e0200 */
[----:B0-----:R-:W-:-:S04]  /*27c0*/  IMAD.WIDE.U32 R2, R3, 0x8, R6 ;  /* 0x0000000803027825 */ /* 0x001fc800078e0006 */
[----:B------:R-:W-:Y:S02]  /*27d0*/  IMAD.MOV.U32 R6, RZ, RZ, R9 ;  /* 0x000000ffff067224 */ /* 0x000fe400078e0009 */
[----:B------:R-:W-:-:S05]  /*27e0*/  IMAD.MOV.U32 R7, RZ, RZ, RZ ;  /* 0x000000ffff077224 */ /* 0x000fca00078e00ff */
[----:B------:R0:W-:Y:S02]  /*27f0*/  REDG.E.ADD.64.STRONG.GPU desc[UR20][R2.64], R6 ;  /* 0x000000060200798e */ /* 0x0001e4000c12e514 */
.L_x_181:
[----:B------:R-:W-:Y:S05]  /*2800*/  BSYNC.RECONVERGENT B1 ;  /* 0x0000000000017941 */ /* 0x000fea0003800200 */
.L_x_171:
[----:B------:R-:W-:-:S13]  /*2810*/  ISETP.GT.U32.AND P0, PT, R0, 0x7f, PT ;  /* 0x0000007f0000780c */ /* 0x000fda0003f04070 */
[----:B------:R-:W-:Y:S05]  /*2820*/  @P0 BRA `(.L_x_152) ;  /* 0x0000000800900947 */ /* 0x000fea0003800000 */
[----:B------:R-:W-:Y:S01]  /*2830*/  UISETP.GE.U32.AND UP0, UPT, UR22, 0x7, UPT ;  /* 0x000000071600788c */ /* 0x000fe2000bf06070 */
[----:B0-----:R-:W-:-:S08]  /*2840*/  IMAD.MOV.U32 R3, RZ, RZ, RZ ;  /* 0x000000ffff037224 */ /* 0x001fd000078e00ff */
[----:B------:R-:W-:Y:S05]  /*2850*/  BRA.U !UP0, `(.L_x_187) ;  /* 0x0000000508147547 */ /* 0x000fea000b800000 */
[----:B------:R-:W0:Y:S01]  /*2860*/  LDC.64 R2, c[0x0][0x380] ;  /* 0x0000e000ff027b82 */ /* 0x000e220000000a00 */
[----:B------:R-:W-:-:S07]  /*2870*/  IMAD.MOV.U32 R9, RZ, RZ, RZ ;  /* 0x000000ffff097224 */ /* 0x000fce00078e00ff */
.L_x_204:
[C---:B01--4-:R-:W-:Y:S01]  /*2880*/  IMAD R11, R9.reuse, 0x400, R4 ;  /* 0x00000400090b7824 */ /* 0x053fe200078e0204 */
[----:B------:R-:W-:Y:S01]  /*2890*/  BSSY.RECONVERGENT B1, `(.L_x_188) ;  /* 0x0000011000017945 */ /* 0x000fe20003800200 */
[C---:B--23--:R-:W-:Y:S02]  /*28a0*/  IMAD R7, R9.reuse, 0x100, R0 ;  /* 0x0000010009077824 */ /* 0x04cfe400078e0200 */
[----:B------:R-:W-:Y:S01]  /*28b0*/  VIADD R9, R9, 0x8 ;  /* 0x0000000809097836 */ /* 0x000fe20000000000 */
[----:B---3--:R-:W1:Y:S01]  /*28c0*/  LDS R14, [R11+0x200] ;  /* 0x000200000b0e7984 */ /* 0x008e620000000800 */
[----:B0-----:R-:W-:-:S03]  /*28d0*/  IMAD.WIDE.U32 R6, R7, 0x8, R2 ;  /* 0x0000000807067825 */ /* 0x001fc600078e0002 */
[----:B------:R-:W0:Y:S04]  /*28e0*/  LDS R13, [R11+0x600] ;  /* 0x000600000b0d7984 */ /* 0x000e280000000800 */
[----:B--2---:R2:W3:Y:S04]  /*28f0*/  LDS R17, [R11+0xa00] ;  /* 0x000a00000b117984 */ /* 0x0044e80000000800 */
[----:B------:R2:W4:Y:S04]  /*2900*/  LDS R18, [R11+0xe00] ;  /* 0x000e00000b127984 */ /* 0x0005280000000800 */
[----:B------:R2:W2:Y:S04]  /*2910*/  LDS R19, [R11+0x1200] ;  /* 0x001200000b137984 */ /* 0x0004a80000000800 */
[----:B------:R0:W2:Y:S04]  /*2920*/  LDS R16, [R11+0x1600] ;  /* 0x001600000b107984 */ /* 0x0000a80000000800 */
[----:B------:R0:W2:Y:S04]  /*2930*/  LDS R12, [R11+0x1a00] ;  /* 0x001a00000b0c7984 */ /* 0x0000a80000000800 */
[----:B------:R0:W2:Y:S01]  /*2940*/  LDS R10, [R11+0x1e00] ;  /* 0x001e00000b0a7984 */ /* 0x0000a20000000800 */
[----:B-1----:R-:W-:-:S02]  /*2950*/  ISETP.NE.AND P0, PT, R14, RZ, PT ;  /* 0x000000ff0e00720c */ /* 0x002fc40003f05270 */
[----:B0-----:R-:W-:-:S11]  /*2960*/  ISETP.NE.AND P1, PT, R13, RZ, PT ;  /* 0x000000ff0d00720c */ /* 0x001fd60003f25270 */
[----:B---34-:R-:W-:Y:S05]  /*2970*/  @!P0 BRA `(.L_x_189) ;  /* 0x0000000000088947 */ /* 0x018fea0003800000 */
[----:B------:R-:W-:-:S05]  /*2980*/  IMAD.MOV.U32 R15, RZ, RZ, RZ ;  /* 0x000000ffff0f7224 */ /* 0x000fca00078e00ff */
[----:B------:R0:W-:Y:S02]  /*2990*/  REDG.E.ADD.64.STRONG.GPU desc[UR20][R6.64+0x400], R14 ;  /* 0x0004000e0600798e */ /* 0x0001e4000c12e514 */
.L_x_189:
[----:B------:R-:W-:Y:S05]  /*29a0*/  BSYNC.RECONVERGENT B1 ;  /* 0x0000000000017941 */ /* 0x000fea0003800200 */
.L_x_188:
[----:B------:R-:W-:Y:S04]  /*29b0*/  BSSY.RECONVERGENT B1, `(.L_x_190) ;  /* 0x0000005000017945 */ /* 0x000fe80003800200 */
[----:B------:R-:W-:Y:S05]  /*29c0*/  @!P1 BRA `(.L_x_191) ;  /* 0x00000000000c9947 */ /* 0x000fea0003800000 */
[----:B0-----:R-:W-:Y:S02]  /*29d0*/  IMAD.MOV.U32 R14, RZ, RZ, R13 ;  /* 0x000000ffff0e7224 */ /* 0x001fe400078e000d */
[----:B------:R-:W-:-:S05]  /*29e0*/  IMAD.MOV.U32 R15, RZ, RZ, RZ ;  /* 0x000000ffff0f7224 */ /* 0x000fca00078e00ff */
[----:B------:R1:W-:Y:S02]  /*29f0*/  REDG.E.ADD.64.STRONG.GPU desc[UR20][R6.64+0xc00], R14 ;  /* 0x000c000e0600798e */ /* 0x0003e4000c12e514 */
.L_x_191:
[----:B------:R-:W-:Y:S05]  /*2a00*/  BSYNC.RECONVERGENT B1 ;  /* 0x0000000000017941 */ /* 0x000fea0003800200 */
.L_x_190:
[----:B------:R-:W-:Y:S01]  /*2a10*/  ISETP.NE.AND P6, PT, R17, RZ, PT ;  /* 0x000000ff1100720c */ /* 0x000fe20003fc5270 */
[----:B------:R-:W-:Y:S01]  /*2a20*/  BSSY.RECONVERGENT B1, `(.L_x_192) ;  /* 0x000000b000017945 */ /* 0x000fe20003800200 */
[----:B------:R-:W-:Y:S02]  /*2a30*/  ISETP.NE.AND P0, PT, R9, UR27, PT ;  /* 0x0000001b09007c0c */ /* 0x000fe4000bf05270 */
[----:B------:R-:W-:Y:S02]  /*2a40*/  ISETP.NE.AND P1, PT, R18, RZ, PT ;  /* 0x000000ff1200720c */ /* 0x000fe40003f25270 */
[----:B--2---:R-:W-:Y:S02]  /*2a50*/  ISETP.NE.AND P2, PT, R19, RZ, PT ;  /* 0x000000ff1300720c */ /* 0x004fe40003f45270 */
[----:B------:R-:W-:Y:S02]  /*2a60*/  ISETP.NE.AND P3, PT, R16, RZ, PT ;  /* 0x000000ff1000720c */ /* 0x000fe40003f65270 */
[----:B------:R-:W-:-:S02]  /*2a70*/  ISETP.NE.AND P4, PT, R12, RZ, PT ;  /* 0x000000ff0c00720c */ /* 0x000fc40003f85270 */
[----:B------:R-:W-:Y:S01]  /*2a80*/  ISETP.NE.AND P5, PT, R10, RZ, PT ;  /* 0x000000ff0a00720c */ /* 0x000fe20003fa5270 */
[----:B------:R-:W-:-:S12]  /*2a90*/  @!P6 BRA `(.L_x_193) ;  /* 0x00000000000ce947 */ /* 0x000fd80003800000 */
[----:B01----:R-:W-:Y:S02]  /*2aa0*/  IMAD.MOV.U32 R14, RZ, RZ, R17 ;  /* 0x000000ffff0e7224 */ /* 0x003fe400078e0011 */
[----:B------:R-:W-:-:S05]  /*2ab0*/  IMAD.MOV.U32 R15, RZ, RZ, RZ ;  /* 0x000000ffff0f7224 */ /* 0x000fca00078e00ff */
[----:B------:R2:W-:Y:S02]  /*2ac0*/  REDG.E.ADD.64.STRONG.GPU desc[UR20][R6.64+0x1400], R14 ;  /* 0x0014000e0600798e */ /* 0x0005e4000c12e514 */
.L_x_193:
[----:B------:R-:W-:Y:S05]  /*2ad0*/  BSYNC.RECONVERGENT B1 ;  /* 0x0000000000017941 */ /* 0x000fea0003800200 */
.L_x_192:
[----:B------:R-:W-:Y:S04]  /*2ae0*/  BSSY.RECONVERGENT B1, `(.L_x_194) ;  /* 0x0000005000017945 */ /* 0x000fe80003800200 */
[----:B------:R-:W-:Y:S05]  /*2af0*/  @!P1 BRA `(.L_x_195) ;  /* 0x00000000000c9947 */ /* 0x000fea0003800000 */
[----:B012---:R-:W-:Y:S02]  /*2b00*/  IMAD.MOV.U32 R14, RZ, RZ, R18 ;  /* 0x000000ffff0e7224 */ /* 0x007fe400078e0012 */
[----:B------:R-:W-:-:S05]  /*2b10*/  IMAD.MOV.U32 R15, RZ, RZ, RZ ;  /* 0x000000ffff0f7224 */ /* 0x000fca00078e00ff */
[----:B------:R3:W-:Y:S02]  /*2b20*/  REDG.E.ADD.64.STRONG.GPU desc[UR20][R6.64+0x1c00], R14 ;  /* 0x001c000e0600798e */ /* 0x0007e4000c12e514 */
.L_x_195:
[----:B------:R-:W-:Y:S05]  /*2b30*/  BSYNC.RECONVERGENT B1 ;  /* 0x0000000000017941 */ /* 0x000fea0003800200 */
.L_x_194:
[----:B------:R-:W-:Y:S04]  /*2b40*/  BSSY.RECONVERGENT B1, `(.L_x_196) ;  /* 0x0000005000017945 */ /* 0x000fe80003800200 */
[----:B------:R-:W-:Y:S05]  /*2b50*/  @!P2 BRA `(.L_x_197) ;  /* 0x00000000000ca947 */ /* 0x000fea0003800000 */
[----:B0123--:R-:W-:Y:S02]  /*2b60*/  IMAD.MOV.U32 R14, RZ, RZ, R19 ;  /* 0x000000ffff0e7224 */ /* 0x00ffe400078e0013 */
[----:B------:R-:W-:-:S05]  /*2b70*/  IMAD.MOV.U32 R15, RZ, RZ, RZ ;  /* 0x000000ffff0f7224 */ /* 0x000fca00078e00ff */
[----:B------:R4:W-:Y:S02]  /*2b80*/  REDG.E.ADD.64.STRONG.GPU desc[UR20][R6.64+0x2400], R14 ;  /* 0x0024000e0600798e */ /* 0x0009e4000c12e514 */
.L_x_197:
[----:B------:R-:W-:Y:S05]  /*2b90*/  BSYNC.RECONVERGENT B1 ;  /* 0x0000000000017941 */ /* 0x000fea0003800200 */
.L_x_196:
[----:B------:R-:W-:Y:S04]  /*2ba0*/  BSSY.RECONVERGENT B1, `(.L_x_198) ;  /* 0x0000004000017945 */ /* 0x000fe80003800200 */
[----:B------:R-:W-:Y:S05]  /*2bb0*/  @!P3 BRA `(.L_x_199) ;  /* 0x000000000008b947 */ /* 0x000fea0003800000 */
[----:B------:R-:W-:-:S05]  /*2bc0*/  IMAD.MOV.U32 R17, RZ, RZ, RZ ;  /* 0x000000ffff117224 */ /* 0x000fca00078e00ff */
[----:B------:R0:W-:Y:S02]  /*2bd0*/  REDG.E.ADD.64.STRONG.GPU desc[UR20][R6.64+0x2c00], R16 ;  /* 0x002c00100600798e */ /* 0x0001e4000c12e514 */
.L_x_199:
[----:B------:R-:W-:Y:S05]  /*2be0*/  BSYNC.RECONVERGENT B1 ;  /* 0x0000000000017941 */ /* 0x000fea0003800200 */
.L_x_198:
[----:B------:R-:W-:Y:S04]  /*2bf0*/  BSSY.RECONVERGENT B1, `(.L_x_200) ;  /* 0x0000004000017945 */ /* 0x000fe80003800200 */
[----:B------:R-:W-:Y:S05]  /*2c00*/  @!P4 BRA `(.L_x_201) ;  /* 0x000000000008c947 */ /* 0x000fea0003800000 */
[----:B------:R-:W-:-:S05]  /*2c10*/  IMAD.MOV.U32 R13, RZ, RZ, RZ ;  /* 0x000000ffff0d7224 */ /* 0x000fca00078e00ff */
[----:B------:R0:W-:Y:S02]  /*2c20*/  REDG.E.ADD.64.STRONG.GPU desc[UR20][R6.64+0x3400], R12 ;  /* 0x0034000c0600798e */ /* 0x0001e4000c12e514 */
.L_x_201:
[----:B------:R-:W-:Y:S05]  /*2c30*/  BSYNC.RECONVERGENT B1 ;  /* 0x0000000000017941 */ /* 0x000fea0003800200 */
.L_x_200:
[----:B------:R-:W-:Y:S04]  /*2c40*/  BSSY.RECONVERGENT B1, `(.L_x_202) ;  /* 0x0000004000017945 */ /* 0x000fe80003800200 */
[----:B------:R-:W-:Y:S05]  /*2c50*/  @!P5 BRA `(.L_x_203) ;  /* 0x000000000008d947 */ /* 0x000fea0003800000 */
[----:B------:R-:W-:-:S05]  /*2c60*/  IMAD.MOV.U32 R11, RZ, RZ, RZ ;  /* 0x000000ffff0b7224 */ /* 0x000fca00078e00ff */
[----:B------:R0:W-:Y:S02]  /*2c70*/  REDG.E.ADD.64.STRONG.GPU desc[UR20][R6.64+0x3c00], R10 ;  /* 0x003c000a0600798e */ /* 0x0001e4000c12e514 */
.L_x_203:
[----:B------:R-:W-:Y:S05]  /*2c80*/  BSYNC.RECONVERGENT B1 ;  /* 0x0000000000017941 */ /* 0x000fea0003800200 */
.L_x_202:
[----:B------:R-:W-:Y:S05]  /*2c90*/  @P0 BRA `(.L_x_204) ;  /* 0xfffffff800f80947 */ /* 0x000fea000383ffff */
[----:B------:R-:W-:-:S07]  /*2ca0*/  IMAD.U32 R3, RZ, RZ, UR27 ;  /* 0x0000001bff037e24 */ /* 0x000fce000f8e00ff */
.L_x_187:
[----:B------:R-:W-:-:S09]  /*2cb0*/  UISETP.NE.AND UP0, UPT, UR24, URZ, UPT ;  /* 0x000000ff1800728c */ /* 0x000fd2000bf05270 */
[----:B------:R-:W-:Y:S05]  /*2cc0*/  BRA.U !UP0, `(.L_x_152) ;  /* 0x0000000508687547 */ /* 0x000fea000b800000 */
[----:B------:R-:W-:-:S13]  /*2cd0*/  ISETP.GE.U32.AND P0, PT, R8, 0x3, PT ;  /* 0x000000030800780c */ /* 0x000fda0003f06070 */
[----:B------:R-:W-:Y:S05]  /*2ce0*/  @!P0 BRA `(.L_x_205) ;  /* 0x0000000000bc8947 */ /* 0x000fea0003800000 */
[----:B01234-:R-:W-:Y:S01]  /*2cf0*/  IMAD R7, R3, 0x400, R4 ;  /* 0x0000040003077824 */ /* 0x01ffe200078e0204 */
[----:B------:R-:W-:Y:S04]  /*2d00*/  BSSY.RECONVERGENT B1, `(.L_x_206) ;  /* 0x000000f000017945 */ /* 0x000fe80003800200 */
[----:B------:R-:W0:Y:S04]  /*2d10*/  LDS R10, [R7+0x200] ;  /* 0x00020000070a7984 */ /* 0x000e280000000800 */
[----:B------:R-:W1:Y:S04]  /*2d20*/  LDS R12, [R7+0x600] ;  /* 0x00060000070c7984 */ /* 0x000e680000000800 */
[----:B------:R-:W2:Y:S04]  /*2d30*/  LDS R6, [R7+0xa00] ;  /* 0x000a000007067984 */ /* 0x000ea80000000800 */
[----:B------:R-:W3:Y:S01]  /*2d40*/  LDS R2, [R7+0xe00] ;  /* 0x000e000007027984 */ /* 0x000ee20000000800 */
[----:B0-----:R-:W-:-:S02]  /*2d50*/  ISETP.NE.AND P0, PT, R10, RZ, PT ;  /* 0x000000ff0a00720c */ /* 0x001fc40003f05270 */
[----:B-1----:R-:W-:Y:S02]  /*2d60*/  ISETP.NE.AND P1, PT, R12, RZ, PT ;  /* 0x000000ff0c00720c */ /* 0x002fe40003f25270 */
[----:B--2---:R-:W-:Y:S02]  /*2d70*/  ISETP.NE.AND P2, PT, R6, RZ, PT ;  /* 0x000000ff0600720c */ /* 0x004fe40003f45270 */
[----:B---3--:R-:W-:-:S07]  /*2d80*/  ISETP.NE.AND P3, PT, R2, RZ, PT ;  /* 0x000000ff0200720c */ /* 0x008fce0003f65270 */
[----:B------:R-:W-:Y:S06]  /*2d90*/  @!P0 BRA `(.L_x_207) ;  /* 0x0000000000148947 */ /* 0x000fec0003800000 */
[----:B------:R-:W0:Y:S01]  /*2da0*/  LDC.64 R8, c[0x0][0x380] ;  /* 0x0000e000ff087b82 */ /* 0x000e220000000a00 */
[----:B------:R-:W-:Y:S02]  /*2db0*/  IMAD R7, R3, 0x100, R0 ;  /* 0x0000010003077824 */ /* 0x000fe400078e0200 */
[----:B------:R-:W-:Y:S02]  /*2dc0*/  IMAD.MOV.U32 R11, RZ, RZ, RZ ;  /* 0x000000ffff0b7224 */ /* 0x000fe400078e00ff */
[----:B0-----:R-:W-:-:S05]  /*2dd0*/  IMAD.WIDE.U32 R8, R7, 0x8, R8 ;  /* 0x0000000807087825 */ /* 0x001fca00078e0008 */
[----:B------:R0:W-:Y:S02]  /*2de0*/  REDG.E.ADD.64.STRONG.GPU desc[UR20][R8.64+0x400], R10 ;  /* 0x0004000a0800798e */ /* 0x0001e4000c12e514 */
.L_x_207:
[----:B------:R-:W-:Y:S05]  /*2df0*/  BSYNC.RECONVERGENT B1 ;  /* 0x0000000000017941 */ /* 0x000fea0003800200 */
.L_x_206:
        /* <DEDUP_REMOVED lines=9> */
.L_x_209:
[----:B------:R-:W-:Y:S05]  /*2e90*/  BSYNC.RECONVERGENT B1 ;  /* 0x0000000000017941 */ /* 0x000fea0003800200 */
.L_x_208:
        /* <DEDUP_REMOVED lines=8> */
.L_x_211:
[----:B------:R-:W-:Y:S05]  /*2f20*/  BSYNC.RECONVERGENT B1 ;  /* 0x0000000000017941 */ /* 0x000fea0003800200 */
.L_x_210:
[----:B------:R-:W-:Y:S04]  /*2f30*/  BSSY.RECONVERGENT B1, `(.L_x_212) ;  /* 0x0000009000017945 */ /* 0x000fe80003800200 */
[----:B------:R-:W-:Y:S05]  /*2f40*/  @!P3 BRA `(.L_x_213) ;  /* 0x00000000001cb947 */ /* 0x000fea0003800000 */
[----:B--2---:R-:W2:Y:S01]  /*2f50*/  LDC.64 R6, c[0x0][0x380] ;  /* 0x0000e000ff067b82 */ /* 0x004ea20000000a00 */
[----:B01----:R-:W-:Y:S02]  /*2f60*/  IMAD R9, R3, 0x100, R0 ;  /* 0x0000010003097824 */ /* 0x003fe400078e0200 */
[----:B------:R-:W-:Y:S02]  /*2f70*/  IMAD.MOV.U32 R8, RZ, RZ, R2 ;  /* 0x000000ffff087224 */ /* 0x000fe400078e0002 */
[----:B------:R-:W-:-:S04]  /*2f80*/  VIADD R9, R9, 0x300 ;  /* 0x0000030009097836 */ /* 0x000fc80000000000 */
[----:B--2---:R-:W-:-:S04]  /*2f90*/  IMAD.WIDE.U32 R6, R9, 0x8, R6 ;  /* 0x0000000809067825 */ /* 0x004fc800078e0006 */
[----:B------:R-:W-:-:S05]  /*2fa0*/  IMAD.MOV.U32 R9, RZ, RZ, RZ ;  /* 0x000000ffff097224 */ /* 0x000fca00078e00ff */
[----:B------:R3:W-:Y:S02]  /*2fb0*/  REDG.E.ADD.64.STRONG.GPU desc[UR20][R6.64+0x400], R8 ;  /* 0x000400080600798e */ /* 0x0007e4000c12e514 */
.L_x_213:
[----:B------:R-:W-:Y:S05]  /*2fc0*/  BSYNC.RECONVERGENT B1 ;  /* 0x0000000000017941 */ /* 0x000fea0003800200 */
.L_x_212:
[----:B------:R-:W-:-:S07]  /*2fd0*/  VIADD R3, R3, 0x4 ;  /* 0x0000000403037836 */ /* 0x000fce0000000000 */
.L_x_205:
[----:B------:R-:W-:-:S09]  /*2fe0*/  UISETP.NE.AND UP0, UPT, UR25, URZ, UPT ;  /* 0x000000ff1900728c */ /* 0x000fd2000bf05270 */
[----:B------:R-:W-:Y:S05]  /*2ff0*/  BRA.U !UP0, `(.L_x_152) ;  /* 0x00000001089c7547 */ /* 0x000fea000b800000 */
[----:B------:R-:W-:-:S13]  /*3000*/  ISETP.NE.AND P0, PT, R5, RZ, PT ;  /* 0x000000ff0500720c */ /* 0x000fda0003f05270 */
[----:B------:R-:W-:Y:S05]  /*3010*/  @!P0 BRA `(.L_x_214) ;  /* 0x0000000000648947 */ /* 0x000fea0003800000 */
[----:B01234-:R-:W-:Y:S01]  /*3020*/  IMAD R6, R3, 0x400, R4 ;  /* 0x0000040003067824 */ /* 0x01ffe200078e0204 */
[----:B------:R-:W-:Y:S04]  /*3030*/  BSSY.RECONVERGENT B1, `(.L_x_215) ;  /* 0x000000c000017945 */ /* 0x000fe80003800200 */
[----:B------:R-:W0:Y:S04]  /*3040*/  LDS R2, [R6+0x200] ;  /* 0x0002000006027984 */ /* 0x000e280000000800 */
[----:B------:R-:W1:Y:S01]  /*3050*/  LDS R5, [R6+0x600] ;  /* 0x0006000006057984 */ /* 0x000e620000000800 */
[----:B0-----:R-:W-:-:S02]  /*3060*/  ISETP.NE.AND P0, PT, R2, RZ, PT ;  /* 0x000000ff0200720c */ /* 0x001fc40003f05270 */
[----:B-1----:R-:W-:-:S11]  /*3070*/  ISETP.NE.AND P1, PT, R5, RZ, PT ;  /* 0x000000ff0500720c */ /* 0x002fd60003f25270 */
[----:B------:R-:W-:Y:S05]  /*3080*/  @!P0 BRA `(.L_x_216) ;  /* 0x0000000000188947 */ /* 0x000fea0003800000 */
[----:B------:R-:W0:Y:S01]  /*3090*/  LDC.64 R6, c[0x0][0x380] ;  /* 0x0000e000ff067b82 */ /* 0x000e220000000a00 */
[----:B------:R-:W-:-:S04]  /*30a0*/  IMAD R9, R3, 0x100, R0 ;  /* 0x0000010003097824 */ /* 0x000fc800078e0200 */
[----:B0-----:R-:W-:-:S04]  /*30b0*/  IMAD.WIDE.U32 R8, R9, 0x8, R6 ;  /* 0x0000000809087825 */ /* 0x001fc800078e0006 */
[----:B------:R-:W-:Y:S02]  /*30c0*/  IMAD.MOV.U32 R6, RZ, RZ, R2 ;  /* 0x000000ffff067224 */ /* 0x000fe400078e0002 */
[----:B------:R-:W-:-:S05]  /*30d0*/  IMAD.MOV.U32 R7, RZ, RZ, RZ ;  /* 0x000000ffff077224 */ /* 0x000fca00078e00ff */
[----:B------:R0:W-:Y:S02]  /*30e0*/  REDG.E.ADD.64.STRONG.GPU desc[UR20][R8.64+0x400], R6 ;  /* 0x000400060800798e */ /* 0x0001e4000c12e514 */
.L_x_216:
[----:B------:R-:W-:Y:S05]  /*30f0*/  BSYNC.RECONVERGENT B1 ;  /* 0x0000000000017941 */ /* 0x000fea0003800200 */
.L_x_215:
[----:B------:R-:W-:Y:S04]  /*3100*/  BSSY.RECONVERGENT B1, `(.L_x_217) ;  /* 0x0000009000017945 */ /* 0x000fe80003800200 */
[----:B------:R-:W-:Y:S05]  /*3110*/  @!P1 BRA `(.L_x_218) ;  /* 0x00000000001c9947 */ /* 0x000fea0003800000 */
[----:B0-----:R-:W0:Y:S01]  /*3120*/  LDC.64 R6, c[0x0][0x380] ;  /* 0x0000e000ff067b82 */ /* 0x001e220000000a00 */
[----:B------:R-:W-:-:S04]  /*3130*/  IMAD R2, R3, 0x100, R0 ;  /* 0x0000010003027824 */ /* 0x000fc800078e0200 */
[----:B------:R-:W-:-:S04]  /*3140*/  VIADD R9, R2, 0x100 ;  /* 0x0000010002097836 */ /* 0x000fc80000000000 */
[----:B0-----:R-:W-:-:S04]  /*3150*/  IMAD.WIDE.U32 R8, R9, 0x8, R6 ;  /* 0x0000000809087825 */ /* 0x001fc800078e0006 */
[----:B------:R-:W-:Y:S02]  /*3160*/  IMAD.MOV.U32 R6, RZ, RZ, R5 ;  /* 0x000000ffff067224 */ /* 0x000fe400078e0005 */
[----:B------:R-:W-:-:S05]  /*3170*/  IMAD.MOV.U32 R7, RZ, RZ, RZ ;  /* 0x000000ffff077224 */ /* 0x000fca00078e00ff */
[----:B------:R1:W-:Y:S02]  /*3180*/  REDG.E.ADD.64.STRONG.GPU desc[UR20][R8.64+0x400], R6 ;  /* 0x000400060800798e */ /* 0x0003e4000c12e514 */
.L_x_218:
[----:B------:R-:W-:Y:S05]  /*3190*/  BSYNC.RECONVERGENT B1 ;  /* 0x0000000000017941 */ /* 0x000fea0003800200 */
.L_x_217:
[----:B------:R-:W-:-:S07]  /*31a0*/  VIADD R3, R3, 0x2 ;  /* 0x0000000203037836 */ /* 0x000fce0000000000 */
.L_x_214:
[----:B------:R-:W-:-:S09]  /*31b0*/  UISETP.NE.AND UP0, UPT, UR9, URZ, UPT ;  /* 0x000000ff0900728c */ /* 0x000fd2000bf05270 */
[----:B------:R-:W-:Y:S05]  /*31c0*/  BRA.U !UP0, `(.L_x_152) ;  /* 0x0000000108287547 */ /* 0x000fea000b800000 */
[----:B------:R-:W-:-:S05]  /*31d0*/  IMAD R2, R3, 0x400, R4 ;  /* 0x0000040003027824 */ /* 0x000fca00078e0204 */
[----:B------:R-:W5:Y:S02]  /*31e0*/  LDS R5, [R2+0x200] ;  /* 0x0002000002057984 */ /* 0x000f640000000800 */
[----:B-----5:R-:W-:-:S13]  /*31f0*/  ISETP.NE.AND P0, PT, R5, RZ, PT ;  /* 0x000000ff0500720c */ /* 0x020fda0003f05270 */
[----:B------:R-:W-:Y:S05]  /*3200*/  @!P0 BRA `(.L_x_152) ;  /* 0x0000000000188947 */ /* 0x000fea0003800000 */
[----:B01234-:R-:W0:Y:S01]  /*3210*/  LDC.64 R6, c[0x0][0x380] ;  /* 0x0000e000ff067b82 */ /* 0x01fe220000000a00 */
[----:B------:R-:W-:-:S04]  /*3220*/  IMAD R3, R3, 0x100, R0 ;  /* 0x0000010003037824 */ /* 0x000fc800078e0200 */
[----:B0-----:R-:W-:-:S04]  /*3230*/  IMAD.WIDE.U32 R2, R3, 0x8, R6 ;  /* 0x0000000803027825 */ /* 0x001fc800078e0006 */
[----:B------:R-:W-:Y:S02]  /*3240*/  IMAD.MOV.U32 R6, RZ, RZ, R5 ;  /* 0x000000ffff067224 */ /* 0x000fe400078e0005 */
[----:B------:R-:W-:-:S05]  /*3250*/  IMAD.MOV.U32 R7, RZ, RZ, RZ ;  /* 0x000000ffff077224 */ /* 0x000fca00078e00ff */
[----:B------:R0:W-:Y:S02]  /*3260*/  REDG.E.ADD.64.STRONG.GPU desc[UR20][R2.64+0x400], R6 ;  /* 0x000400060200798e */ /* 0x0001e4000c12e514 */
.L_x_152:
[----:B------:R-:W-:Y:S05]  /*3270*/  BSYNC.RECONVERGENT B0 ;  /* 0x0000000000007941 */ /* 0x000fea0003800200 */
.L_x_151:
[----:B------:R-:W-:Y:S01]  /*3280*/  BAR.SYNC.DEFER_BLOCKING 0x0 ;  /* 0x0000000000007b1d */ /* 0x000fe20000010000 */
[----:B------:R-:W-:-:S04]  /*3290*/  UIADD3 UR6, UP0, UPT, UR6, 0x1, URZ ;  /* 0x0000000106067890 */ /* 0x000fc8000ff1e0ff */
[----:B------:R-:W-:Y:S02]  /*32a0*/  UIADD3.X UR7, UPT, UPT, URZ, UR7, URZ, UP0, !UPT ;  /* 0x00000007ff077290 */ /* 0x000fe400087fe4ff */
[----:B------:R-:W-:-:S04]  /*32b0*/  UISETP.NE.U32.AND UP0, UPT, UR6, UR11, UPT ;  /* 0x0000000b0600728c */ /* 0x000fc8000bf05070 */
[----:B------:R-:W-:-:S09]  /*32c0*/  UISETP.NE.AND.EX UP0, UPT, UR7, UR12, UPT, UP0 ;  /* 0x0000000c0700728c */ /* 0x000fd2000bf05300 */
[----:B------:R-:W-:Y:S05]  /*32d0*/  BRA.U UP0, `(.L_x_219) ;  /* 0xffffffcd00f07547 */ /* 0x000fea000b83ffff */
[----:B------:R-:W-:Y:S05]  /*32e0*/  EXIT ;  /* 0x000000000000794d */ /* 0x000fea0003800000 */
.L_x_220:
        /* <DEDUP_REMOVED lines=9> */
.L_x_494:


//--------------------- .text._ZN3cub18CUB_300001_SM_10006detail10radix_sort31DeviceRadixSortSingleTileKernelINS1_5radix10policy_hubIffyE10Policy1000ELNS0_9SortOrderE1EffyNS1_21identity_decomposer_tEEEvPKT1_PSA_PKT2_PSE_T3_iiT4_ --------------------------
	.section	.text._ZN3cub18CUB_300001_SM_10006detail10radix_sort31DeviceRadixSortSingleTileKernelINS1_5radix10policy_hubIffyE10Policy1000ELNS0_9SortOrderE1EffyNS1_21identity_decomposer_tEEEvPKT1_PSA_PKT2_PSE_T3_iiT4_,"ax",@progbits
	.align	128
        .global         _ZN3cub18CUB_300001_SM_10006detail10radix_sort31DeviceRadixSortSingleTileKernelINS1_5radix10policy_hubIffyE10Policy1000ELNS0_9SortOrderE1EffyNS1_21identity_decomposer_tEEEvPKT1_PSA_PKT2_PSE_T3_iiT4_
        .type           _ZN3cub18CUB_300001_SM_10006detail10radix_sort31DeviceRadixSortSingleTileKernelINS1_5radix10policy_hubIffyE10Policy1000ELNS0_9SortOrderE1EffyNS1_21identity_decomposer_tEEEvPKT1_PSA_PKT2_PSE_T3_iiT4_,@function
        .size           _ZN3cub18CUB_300001_SM_10006detail10radix_sort31DeviceRadixSortSingleTileKernelINS1_5radix10policy_hubIffyE10Policy1000ELNS0_9SortOrderE1EffyNS1_21identity_decomposer_tEEEvPKT1_PSA_PKT2_PSE_T3_iiT4_,(.L_x_495 - _ZN3cub18CUB_300001_SM_10006detail10radix_sort31DeviceRadixSortSingleTileKernelINS1_5radix10policy_hubIffyE10Policy1000ELNS0_9SortOrderE1EffyNS1_21identity_decomposer_tEEEvPKT1_PSA_PKT2_PSE_T3_iiT4_)
        .other          _ZN3cub18CUB_300001_SM_10006detail10radix_sort31DeviceRadixSortSingleTileKernelINS1_5radix10policy_hubIffyE10Policy1000ELNS0_9SortOrderE1EffyNS1_21identity_decomposer_tEEEvPKT1_PSA_PKT2_PSE_T3_iiT4_,@"STO_CUDA_ENTRY STV_DEFAULT"
_ZN3cub18CUB_300001_SM_10006detail10radix_sort31DeviceRadixSortSingleTileKernelINS1_5radix10policy_hubIffyE10Policy1000ELNS0_9SortOrderE1EffyNS1_21identity_decomposer_tEEEvPKT1_PSA_PKT2_PSE_T3_iiT4_:
.text._ZN3cub18CUB_300001_SM_10006detail10radix_sort31DeviceRadixSortSingleTileKernelINS1_5radix10policy_hubIffyE10Policy1000ELNS0_9SortOrderE1EffyNS1_21identity_decomposer_tEEEvPKT1_PSA_PKT2_PSE_T3_iiT4_:
[----:B------:R-:W-:Y:S01]  /*0000*/  LDC R1, c[0x0][0x37c] ;  /* 0x0000df00ff017b82 */ /* 0x000fe20000000800 */
[----:B------:R-:W0:Y:S01]  /*0010*/  S2R R0, SR_TID.X ;  /* 0x0000000000007919 */ /* 0x000e220000002100 */
[----:B------:R-:W1:Y:S01]  /*0020*/  LDCU UR4, c[0x0][0x3a0] ;  /* 0x00007400ff0477ac */ /* 0x000e620008000800 */
[----:B------:R-:W-:Y:S02]  /*0030*/  IMAD.MOV.U32 R35, RZ, RZ, -0x1 ;  /* 0xffffffffff237424 */ /* 0x000fe400078e00ff */
[----:B------:R-:W-:Y:S01]  /*0040*/  IMAD.MOV.U32 R36, RZ, RZ, -0x1 ;  /* 0xffffffffff247424 */ /* 0x000fe200078e00ff */
[----:B------:R-:W2:Y:S01]  /*0050*/  LDCU.64 UR8, c[0x0][0x358] ;  /* 0x00006b00ff0877ac */ /* 0x000ea20008000a00 */
[----:B------:R-:W-:Y:S02]  /*0060*/  IMAD.MOV.U32 R37, RZ, RZ, -0x1 ;  /* 0xffffffffff257424 */ /* 0x000fe400078e00ff */
[----:B------:R-:W-:Y:S02]  /*0070*/  IMAD.MOV.U32 R38, RZ, RZ, -0x1 ;  /* 0xffffffffff267424 */ /* 0x000fe400078e00ff */
[----:B------:R-:W-:-:S02]  /*0080*/  IMAD.MOV.U32 R39, RZ, RZ, -0x1 ;  /* 0xffffffffff277424 */ /* 0x000fc400078e00ff */
[----:B------:R-:W-:Y:S02]  /*0090*/  IMAD.MOV.U32 R29, RZ, RZ, -0x1 ;  /* 0xffffffffff1d7424 */ /* 0x000fe400078e00ff */
[----:B------:R-:W-:Y:S02]  /*00a0*/  IMAD.MOV.U32 R30, RZ, RZ, -0x1 ;  /* 0xffffffffff1e7424 */ /* 0x000fe400078e00ff */
[----:B------:R-:W-:Y:S02]  /*00b0*/  IMAD.MOV.U32 R31, RZ, RZ, -0x1 ;  /* 0xffffffffff1f7424 */ /* 0x000fe400078e00ff */
        /* <DEDUP_REMOVED lines=10> */
[----:B------:R-:W-:Y:S01]  /*0160*/  IMAD.MOV.U32 R49, RZ, RZ, -0x1 ;  /* 0xffffffffff317424 */ /* 0x000fe200078e00ff */
[----:B------:R-:W3:Y:S01]  /*0170*/  S2UR UR6, SR_CgaCtaId ;  /* 0x00000000000679c3 */ /* 0x000ee20000008800 */
[----:B0-----:R-:W-:Y:S01]  /*0180*/  IMAD R9, R0, 0x13, RZ ;  /* 0x0000001300097824 */ /* 0x001fe200078e02ff */
[----:B------:R-:W0:Y:S03]  /*0190*/  LDCU UR10, c[0x0][0x3ac] ;  /* 0x00007580ff0a77ac */ /* 0x000e260008000800 */
[C---:B------:R-:W-:Y:S01]  /*01a0*/  VIADD R4, R9.reuse, 0x1 ;  /* 0x0000000109047836 */ /* 0x040fe20000000000 */
[C---:B-1----:R-:W-:Y:S01]  /*01b0*/  ISETP.GE.AND P6, PT, R9.reuse, UR4, PT ;  /* 0x0000000409007c0c */ /* 0x042fe2000bfc6270 */
[----:B------:R-:W-:-:S02]  /*01c0*/  VIADD R5, R9, 0x2 ;  /* 0x0000000209057836 */ /* 0x000fc40000000000 */
[C---:B------:R-:W-:Y:S01]  /*01d0*/  VIADD R7, R9.reuse, 0x6 ;  /* 0x0000000609077836 */ /* 0x040fe20000000000 */
[----:B------:R-:W-:Y:S01]  /*01e0*/  ISETP.GE.AND P5, PT, R4, UR4, PT ;  /* 0x0000000404007c0c */ /* 0x000fe2000bfa6270 */
[----:B------:R-:W-:Y:S01]  /*01f0*/  VIADD R4, R9, 0x4 ;  /* 0x0000000409047836 */ /* 0x000fe20000000000 */
[----:B------:R-:W-:Y:S01]  /*0200*/  ISETP.GE.AND P4, PT, R5, UR4, PT ;  /* 0x0000000405007c0c */ /* 0x000fe2000bf86270 */
[----:B------:R-:W-:Y:S01]  /*0210*/  VIADD R5, R9, 0x5 ;  /* 0x0000000509057836 */ /* 0x000fe20000000000 */
[----:B------:R-:W-:Y:S01]  /*0220*/  ISETP.GE.AND P0, PT, R7, UR4, PT ;  /* 0x0000000407007c0c */ /* 0x000fe2000bf06270 */
[C---:B------:R-:W-:Y:S01]  /*0230*/  VIADD R51, R9.reuse, 0x7 ;  /* 0x0000000709337836 */ /* 0x040fe20000000000 */
[----:B------:R-:W-:Y:S01]  /*0240*/  ISETP.GE.AND P2, PT, R4, UR4, PT ;  /* 0x0000000404007c0c */ /* 0x000fe2000bf46270 */
[----:B------:R-:W-:Y:S01]  /*0250*/  VIADD R52, R9, 0x8 ;  /* 0x0000000809347836 */ /* 0x000fe20000000000 */
[----:B------:R-:W-:Y:S01]  /*0260*/  ISETP.GE.AND P1, PT, R5, UR4, PT ;  /* 0x0000000405007c0c */ /* 0x000fe2000bf26270 */
[C---:B------:R-:W-:Y:S01]  /*0270*/  VIADD R53, R9.reuse, 0x9 ;  /* 0x0000000909357836 */ /* 0x040fe20000000000 */
[----:B------:R-:W1:Y:S01]  /*0280*/  LDC.64 R4, c[0x0][0x380] ;  /* 0x0000e000ff047b82 */ /* 0x000e620000000a00 */
[----:B------:R-:W-:Y:S01]  /*0290*/  P2R R50, PR, RZ, 0x1 ;  /* 0x00000001ff327803 */ /* 0x000fe20000000000 */
[C---:B------:R-:W-:Y:S01]  /*02a0*/  VIADD R54, R9.reuse, 0xa ;  /* 0x0000000a09367836 */ /* 0x040fe20000000000 */
[----:B------:R-:W-:Y:S01]  /*02b0*/  P2R R45, PR, RZ, 0x4 ;  /* 0x00000004ff2d7803 */ /* 0x000fe20000000000 */
[C---:B------:R-:W-:Y:S01]  /*02c0*/  VIADD R6, R9.reuse, 0x3 ;  /* 0x0000000309067836 */ /* 0x040fe20000000000 */
[----:B------:R-:W-:Y:S01]  /*02d0*/  P2R R47, PR, RZ, 0x2 ;  /* 0x00000002ff2f7803 */ /* 0x000fe20000000000 */
[C---:B------:R-:W-:Y:S01]  /*02e0*/  VIADD R55, R9.reuse, 0xb ;  /* 0x0000000b09377836 */ /* 0x040fe20000000000 */
[----:B------:R-:W-:Y:S01]  /*02f0*/  P2R R8, PR, RZ, 0x20 ;  /* 0x00000020ff087803 */ /* 0x000fe20000000000 */
[C---:B------:R-:W-:Y:S01]  /*0300*/  VIADD R56, R9.reuse, 0xc ;  /* 0x0000000c09387836 */ /* 0x040fe20000000000 */
[----:B------:R-:W-:Y:S01]  /*0310*/  ISETP.GE.AND P3, PT, R6, UR4, PT ;  /* 0x0000000406007c0c */ /* 0x000fe2000bf66270 */
[C---:B------:R-:W-:Y:S01]  /*0320*/  VIADD R57, R9.reuse, 0xd ;  /* 0x0000000d09397836 */ /* 0x040fe20000000000 */
[----:B------:R-:W-:Y:S01]  /*0330*/  P2R R10, PR, RZ, 0x10 ;  /* 0x00000010ff0a7803 */ /* 0x000fe20000000000 */
[C---:B------:R-:W-:Y:S01]  /*0340*/  VIADD R58, R9.reuse, 0xe ;  /* 0x0000000e093a7836 */ /* 0x040fe20000000000 */
[----:B------:R-:W-:Y:S01]  /*0350*/  P2R R11, PR, RZ, 0x8 ;  /* 0x00000008ff0b7803 */ /* 0x000fe20000000000 */
[C---:B------:R-:W-:Y:S01]  /*0360*/  VIADD R59, R9.reuse, 0xf ;  /* 0x0000000f093b7836 */ /* 0x040fe20000000000 */
[----:B------:R-:W4:Y:S01]  /*0370*/  LDC.64 R6, c[0x0][0x390] ;  /* 0x0000e400ff067b82 */ /* 0x000f220000000a00 */
[----:B------:R-:W-:-:S02]  /*0380*/  VIADD R60, R9, 0x10 ;  /* 0x00000010093c7836 */ /* 0x000fc40000000000 */
[C---:B------:R-:W-:Y:S02]  /*0390*/  VIADD R61, R9.reuse, 0x11 ;  /* 0x00000011093d7836 */ /* 0x040fe40000000000 */
[C---:B------:R-:W-:Y:S02]  /*03a0*/  VIADD R62, R9.reuse, 0x12 ;  /* 0x00000012093e7836 */ /* 0x040fe40000000000 */
[----:B-1----:R-:W-:-:S05]  /*03b0*/  IMAD.WIDE.U32 R4, R9, 0x4, R4 ;  /* 0x0000000409047825 */ /* 0x002fca00078e0004 */
[----:B--2---:R-:W2:Y:S01]  /*03c0*/  @!P0 LDG.E R35, desc[UR8][R4.64+0x18] ;  /* 0x0000180804238981 */ /* 0x004ea2000c1e1900 */
[----:B------:R-:W-:-:S03]  /*03d0*/  ISETP.GE.AND P0, PT, R51, UR4, PT ;  /* 0x0000000433007c0c */ /* 0x000fc6000bf06270 */
[----:B------:R-:W3:Y:S01]  /*03e0*/  @!P6 LDG.E R29, desc[UR8][R4.64] ;  /* 0x00000008041de981 */ /* 0x000ee2000c1e1900 */
[----:B------:R-:W-:-:S03]  /*03f0*/  P2R R51, PR, RZ, 0x1 ;  /* 0x00000001ff337803 */ /* 0x000fc60000000000 */
[----:B------:R-:W2:Y:S01]  /*0400*/  @!P5 LDG.E R30, desc[UR8][R4.64+0x4] ;  /* 0x00000408041ed981 */ /* 0x000ea2000c1e1900 */
[----:B----4-:R-:W-:-:S03]  /*0410*/  IMAD.WIDE.U32 R6, R9, 0x4, R6 ;  /* 0x0000000409067825 */ /* 0x010fc600078e0006 */
[----:B------:R-:W4:Y:S04]  /*0420*/  @!P4 LDG.E R31, desc[UR8][R4.64+0x8] ;  /* 0x00000808041fc981 */ /* 0x000f28000c1e1900 */
[----:B------:R-:W4:Y:S01]  /*0430*/  @!P0 LDG.E R36, desc[UR8][R4.64+0x1c] ;  /* 0x00001c0804248981 */ /* 0x000f22000c1e1900 */
[----:B------:R-:W-:-:S03]  /*0440*/  ISETP.GE.AND P0, PT, R52, UR4, PT ;  /* 0x0000000434007c0c */ /* 0x000fc6000bf06270 */
[----:B------:R-:W4:Y:S01]  /*0450*/  @!P3 LDG.E R32, desc[UR8][R4.64+0xc] ;  /* 0x00000c080420b981 */ /* 0x000f22000c1e1900 */
[----:B------:R-:W-:-:S03]  /*0460*/  P2R R52, PR, RZ, 0x1 ;  /* 0x00000001ff347803 */ /* 0x000fc60000000000 */
[----:B------:R-:W4:Y:S04]  /*0470*/  @!P2 LDG.E R33, desc[UR8][R4.64+0x10] ;  /* 0x000010080421a981 */ /* 0x000f28000c1e1900 */
[----:B------:R-:W4:Y:S04]  /*0480*/  @!P1 LDG.E R34, desc[UR8][R4.64+0x14] ;  /* 0x0000140804229981 */ /* 0x000f28000c1e1900 */
[----:B------:R-:W4:Y:S01]  /*0490*/  @!P0 LDG.E R37, desc[UR8][R4.64+0x20] ;  /* 0x0000200804258981 */ /* 0x000f22000c1e1900 */
[----:B------:R-:W-:-:S04]  /*04a0*/  ISETP.GE.AND P0, PT, R53, UR4, PT ;  /* 0x0000000435007c0c */ /* 0x000fc8000bf06270 */
[----:B------:R-:W-:-:S09]  /*04b0*/  P2R R53, PR, RZ, 0x1 ;  /* 0x00000001ff357803 */ /* 0x000fd20000000000 */
[----:B------:R-:W4:Y:S01]  /*04c0*/  @!P0 LDG.E R38, desc[UR8][R4.64+0x24] ;  /* 0x0000240804268981 */ /* 0x000f22000c1e1900 */
[----:B------:R-:W-:-:S04]  /*04d0*/  ISETP.GE.AND P0, PT, R54, UR4, PT ;  /* 0x0000000436007c0c */ /* 0x000fc8000bf06270 */
[----:B------:R-:W-:-:S09]  /*04e0*/  P2R R54, PR, RZ, 0x1 ;  /* 0x00000001ff367803 */ /* 0x000fd20000000000 */
[----:B------:R-:W4:Y:S01]  /*04f0*/  @!P0 LDG.E R39, desc[UR8][R4.64+0x28] ;  /* 0x0000280804278981 */ /* 0x000f22000c1e1900 */
[----:B------:R-:W-:Y:S02]  /*0500*/  ISETP.GE.AND P0, PT, R55, UR4, PT ;  /* 0x0000000437007c0c */ /* 0x000fe4000bf06270 */
[----:B------:R-:W-:Y:S02]  /*0510*/  ISETP.GE.AND P1, PT, R57, UR4, PT ;  /* 0x0000000439007c0c */ /* 0x000fe4000bf26270 */
[----:B------:R-:W-:Y:S02]  /*0520*/  P2R R55, PR, RZ, 0x1 ;  /* 0x00000001ff377803 */ /* 0x000fe40000000000 */
[----:B------:R-:W-:Y:S02]  /*0530*/  ISETP.GE.AND P2, PT, R58, UR4, PT ;  /* 0x000000043a007c0c */ /* 0x000fe4000bf46270 */
[----:B------:R-:W-:-:S05]  /*0540*/  ISETP.GE.AND P3, PT, R59, UR4, PT ;  /* 0x000000043b007c0c */ /* 0x000fca000bf66270 */
[----:B------:R-:W4:Y:S01]  /*0550*/  @!P0 LDG.E R40, desc[UR8][R4.64+0x2c] ;  /* 0x00002c0804288981 */ /* 0x000f22000c1e1900 */
[----:B------:R-:W-:Y:S02]  /*0560*/  ISETP.GE.AND P0, PT, R56, UR4, PT ;  /* 0x0000000438007c0c */ /* 0x000fe4000bf06270 */
[----:B------:R-:W-:Y:S01]  /*0570*/  ISETP.GE.AND P4, PT, R60, UR4, PT ;  /* 0x000000043c007c0c */ /* 0x000fe2000bf86270 */
[----:B------:R-:W4:Y:S01]  /*0580*/  @!P1 LDG.E R42, desc[UR8][R4.64+0x34] ;  /* 0x00003408042a9981 */ /* 0x000f22000c1e1900 */
[----:B------:R-:W-:Y:S02]  /*0590*/  ISETP.GE.AND P5, PT, R61, UR4, PT ;  /* 0x000000043d007c0c */ /* 0x000fe4000bfa6270 */
[----:B------:R-:W-:Y:S01]  /*05a0*/  ISETP.GE.AND P6, PT, R62, UR4, PT ;  /* 0x000000043e007c0c */ /* 0x000fe2000bfc6270 */
[----:B------:R-:W4:Y:S04]  /*05b0*/  @!P2 LDG.E R43, desc[UR8][R4.64+0x38] ;  /* 0x00003808042ba981 */ /* 0x000f28000c1e1900 */
[----:B------:R-:W4:Y:S04]  /*05c0*/  @!P3 LDG.E R44, desc[UR8][R4.64+0x3c] ;  /* 0x00003c08042cb981 */ /* 0x000f28000c1e1900 */
[----:B------:R-:W4:Y:S04]  /*05d0*/  @!P0 LDG.E R41, desc[UR8][R4.64+0x30] ;  /* 0x0000300804298981 */ /* 0x000f28000c1e1900 */
[----:B------:R-:W4:Y:S04]  /*05e0*/  @!P4 LDG.E R46, desc[UR8][R4.64+0x40] ;  /* 0x00004008042ec981 */ /* 0x000f28000c1e1900 */
[----:B------:R-:W4:Y:S04]  /*05f0*/  @!P5 LDG.E R48, desc[UR8][R4.64+0x44] ;  /* 0x000044080430d981 */ /* 0x000f28000c1e1900 */
[----:B------:R1:W4:Y:S01]  /*0600*/  @!P6 LDG.E R49, desc[UR8][R4.64+0x48] ;  /* 0x000048080431e981 */ /* 0x000322000c1e1900 */
[----:B------:R-:W-:Y:S01]  /*0610*/  P2R R56, PR, RZ, 0x1 ;  /* 0x00000001ff387803 */ /* 0x000fe20000000000 */
[----:B------:R-:W-:Y:S01]  /*0620*/  BAR.SYNC.DEFER_BLOCKING 0x0 ;  /* 0x0000000000007b1d */ /* 0x000fe20000010000 */
[----:B------:R-:W-:-:S04]  /*0630*/  ISETP.NE.AND P0, PT, R55, RZ, PT ;  /* 0x000000ff3700720c */ /* 0x000fc80003f05270 */
[----:B------:R-:W-:Y:S02]  /*0640*/  P2R R55, PR, RZ, 0x1 ;  /* 0x00000001ff377803 */ /* 0x000fe40000000000 */
[----:B------:R-:W-:-:S04]  /*0650*/  ISETP.NE.AND P0, PT, R54, RZ, PT ;  /* 0x000000ff3600720c */ /* 0x000fc80003f05270 */
[----:B------:R-:W-:Y:S02]  /*0660*/  P2R R54, PR, RZ, 0x1 ;  /* 0x00000001ff367803 */ /* 0x000fe40000000000 */
[----:B------:R-:W-:-:S04]  /*0670*/  ISETP.NE.AND P0, PT, R53, RZ, PT ;  /* 0x000000ff3500720c */ /* 0x000fc80003f05270 */
[----:B------:R-:W-:Y:S02]  /*0680*/  P2R R53, PR, RZ, 0x1 ;  /* 0x00000001ff357803 */ /* 0x000fe40000000000 */
[----:B------:R-:W-:-:S04]  /*0690*/  ISETP.NE.AND P0, PT, R52, RZ, PT ;  /* 0x000000ff3400720c */ /* 0x000fc80003f05270 */
[----:B------:R-:W-:Y:S01]  /*06a0*/  P2R R52, PR, RZ, 0x1 ;  /* 0x00000001ff347803 */ /* 0x000fe20000000000 */
[----:B------:R-:W5:Y:S01]  /*06b0*/  @!P1 LDG.E R23, desc[UR8][R6.64+0x34] ;  /* 0x0000340806179981 */ /* 0x000f62000c1e1900 */
[----:B------:R-:W-:-:S03]  /*06c0*/  ISETP.NE.AND P0, PT, R51, RZ, PT ;  /* 0x000000ff3300720c */ /* 0x000fc60003f05270 */
[----:B------:R-:W5:Y:S01]  /*06d0*/  @!P2 LDG.E R24, desc[UR8][R6.64+0x38] ;  /* 0x000038080618a981 */ /* 0x000f62000c1e1900 */
[----:B------:R-:W-:Y:S02]  /*06e0*/  P2R R51, PR, RZ, 0x1 ;  /* 0x00000001ff337803 */ /* 0x000fe40000000000 */
[----:B------:R-:W-:Y:S01]  /*06f0*/  ISETP.NE.AND P0, PT, R50, RZ, PT ;  /* 0x000000ff3200720c */ /* 0x000fe20003f05270 */
[----:B------:R-:W5:Y:S03]  /*0700*/  @!P3 LDG.E R25, desc[UR8][R6.64+0x3c] ;  /* 0x00003c080619b981 */ /* 0x000f66000c1e1900 */
[----:B------:R-:W-:Y:S01]  /*0710*/  P2R R50, PR, RZ, 0x1 ;  /* 0x00000001ff327803 */ /* 0x000fe20000000000 */
[----:B------:R-:W5:Y:S01]  /*0720*/  @!P4 LDG.E R26, desc[UR8][R6.64+0x40] ;  /* 0x00004008061ac981 */ /* 0x000f62000c1e1900 */
[----:B------:R-:W-:-:S03]  /*0730*/  ISETP.NE.AND P0, PT, R47, RZ, PT ;  /* 0x000000ff2f00720c */ /* 0x000fc60003f05270 */
[----:B------:R-:W5:Y:S01]  /*0740*/  @!P5 LDG.E R27, desc[UR8][R6.64+0x44] ;  /* 0x00004408061bd981 */ /* 0x000f62000c1e1900 */
[----:B------:R-:W-:Y:S02]  /*0750*/  P2R R47, PR, RZ, 0x1 ;  /* 0x00000001ff2f7803 */ /* 0x000fe40000000000 */
[----:B------:R-:W-:Y:S01]  /*0760*/  ISETP.NE.AND P0, PT, R45, RZ, PT ;  /* 0x000000ff2d00720c */ /* 0x000fe20003f05270 */
[----:B------:R-:W5:Y:S03]  /*0770*/  @!P6 LDG.E R28, desc[UR8][R6.64+0x48] ;  /* 0x00004808061ce981 */ /* 0x000f66000c1e1900 */
[----:B------:R-:W-:Y:S02]  /*0780*/  P2R R45, PR, RZ, 0x1 ;  /* 0x00000001ff2d7803 */ /* 0x000fe40000000000 */
[----:B------:R-:W-:-:S04]  /*0790*/  ISETP.NE.AND P0, PT, R11, RZ, PT ;  /* 0x000000ff0b00720c */ /* 0x000fc80003f05270 */
[----:B------:R-:W-:Y:S02]  /*07a0*/  P2R R11, PR, RZ, 0x1 ;  /* 0x00000001ff0b7803 */ /* 0x000fe40000000000 */
[----:B------:R-:W-:-:S04]  /*07b0*/  ISETP.NE.AND P0, PT, R10, RZ, PT ;  /* 0x000000ff0a00720c */ /* 0x000fc80003f05270 */
[----:B------:R-:W-:Y:S02]  /*07c0*/  P2R R10, PR, RZ, 0x1 ;  /* 0x00000001ff0a7803 */ /* 0x000fe40000000000 */
[----:B------:R-:W-:-:S04]  /*07d0*/  ISETP.NE.AND P0, PT, R8, RZ, PT ;  /* 0x000000ff0800720c */ /* 0x000fc80003f05270 */
[----:B------:R-:W-:Y:S02]  /*07e0*/  P2R R8, PR, RZ, 0x1 ;  /* 0x00000001ff087803 */ /* 0x000fe40000000000 */
[----:B------:R-:W-:Y:S01]  /*07f0*/  ISETP.GE.AND P0, PT, R9, UR4, PT ;  /* 0x0000000409007c0c */ /* 0x000fe2000bf06270 */
[----:B------:R-:W0:-:S12]  /*0800*/  LDCU.64 UR4, c[0x0][0x3a8] ;  /* 0x00007500ff0477ac */ /* 0x000e180008000a00 */
[----:B------:R-:W5:Y:S01]  /*0810*/  @!P0 LDG.E R2, desc[UR8][R6.64] ;  /* 0x0000000806028981 */ /* 0x000f62000c1e1900 */
[----:B------:R-:W-:-:S13]  /*0820*/  ISETP.NE.AND P0, PT, R8, RZ, PT ;  /* 0x000000ff0800720c */ /* 0x000fda0003f05270 */
        /* <DEDUP_REMOVED lines=21> */
[----:B------:R-:W-:Y:S01]  /*0980*/  ISETP.NE.AND P0, PT, R56, RZ, PT ;  /* 0x000000ff3800720c */ /* 0x000fe20003f05270 */
[----:B------:R-:W-:Y:S01]  /*0990*/  IMAD.MOV.U32 R8, RZ, RZ, -0x1 ;  /* 0xffffffffff087424 */ /* 0x000fe200078e00ff */
[----:B--2---:R-:W-:-:S04]  /*09a0*/  ISETP.GT.AND P1, PT, R30, -0x1, PT ;  /* 0xffffffff1e00780c */ /* 0x004fc80003f24270 */
[----:B-1----:R-:W-:-:S07]  /*09b0*/  SEL R5, R8, 0x80000000, !P1 ;  /* 0x8000000008057807 */ /* 0x002fce0004800000 */
[----:B------:R1:W5:Y:S01]  /*09c0*/  @!P0 LDG.E R22, desc[UR8][R6.64+0x30] ;  /* 0x0000300806168981 */ /* 0x000362000c1e1900 */
[----:B---3--:R-:W-:Y:S02]  /*09d0*/  ISETP.GT.AND P0, PT, R29, -0x1, PT ;  /* 0xffffffff1d00780c */ /* 0x008fe40003f04270 */
[----:B----4-:R-:W-:Y:S02]  /*09e0*/  ISETP.GT.AND P1, PT, R32, -0x1, PT ;  /* 0xffffffff2000780c */ /* 0x010fe40003f24270 */
[----:B------:R-:W-:Y:S02]  /*09f0*/  SEL R4, R8, 0x80000000, !P0 ;  /* 0x8000000008047807 */ /* 0x000fe40004000000 */
[----:B------:R-:W-:Y:S02]  /*0a00*/  ISETP.GT.AND P0, PT, R31, -0x1, PT ;  /* 0xffffffff1f00780c */ /* 0x000fe40003f04270 */
[----:B------:R-:W-:Y:S02]  /*0a10*/  LOP3.LUT R29, R4, R29, RZ, 0x3c, !PT ;  /* 0x0000001d041d7212 */ /* 0x000fe400078e3cff */
[----:B------:R-:W-:-:S02]  /*0a20*/  LOP3.LUT R30, R5, R30, RZ, 0x3c, !PT ;  /* 0x0000001e051e7212 */ /* 0x000fc400078e3cff */
[C---:B------:R-:W-:Y:S02]  /*0a30*/  SEL R4, R8.reuse, 0x80000000, !P0 ;  /* 0x8000000008047807 */ /* 0x040fe40004000000 */
[----:B------:R-:W-:Y:S02]  /*0a40*/  SEL R5, R8, 0x80000000, !P1 ;  /* 0x8000000008057807 */ /* 0x000fe40004800000 */
[----:B------:R-:W-:Y:S02]  /*0a50*/  ISETP.GT.AND P2, PT, R33, -0x1, PT ;  /* 0xffffffff2100780c */ /* 0x000fe40003f44270 */
[----:B------:R-:W-:Y:S02]  /*0a60*/  ISETP.GT.AND P3, PT, R34, -0x1, PT ;  /* 0xffffffff2200780c */ /* 0x000fe40003f64270 */
[----:B------:R-:W-:Y:S02]  /*0a70*/  ISETP.GT.AND P0, PT, R35, -0x1, PT ;  /* 0xffffffff2300780c */ /* 0x000fe40003f04270 */
[----:B------:R-:W-:-:S02]  /*0a80*/  ISETP.GT.AND P1, PT, R36, -0x1, PT ;  /* 0xffffffff2400780c */ /* 0x000fc40003f24270 */
[----:B------:R-:W-:Y:S02]  /*0a90*/  LOP3.LUT R31, R4, R31, RZ, 0x3c, !PT ;  /* 0x0000001f041f7212 */ /* 0x000fe400078e3cff */
[----:B------:R-:W-:Y:S01]  /*0aa0*/  LOP3.LUT R32, R5, R32, RZ, 0x3c, !PT ;  /* 0x0000002005207212 */ /* 0x000fe200078e3cff */
[----:B0-----:R-:W-:Y:S01]  /*0ab0*/  UIADD3 UR7, UPT, UPT, UR4, 0x6, URZ ;  /* 0x0000000604077890 */ /* 0x001fe2000fffe0ff */
[C---:B-1----:R-:W-:Y:S01]  /*0ac0*/  SEL R6, R8.reuse, 0x80000000, !P2 ;  /* 0x8000000008067807 */ /* 0x042fe20005000000 */
[----:B------:R-:W-:Y:S01]  /*0ad0*/  UIADD3 UR5, UPT, UPT, -UR4, UR5, URZ ;  /* 0x0000000504057290 */ /* 0x000fe2000fffe1ff */
[C---:B------:R-:W-:Y:S02]  /*0ae0*/  SEL R7, R8.reuse, 0x80000000, !P3 ;  /* 0x8000000008077807 */ /* 0x040fe40005800000 */
[C---:B------:R-:W-:Y:S02]  /*0af0*/  SEL R4, R8.reuse, 0x80000000, !P0 ;  /* 0x8000000008047807 */ /* 0x040fe40004000000 */
[----:B------:R-:W-:Y:S01]  /*0b00*/  SEL R5, R8, 0x80000000, !P1 ;  /* 0x8000000008057807 */ /* 0x000fe20004800000 */
[----:B------:R-:W-:Y:S01]  /*0b10*/  UMOV UR4, 0x400 ;  /* 0x0000040000047882 */ /* 0x000fe20000000000 */
[----:B------:R-:W-:-:S02]  /*0b20*/  ISETP.GT.AND P2, PT, R37, -0x1, PT ;  /* 0xffffffff2500780c */ /* 0x000fc40003f44270 */
[----:B------:R-:W-:Y:S02]  /*0b30*/  ISETP.GT.AND P3, PT, R38, -0x1, PT ;  /* 0xffffffff2600780c */ /* 0x000fe40003f64270 */
[----:B------:R-:W-:Y:S01]  /*0b40*/  ISETP.GT.AND P0, PT, R39, -0x1, PT ;  /* 0xffffffff2700780c */ /* 0x000fe20003f04270 */
[----:B------:R-:W-:Y:S01]  /*0b50*/  BAR.SYNC.DEFER_BLOCKING 0x0 ;  /* 0x0000000000007b1d */ /* 0x000fe20000010000 */
[----:B------:R-:W-:Y:S01]  /*0b60*/  ISETP.GT.AND P1, PT, R40, -0x1, PT ;  /* 0xffffffff2800780c */ /* 0x000fe20003f24270 */
[----:B------:R-:W-:Y:S01]  /*0b70*/  ULEA UR4, UR6, UR4, 0x18 ;  /* 0x0000000406047291 */ /* 0x000fe2000f8ec0ff */
[----:B------:R-:W-:Y:S02]  /*0b80*/  LOP3.LUT R33, R6, R33, RZ, 0x3c, !PT ;  /* 0x0000002106217212 */ /* 0x000fe400078e3cff */
[----:B------:R-:W-:Y:S02]  /*0b90*/  LOP3.LUT R34, R7, R34, RZ, 0x3c, !PT ;  /* 0x0000002207227212 */ /* 0x000fe400078e3cff */
[----:B------:R-:W-:-:S02]  /*0ba0*/  LOP3.LUT R35, R4, R35, RZ, 0x3c, !PT ;  /* 0x0000002304237212 */ /* 0x000fc400078e3cff */
[----:B------:R-:W-:Y:S02]  /*0bb0*/  LOP3.LUT R36, R5, R36, RZ, 0x3c, !PT ;  /* 0x0000002405247212 */ /* 0x000fe400078e3cff */
[C---:B------:R-:W-:Y:S02]  /*0bc0*/  SEL R6, R8.reuse, 0x80000000, !P2 ;  /* 0x8000000008067807 */ /* 0x040fe40005000000 */
[C---:B------:R-:W-:Y:S02]  /*0bd0*/  SEL R7, R8.reuse, 0x80000000, !P3 ;  /* 0x8000000008077807 */ /* 0x040fe40005800000 */
[C---:B------:R-:W-:Y:S02]  /*0be0*/  SEL R4, R8.reuse, 0x80000000, !P0 ;  /* 0x8000000008047807 */ /* 0x040fe40004000000 */
[----:B------:R-:W-:Y:S02]  /*0bf0*/  SEL R5, R8, 0x80000000, !P1 ;  /* 0x8000000008057807 */ /* 0x000fe40004800000 */
[----:B------:R-:W-:-:S02]  /*0c00*/  ISETP.GT.AND P2, PT, R41, -0x1, PT ;  /* 0xffffffff2900780c */ /* 0x000fc40003f44270 */
[----:B------:R-:W-:Y:S02]  /*0c10*/  ISETP.GT.AND P3, PT, R42, -0x1, PT ;  /* 0xffffffff2a00780c */ /* 0x000fe40003f64270 */
[----:B------:R-:W-:Y:S02]  /*0c20*/  ISETP.GT.AND P0, PT, R43, -0x1, PT ;  /* 0xffffffff2b00780c */ /* 0x000fe40003f04270 */
[----:B------:R-:W-:Y:S02]  /*0c30*/  ISETP.GT.AND P1, PT, R44, -0x1, PT ;  /* 0xffffffff2c00780c */ /* 0x000fe40003f24270 */
        /* <DEDUP_REMOVED lines=8> */
[----:B------:R-:W-:-:S02]  /*0cc0*/  LEA R45, R0, UR4, 0x2 ;  /* 0x00000004002d7c11 */ /* 0x000fc4000f8e10ff */
[----:B------:R-:W-:Y:S02]  /*0cd0*/  ISETP.GT.AND P0, PT, R46, -0x1, PT ;  /* 0xffffffff2e00780c */ /* 0x000fe40003f04270 */
[----:B------:R-:W-:Y:S02]  /*0ce0*/  ISETP.GT.AND P1, PT, R48, -0x1, PT ;  /* 0xffffffff3000780c */ /* 0x000fe40003f24270 */
[----:B------:R-:W-:Y:S01]  /*0cf0*/  ISETP.GT.AND P2, PT, R49, -0x1, PT ;  /* 0xffffffff3100780c */ /* 0x000fe20003f44270 */
[----:B------:R-:W-:Y:S01]  /*0d00*/  IMAD R47, R0, 0x80, R45 ;  /* 0x00000080002f7824 */ /* 0x000fe200078e022d */
[----:B------:R-:W-:Y:S02]  /*0d10*/  LOP3.LUT R42, R7, R42, RZ, 0x3c, !PT ;  /* 0x0000002a072a7212 */ /* 0x000fe400078e3cff */
[----:B------:R-:W-:Y:S02]  /*0d20*/  LOP3.LUT R43, R4, R43, RZ, 0x3c, !PT ;  /* 0x0000002b042b7212 */ /* 0x000fe400078e3cff */
[----:B------:R-:W-:-:S02]  /*0d30*/  LOP3.LUT R44, R5, R44, RZ, 0x3c, !PT ;  /* 0x0000002c052c7212 */ /* 0x000fc400078e3cff */
[----:B------:R-:W-:Y:S02]  /*0d40*/  SHF.R.U32.HI R123, RZ, 0x5, R0 ;  /* 0x00000005ff7b7819 */ /* 0x000fe40000011600 */
[C---:B------:R-:W-:Y:S02]  /*0d50*/  SEL R5, R8.reuse, 0x80000000, !P0 ;  /* 0x8000000008057807 */ /* 0x040fe40004000000 */
[C---:B------:R-:W-:Y:S02]  /*0d60*/  SEL R7, R8.reuse, 0x80000000, !P1 ;  /* 0x8000000008077807 */ /* 0x040fe40004800000 */
[----:B------:R-:W-:Y:S01]  /*0d70*/  SEL R4, R8, 0x80000000, !P2 ;  /* 0x8000000008047807 */ /* 0x000fe20005000000 */
[----:B------:R-:W-:Y:S01]  /*0d80*/  IMAD R51, R0, -0x38, R47 ;  /* 0xffffffc800337824 */ /* 0x000fe200078e022f */
[----:B------:R-:W-:Y:S02]  /*0d90*/  LOP3.LUT R41, R6, R41, RZ, 0x3c, !PT ;  /* 0x0000002906297212 */ /* 0x000fe400078e3cff */
[----:B------:R-:W-:-:S02]  /*0da0*/  LOP3.LUT R46, R5, R46, RZ, 0x3c, !PT ;  /* 0x0000002e052e7212 */ /* 0x000fc400078e3cff */
[----:B------:R-:W-:Y:S02]  /*0db0*/  LOP3.LUT R48, R7, R48, RZ, 0x3c, !PT ;  /* 0x0000003007307212 */ /* 0x000fe400078e3cff */
[----:B------:R-:W-:Y:S02]  /*0dc0*/  LOP3.LUT R49, R4, R49, RZ, 0x3c, !PT ;  /* 0x0000003104317212 */ /* 0x000fe400078e3cff */
[----:B------:R-:W-:-:S07]  /*0dd0*/  LEA R50, R123, UR4, 0x2 ;  /* 0x000000047b327c11 */ /* 0x000fce000f8e10ff */
.L_x_222:
[----:B------:R-:W-:Y:S01]  /*0de0*/  UISETP.LT.AND UP0, UPT, UR5, 0x6, UPT ;  /* 0x000000060500788c */ /* 0x000fe2000bf01270 */
[C---:B------:R-:W-:Y:S01]  /*0df0*/  ISETP.NE.AND P0, PT, R29.reuse, 0x7fffffff, PT ;  /* 0x7fffffff1d00780c */ /* 0x040fe20003f05270 */
[----:B------:R-:W-:Y:S01]  /*0e00*/  UIADD3 UR6, UPT, UPT, UR7, -0x6, URZ ;  /* 0xfffffffa07067890 */ /* 0x000fe2000fffe0ff */
[----:B------:R-:W-:Y:S01]  /*0e10*/  STS [R45], RZ ;  /* 0x000000ff2d007388 */ /* 0x000fe20000000800 */
[----:B------:R-:W-:Y:S01]  /*0e20*/  USEL UR4, UR5, 0x6, UP0 ;  /* 0x0000000605047887 */ /* 0x000fe20008000000 */
[----:B0-----:R-:W-:Y:S01]  /*0e30*/  SEL R4, R29, 0x80000000, P0 ;  /* 0x800000001d047807 */ /* 0x001fe20000000000 */
[----:B------:R-:W-:Y:S01]  /*0e40*/  UISETP.GE.AND UP0, UPT, UR7, UR10, UPT ;  /* 0x0000000a0700728c */ /* 0x000fe2000bf06270 */
[----:B------:R-:W-:Y:S01]  /*0e50*/  STS [R45+0x400], RZ ;  /* 0x000400ff2d007388 */ /* 0x000fe20000000800 */
[----:B------:R-:W-:Y:S01]  /*0e60*/  UBMSK UR4, URZ, UR4 ;  /* 0x00000004ff04729b */ /* 0x000fe20008000000 */
[----:B------:R-:W-:Y:S02]  /*0e70*/  SHF.R.U32.HI R4, RZ, UR6, R4 ;  /* 0x00000006ff047c19 */ /* 0x000fe40008011604 */
[----:B------:R-:W-:Y:S01]  /*0e80*/  STS [R45+0x800], RZ ;  /* 0x000800ff2d007388 */ /* 0x000fe20000000800 */
[----:B------:R-:W-:-:S02]  /*0e90*/  ISETP.NE.AND P0, PT, R30, 0x7fffffff, PT ;  /* 0x7fffffff1e00780c */ /* 0x000fc40003f05270 */
[----:B------:R-:W-:Y:S01]  /*0ea0*/  LOP3.LUT R4, R4, UR4, RZ, 0xc0, !PT ;  /* 0x0000000404047c12 */ /* 0x000fe2000f8ec0ff */
[----:B------:R-:W-:Y:S01]  /*0eb0*/  STS [R45+0xc00], RZ ;  /* 0x000c00ff2d007388 */ /* 0x000fe20000000800 */
[C---:B------:R-:W-:Y:S02]  /*0ec0*/  ISETP.NE.AND P2, PT, R123.reuse, 0x6, PT ;  /* 0x000000067b00780c */ /* 0x040fe40003f45270 */
[----:B------:R-:W-:Y:S01]  /*0ed0*/  ISETP.NE.AND P3, PT, R123, 0x7, PT ;  /* 0x000000077b00780c */ /* 0x000fe20003f65270 */
[----:B------:R-:W-:Y:S01]  /*0ee0*/  IMAD.SHL.U32 R5, R4, 0x400, RZ ;  /* 0x0000040004057824 */ /* 0x000fe200078e00ff */
[----:B------:R-:W-:Y:S01]  /*0ef0*/  SHF.R.U32.HI R4, RZ, 0x4, R4 ;  /* 0x00000004ff047819 */ /* 0x000fe20000011604 */
[----:B------:R-:W-:Y:S03]  /*0f00*/  STS [R45+0x1000], RZ ;  /* 0x001000ff2d007388 */ /* 0x000fe60000000800 */
[----:B------:R-:W-:Y:S01]  /*0f10*/  LOP3.LUT R54, R5, 0x7c00, RZ, 0xc, !PT ;  /* 0x00007c0005367812 */ /* 0x000fe200078e0cff */
[----:B------:R-:W-:Y:S01]  /*0f20*/  STS [R45+0x1400], RZ ;  /* 0x001400ff2d007388 */ /* 0x000fe20000000800 */
[----:B------:R-:W-:-:S03]  /*0f30*/  LOP3.LUT R4, R4, 0xffffffe, RZ, 0xc0, !PT ;  /* 0x0ffffffe04047812 */ /* 0x000fc600078ec0ff */
[----:B------:R-:W-:Y:S01]  /*0f40*/  STS [R45+0x1800], RZ ;  /* 0x001800ff2d007388 */ /* 0x000fe20000000800 */
[----:B------:R-:W-:Y:S02]  /*0f50*/  IADD3 R54, PT, PT, -R4, R45, R54 ;  /* 0x0000002d04367210 */ /* 0x000fe40007ffe136 */
[----:B------:R-:W-:Y:S01]  /*0f60*/  SEL R4, R30, 0x80000000, P0 ;  /* 0x800000001e047807 */ /* 0x000fe20000000000 */
[----:B------:R-:W-:Y:S01]  /*0f70*/  STS [R45+0x1c00], RZ ;  /* 0x001c00ff2d007388 */ /* 0x000fe20000000800 */
[----:B------:R-:W-:Y:S02]  /*0f80*/  ISETP.NE.AND P0, PT, R31, 0x7fffffff, PT ;  /* 0x7fffffff1f00780c */ /* 0x000fe40003f05270 */
[----:B------:R-:W-:Y:S01]  /*0f90*/  SHF.R.U32.HI R4, RZ, UR6, R4 ;  /* 0x00000006ff047c19 */ /* 0x000fe20008011604 */
[----:B------:R-:W-:Y:S03]  /*0fa0*/  STS [R45+0x2000], RZ ;  /* 0x002000ff2d007388 */ /* 0x000fe60000000800 */
[----:B------:R-:W-:Y:S01]  /*0fb0*/  LOP3.LUT R4, R4, UR4, RZ, 0xc0, !PT ;  /* 0x0000000404047c12 */ /* 0x000fe2000f8ec0ff */
[----:B------:R-:W-:Y:S03]  /*0fc0*/  STS [R45+0x2400], RZ ;  /* 0x002400ff2d007388 */ /* 0x000fe60000000800 */
[----:B------:R-:W-:Y:S01]  /*0fd0*/  SHF.R.U32.HI R6, RZ, 0x4, R4 ;  /* 0x00000004ff067819 */ /* 0x000fe20000011604 */
[----:B------:R-:W-:Y:S01]  /*0fe0*/  STS [R45+0x2800], RZ ;  /* 0x002800ff2d007388 */ /* 0x000fe20000000800 */
[----:B------:R-:W-:-:S02]  /*0ff0*/  IMAD.SHL.U32 R5, R4, 0x400, RZ ;  /* 0x0000040004057824 */ /* 0x000fc400078e00ff */
[----:B------:R-:W-:Y:S01]  /*1000*/  LOP3.LUT R6, R6, 0xffffffe, RZ, 0xc0, !PT ;  /* 0x0ffffffe06067812 */ /* 0x000fe200078ec0ff */
[----:B------:R-:W-:Y:S02]  /*1010*/  STS [R45+0x2c00], RZ ;  /* 0x002c00ff2d007388 */ /* 0x000fe40000000800 */
[----:B------:R-:W-:Y:S02]  /*1020*/  LOP3.LUT R4, R5, 0x7c00, RZ, 0xc, !PT ;  /* 0x00007c0005047812 */ /* 0x000fe400078e0cff */
[----:B------:R-:W-:Y:S02]  /*1030*/  STS [R45+0x3000], RZ ;  /* 0x003000ff2d007388 */ /* 0x000fe40000000800 */
[----:B------:R-:W-:Y:S02]  /*1040*/  IADD3 R55, PT, PT, -R6, R45, R4 ;  /* 0x0000002d06377210 */ /* 0x000fe40007ffe104 */
[----:B------:R-:W-:Y:S01]  /*1050*/  STS [R45+0x3400], RZ ;  /* 0x003400ff2d007388 */ /* 0x000fe20000000800 */
[----:B------:R-:W-:-:S02]  /*1060*/  SEL R4, R31, 0x80000000, P0 ;  /* 0x800000001f047807 */ /* 0x000fc40000000000 */
[----:B------:R-:W-:Y:S01]  /*1070*/  ISETP.NE.AND P0, PT, R32, 0x7fffffff, PT ;  /* 0x7fffffff2000780c */ /* 0x000fe20003f05270 */
[----:B------:R-:W-:Y:S01]  /*1080*/  STS [R45+0x3800], RZ ;  /* 0x003800ff2d007388 */ /* 0x000fe20000000800 */
[----:B------:R-:W-:-:S03]  /*1090*/  SHF.R.U32.HI R4, RZ, UR6, R4 ;  /* 0x00000006ff047c19 */ /* 0x000fc60008011604 */
[----:B------:R-:W-:Y:S01]  /*10a0*/  STS [R45+0x3c00], RZ ;  /* 0x003c00ff2d007388 */ /* 0x000fe20000000800 */
[----:B------:R-:W-:-:S03]  /*10b0*/  LOP3.LUT R4, R4, UR4, RZ, 0xc0, !PT ;  /* 0x0000000404047c12 */ /* 0x000fc6000f8ec0ff */
[----:B------:R-:W-:Y:S02]  /*10c0*/  STS [R45+0x4000], RZ ;  /* 0x004000ff2d007388 */ /* 0x000fe40000000800 */
[----:B------:R-:W-:Y:S01]  /*10d0*/  IMAD.SHL.U32 R6, R4, 0x400, RZ ;  /* 0x0000040004067824 */ /* 0x000fe200078e00ff */
[----:B------:R-:W-:Y:S01]  /*10e0*/  SHF.R.U32.HI R4, RZ, 0x4, R4 ;  /* 0x00000004ff047819 */ /* 0x000fe20000011604 */
[----:B------:R-:W-:Y:S03]  /*10f0*/  STS [R45+0x4400], RZ ;  /* 0x004400ff2d007388 */ /* 0x000fe60000000800 */
[----:B------:R-:W-:Y:S01]  /*1100*/  LOP3.LUT R6, R6, 0x7c00, RZ, 0xc, !PT ;  /* 0x00007c0006067812 */ /* 0x000fe200078e0cff */
[----:B------:R-:W-:Y:S01]  /*1110*/  STS [R45+0x4800], RZ ;  /* 0x004800ff2d007388 */ /* 0x000fe20000000800 */
[----:B------:R-:W-:-:S03]  /*1120*/  LOP3.LUT R57, R4, 0xffffffe, RZ, 0xc0, !PT ;  /* 0x0ffffffe04397812 */ /* 0x000fc600078ec0ff */
[----:B------:R-:W-:Y:S01]  /*1130*/  STS [R45+0x4c00], RZ ;  /* 0x004c00ff2d007388 */ /* 0x000fe20000000800 */
[----:B------:R-:W-:-:S03]  /*1140*/  IADD3 R57, PT, PT, -R57, R45, R6 ;  /* 0x0000002d39397210 */ /* 0x000fc60007ffe106 */
[----:B------:R-:W-:Y:S04]  /*1150*/  STS [R45+0x5000], RZ ;  /* 0x005000ff2d007388 */ /* 0x000fe80000000800 */
        /* <DEDUP_REMOVED lines=12> */
[----:B------:R-:W0:Y:S01]  /*1220*/  LDS.U16 R52, [R54+0x2] ;  /* 0x0000020036347984 */ /* 0x000e220000000400 */
[----:B------:R-:W1:Y:S02]  /*1230*/  S2R R127, SR_LANEID ;  /* 0x00000000007f7919 */ /* 0x000e640000000000 */
[----:B-1----:R-:W-:Y:S01]  /*1240*/  ISETP.NE.AND P1, PT, R127, 0x1f, PT ;  /* 0x0000001f7f00780c */ /* 0x002fe20003f25270 */
[----:B0-----:R-:W-:-:S05]  /*1250*/  VIADD R5, R52, 0x1 ;  /* 0x0000000134057836 */ /* 0x001fca0000000000 */
[----:B------:R0:W-:Y:S04]  /*1260*/  STS.U16 [R54+0x2], R5 ;  /* 0x0000020536007388 */ /* 0x0001e80000000400 */
[----:B------:R-:W1:Y:S01]  /*1270*/  LDS.U16 R56, [R55+0x2] ;  /* 0x0000020037387984 */ /* 0x000e620000000400 */
[----:B0-----:R-:W-:Y:S02]  /*1280*/  SEL R5, R32, 0x80000000, P0 ;  /* 0x8000000020057807 */ /* 0x001fe40000000000 */
[----:B------:R-:W-:Y:S02]  /*1290*/  ISETP.NE.AND P0, PT, R33, 0x7fffffff, PT ;  /* 0x7fffffff2100780c */ /* 0x000fe40003f05270 */
[----:B------:R-:W-:-:S04]  /*12a0*/  SHF.R.U32.HI R5, RZ, UR6, R5 ;  /* 0x00000006ff057c19 */ /* 0x000fc80008011605 */
[----:B------:R-:W-:-:S05]  /*12b0*/  LOP3.LUT R5, R5, UR4, RZ, 0xc0, !PT ;  /* 0x0000000405057c12 */ /* 0x000fca000f8ec0ff */
[----:B------:R-:W-:Y:S01]  /*12c0*/  IMAD.SHL.U32 R6, R5, 0x400, RZ ;  /* 0x0000040005067824 */ /* 0x000fe200078e00ff */
[----:B------:R-:W-:-:S04]  /*12d0*/  SHF.R.U32.HI R5, RZ, 0x4, R5 ;  /* 0x00000004ff057819 */ /* 0x000fc80000011605 */
[----:B------:R-:W-:Y:S02]  /*12e0*/  LOP3.LUT R8, R6, 0x7c00, RZ, 0xc, !PT ;  /* 0x00007c0006087812 */ /* 0x000fe400078e0cff */
[----:B------:R-:W-:-:S04]  /*12f0*/  LOP3.LUT R5, R5, 0xffffffe, RZ, 0xc0, !PT ;  /* 0x0ffffffe05057812 */ /* 0x000fc800078ec0ff */
[----:B------:R-:W-:Y:S01]  /*1300*/  IADD3 R59, PT, PT, -R5, R45, R8 ;  /* 0x0000002d053b7210 */ /* 0x000fe20007ffe108 */
[----:B-1----:R-:W-:-:S05]  /*1310*/  VIADD R4, R56, 0x1 ;  /* 0x0000000138047836 */ /* 0x002fca0000000000 */
        /* <DEDUP_REMOVED lines=9> */
[----:B------:R-:W-:Y:S02]  /*13b0*/  LOP3.LUT R61, R4, 0xffffffe, RZ, 0xc0, !PT ;  /* 0x0ffffffe043d7812 */ /* 0x000fe400078ec0ff */
[----:B------:R-:W-:Y:S02]  /*13c0*/  SEL R5, R34, 0x80000000, P0 ;  /* 0x8000000022057807 */ /* 0x000fe40000000000 */
[----:B------:R-:W-:Y:S02]  /*13d0*/  IADD3 R61, PT, PT, -R61, R45, R8 ;  /* 0x0000002d3d3d7210 */ /* 0x000fe40007ffe108 */
[----:B------:R-:W-:Y:S02]  /*13e0*/  SHF.R.U32.HI R5, RZ, UR6, R5 ;  /* 0x00000006ff057c19 */ /* 0x000fe40008011605 */
[----:B------:R-:W-:-:S02]  /*13f0*/  ISETP.NE.AND P0, PT, R35, 0x7fffffff, PT ;  /* 0x7fffffff2300780c */ /* 0x000fc40003f05270 */
[----:B------:R-:W-:Y:S01]  /*1400*/  LOP3.LUT R5, R5, UR4, RZ, 0xc0, !PT ;  /* 0x0000000405057c12 */ /* 0x000fe2000f8ec0ff */
[----:B-1----:R-:W-:-:S05]  /*1410*/  VIADD R6, R58, 0x1 ;  /* 0x000000013a067836 */ /* 0x002fca0000000000 */
[----:B------:R0:W-:Y:S04]  /*1420*/  STS.U16 [R57+0x2], R6 ;  /* 0x0000020639007388 */ /* 0x0001e80000000400 */
[----:B------:R-:W1:Y:S01]  /*1430*/  LDS.U16 R60, [R59+0x2] ;  /* 0x000002003b3c7984 */ /* 0x000e620000000400 */
[----:B0-----:R-:W-:Y:S01]  /*1440*/  IMAD.SHL.U32 R6, R5, 0x400, RZ ;  /* 0x0000040005067824 */ /* 0x001fe200078e00ff */
        /* <DEDUP_REMOVED lines=151> */
[----:B0-----:R-:W-:-:S04]  /*1dc0*/  SEL R4, R49, 0x80000000, P0 ;  /* 0x8000000031047807 */ /* 0x001fc80000000000 */
[----:B------:R-:W-:Y:S01]  /*1dd0*/  SHF.R.U32.HI R4, RZ, UR6, R4 ;  /* 0x00000006ff047c19 */ /* 0x000fe20008011604 */
[----:B------:R-:W0:Y:S03]  /*1de0*/  S2UR UR6, SR_CgaCtaId ;  /* 0x00000000000679c3 */ /* 0x000e260000008800 */
[----:B------:R-:W-:Y:S01]  /*1df0*/  LOP3.LUT R4, R4, UR4, RZ, 0xc0, !PT ;  /* 0x0000000404047c12 */ /* 0x000fe2000f8ec0ff */
[----:B------:R-:W-:-:S04]  /*1e00*/  UMOV UR4, 0x400 ;  /* 0x0000040000047882 */ /* 0x000fc80000000000 */
[----:B------:R-:W-:Y:S01]  /*1e10*/  IMAD.SHL.U32 R5, R4, 0x400, RZ ;  /* 0x0000040004057824 */ /* 0x000fe200078e00ff */
[----:B------:R-:W-:-:S04]  /*1e20*/  SHF.R.U32.HI R4, RZ, 0x4, R4 ;  /* 0x00000004ff047819 */ /* 0x000fc80000011604 */
[----:B------:R-:W-:Y:S02]  /*1e30*/  LOP3.LUT R8, R5, 0x7c00, RZ, 0xc, !PT ;  /* 0x00007c0005087812 */ /* 0x000fe400078e0cff */
[----:B------:R-:W-:-:S04]  /*1e40*/  LOP3.LUT R89, R4, 0xffffffe, RZ, 0xc0, !PT ;  /* 0x0ffffffe04597812 */ /* 0x000fc800078ec0ff */
[----:B------:R-:W-:Y:S01]  /*1e50*/  IADD3 R89, PT, PT, -R89, R45, R8 ;  /* 0x0000002d59597210 */ /* 0x000fe20007ffe108 */
[----:B0-----:R-:W-:Y:S01]  /*1e60*/  ULEA UR4, UR6, UR4, 0x18 ;  /* 0x0000000406047291 */ /* 0x001fe2000f8ec0ff */
[----:B-1----:R-:W-:-:S05]  /*1e70*/  VIADD R6, R86, 0x1 ;  /* 0x0000000156067836 */ /* 0x002fca0000000000 */
[----:B------:R-:W-:Y:S04]  /*1e80*/  STS.U16 [R85+0x2], R6 ;  /* 0x0000020655007388 */ /* 0x000fe80000000400 */
[----:B------:R-:W0:Y:S02]  /*1e90*/  LDS.U16 R88, [R87+0x2] ;  /* 0x0000020057587984 */ /* 0x000e240000000400 */
[----:B0-----:R-:W-:-:S05]  /*1ea0*/  VIADD R4, R88, 0x1 ;  /* 0x0000000158047836 */ /* 0x001fca0000000000 */
[----:B------:R-:W-:Y:S04]  /*1eb0*/  STS.U16 [R87+0x2], R4 ;  /* 0x0000020457007388 */ /* 0x000fe80000000400 */
[----:B------:R-:W0:Y:S02]  /*1ec0*/  LDS.U16 R90, [R89+0x2] ;  /* 0x00000200595a7984 */ /* 0x000e240000000400 */
[----:B0-----:R-:W-:-:S05]  /*1ed0*/  VIADD R6, R90, 0x1 ;  /* 0x000000015a067836 */ /* 0x001fca0000000000 */
[----:B------:R-:W-:Y:S01]  /*1ee0*/  STS.U16 [R89+0x2], R6 ;  /* 0x0000020659007388 */ /* 0x000fe20000000400 */
[----:B------:R-:W-:Y:S06]  /*1ef0*/  BAR.SYNC.DEFER_BLOCKING 0x0 ;  /* 0x0000000000007b1d */ /* 0x000fec0000010000 */
[----:B------:R-:W-:Y:S04]  /*1f00*/  LDS R91, [R47] ;  /* 0x000000002f5b7984 */ /* 0x000fe80000000800 */
[----:B------:R-:W0:Y:S04]  /*1f10*/  LDS R92, [R47+0x4] ;  /* 0x000004002f5c7984 */ /* 0x000e280000000800 */
[----:B------:R-:W1:Y:S04]  /*1f20*/  LDS R93, [R47+0x8] ;  /* 0x000008002f5d7984 */ /* 0x000e680000000800 */
[----:B------:R-:W2:Y:S04]  /*1f30*/  LDS R94, [R47+0xc] ;  /* 0x00000c002f5e7984 */ /* 0x000ea80000000800 */
[----:B------:R-:W3:Y:S04]  /*1f40*/  LDS R95, [R47+0x10] ;  /* 0x000010002f5f7984 */ /* 0x000ee80000000800 */
[----:B------:R-:W4:Y:S04]  /*1f50*/  LDS R96, [R47+0x14] ;  /* 0x000014002f607984 */ /* 0x000f280000000800 */
[----:B------:R-:W4:Y:S04]  /*1f60*/  LDS R97, [R47+0x18] ;  /* 0x000018002f617984 */ /* 0x000f280000000800 */
[----:B------:R-:W4:Y:S04]  /*1f70*/  LDS R98, [R47+0x1c] ;  /* 0x00001c002f627984 */ /* 0x000f280000000800 */
[----:B------:R-:W4:Y:S04]  /*1f80*/  LDS R99, [R47+0x20] ;  /* 0x000020002f637984 */ /* 0x000f280000000800 */
[----:B------:R-:W4:Y:S04]  /*1f90*/  LDS R100, [R47+0x24] ;  /* 0x000024002f647984 */ /* 0x000f280000000800 */
[----:B------:R-:W4:Y:S04]  /*1fa0*/  LDS R101, [R47+0x28] ;  /* 0x000028002f657984 */ /* 0x000f280000000800 */
[----:B------:R-:W4:Y:S01]  /*1fb0*/  LDS R102, [R47+0x2c] ;  /* 0x00002c002f667984 */ /* 0x000f220000000800 */
[----:B0-----:R-:W-:-:S03]  /*1fc0*/  IMAD.IADD R92, R91, 0x1, R92 ;  /* 0x000000015b5c7824 */ /* 0x001fc600078e025c */
[----:B------:R-:W0:Y:S01]  /*1fd0*/  LDS R103, [R47+0x30] ;  /* 0x000030002f677984 */ /* 0x000e220000000800 */
[----:B-1----:R-:W-:-:S03]  /*1fe0*/  IMAD.IADD R93, R93, 0x1, R92 ;  /* 0x000000015d5d7824 */ /* 0x002fc600078e025c */
[----:B------:R-:W1:Y:S01]  /*1ff0*/  LDS R104, [R47+0x34] ;  /* 0x000034002f687984 */ /* 0x000e620000000800 */
[----:B--2---:R-:W-:-:S03]  /*2000*/  IMAD.IADD R94, R94, 0x1, R93 ;  /* 0x000000015e5e7824 */ /* 0x004fc600078e025d */
[----:B------:R-:W2:Y:S01]  /*2010*/  LDS R105, [R47+0x38] ;  /* 0x000038002f697984 */ /* 0x000ea20000000800 */
[----:B---3--:R-:W-:-:S03]  /*2020*/  IMAD.IADD R95, R95, 0x1, R94 ;  /* 0x000000015f5f7824 */ /* 0x008fc600078e025e */
[----:B------:R-:W3:Y:S01]  /*2030*/  LDS R106, [R47+0x3c] ;  /* 0x00003c002f6a7984 */ /* 0x000ee20000000800 */
[----:B----4-:R-:W-:-:S03]  /*2040*/  IMAD.IADD R96, R96, 0x1, R95 ;  /* 0x0000000160607824 */ /* 0x010fc600078e025f */
[----:B------:R-:W4:Y:S01]  /*2050*/  LDS R107, [R47+0x40] ;  /* 0x000040002f6b7984 */ /* 0x000f220000000800 */
[----:B------:R-:W-:-:S03]  /*2060*/  IMAD.IADD R97, R97, 0x1, R96 ;  /* 0x0000000161617824 */ /* 0x000fc600078e0260 */
        /* <DEDUP_REMOVED lines=31> */
[----:B------:R-:W-:-:S04]  /*2260*/  IMAD.IADD R113, R113, 0x1, R112 ;  /* 0x0000000171717824 */ /* 0x000fc800078e0270 */
[----:B0-----:R-:W-:-:S04]  /*2270*/  IMAD.IADD R114, R114, 0x1, R113 ;  /* 0x0000000172727824 */ /* 0x001fc800078e0271 */
[----:B-1----:R-:W-:-:S04]  /*2280*/  IMAD.IADD R115, R115, 0x1, R114 ;  /* 0x0000000173737824 */ /* 0x002fc800078e0272 */
[----:B--2---:R-:W-:-:S04]  /*2290*/  IMAD.IADD R116, R116, 0x1, R115 ;  /* 0x0000000174747824 */ /* 0x004fc800078e0273 */
[----:B---3--:R-:W-:-:S04]  /*22a0*/  IMAD.IADD R117, R117, 0x1, R116 ;  /* 0x0000000175757824 */ /* 0x008fc800078e0274 */
[----:B----4-:R-:W-:-:S04]  /*22b0*/  IMAD.IADD R118, R118, 0x1, R117 ;  /* 0x0000000176767824 */ /* 0x010fc800078e0275 */
[----:B------:R-:W-:-:S04]  /*22c0*/  IMAD.IADD R119, R119, 0x1, R118 ;  /* 0x0000000177777824 */ /* 0x000fc800078e0276 */
[----:B------:R-:W-:-:S04]  /*22d0*/  IMAD.IADD R120, R120, 0x1, R119 ;  /* 0x0000000178787824 */ /* 0x000fc800078e0277 */
[----:B------:R-:W-:-:S04]  /*22e0*/  IMAD.IADD R121, R121, 0x1, R120 ;  /* 0x0000000179797824 */ /* 0x000fc800078e0278 */
[----:B------:R-:W-:-:S04]  /*22f0*/  IMAD.IADD R122, R122, 0x1, R121 ;  /* 0x000000017a7a7824 */ /* 0x000fc800078e0279 */
[----:B------:R-:W-:-:S05]  /*2300*/  IMAD.IADD R124, R5, 0x1, R122 ;  /* 0x00000001057c7824 */ /* 0x000fca00078e027a */
        /* <DEDUP_REMOVED lines=8> */
[----:B------:R-:W0:Y:S02]  /*2390*/  SHFL.UP P0, R125, R126, 0x10, RZ ;  /* 0x060000007e7d7989 */ /* 0x000e2400000000ff */
[----:B0-----:R-:W-:Y:S01]  /*23a0*/  @P0 IMAD.IADD R125, R126, 0x1, R125 ;  /* 0x000000017e7d0824 */ /* 0x001fe200078e027d */
[----:B------:R-:W-:-:S03]  /*23b0*/  ISETP.NE.AND P0, PT, R123, 0x1, PT ;  /* 0x000000017b00780c */ /* 0x000fc60003f05270 */
[----:B------:R-:W-:Y:S01]  /*23c0*/  IMAD.IADD R124, R125, 0x1, -R124 ;  /* 0x000000017d7c7824 */ /* 0x000fe200078e0a7c */
[----:B------:R-:W-:Y:S01]  /*23d0*/  @!P1 STS [R50+0x8400], R125 ;  /* 0x0084007d32009388 */ /* 0x000fe20000000800 */
[----:B------:R-:W-:Y:S01]  /*23e0*/  BAR.SYNC.DEFER_BLOCKING 0x0 ;  /* 0x0000000000007b1d */ /* 0x000fe20000010000 */
[----:B------:R-:W-:-:S05]  /*23f0*/  ISETP.NE.AND P1, PT, R123, 0x4, PT ;  /* 0x000000047b00780c */ /* 0x000fca0003f25270 */
[----:B------:R-:W0:Y:S04]  /*2400*/  LDS.128 R4, [UR4+0x8400] ;  /* 0x00840004ff047984 */ /* 0x000e280008000c00 */
[----:B------:R-:W1:Y:S01]  /*2410*/  LDS.128 R8, [UR4+0x8410] ;  /* 0x00841004ff087984 */ /* 0x000e620008000c00 */
[C---:B0-----:R-:W-:Y:S01]  /*2420*/  SEL R53, R4.reuse, R53, !P0 ;  /* 0x0000003504357207 */ /* 0x041fe20004000000 */
[----:B------:R-:W-:Y:S01]  /*2430*/  IMAD.IADD R5, R4, 0x1, R5 ;  /* 0x0000000104057824 */ /* 0x000fe200078e0205 */
[----:B------:R-:W-:-:S03]  /*2440*/  ISETP.NE.AND P0, PT, R123, 0x2, PT ;  /* 0x000000027b00780c */ /* 0x000fc60003f05270 */
[----:B------:R-:W-:Y:S01]  /*2450*/  IMAD.IADD R6, R6, 0x1, R5 ;  /* 0x0000000106067824 */ /* 0x000fe200078e0205 */
[----:B------:R-:W-:Y:S02]  /*2460*/  SEL R53, R5, R53, !P0 ;  /* 0x0000003505357207 */ /* 0x000fe40004000000 */
[----:B------:R-:W-:Y:S01]  /*2470*/  ISETP.NE.AND P0, PT, R123, 0x3, PT ;  /* 0x000000037b00780c */ /* 0x000fe20003f05270 */
[----:B------:R-:W-:-:S03]  /*2480*/  IMAD.IADD R7, R7, 0x1, R6 ;  /* 0x0000000107077824 */ /* 0x000fc600078e0206 */
[----:B------:R-:W-:Y:S01]  /*2490*/  SEL R53, R6, R53, !P0 ;  /* 0x0000003506357207 */ /* 0x000fe20004000000 */
[----:B-1----:R-:W-:Y:S01]  /*24a0*/  IMAD.IADD R8, R7, 0x1, R8 ;  /* 0x0000000107087824 */ /* 0x002fe200078e0208 */
[----:B------:R-:W-:Y:S02]  /*24b0*/  ISETP.NE.AND P0, PT, R123, 0x5, PT ;  /* 0x000000057b00780c */ /* 0x000fe40003f05270 */
[----:B------:R-:W-:Y:S01]  /*24c0*/  SEL R53, R7, R53, !P1 ;  /* 0x0000003507357207 */ /* 0x000fe20004800000 */
[----:B------:R-:W-:Y:S01]  /*24d0*/  IMAD.IADD R9, R9, 0x1, R8 ;  /* 0x0000000109097824 */ /* 0x000fe200078e0208 */
[----:B------:R-:W-:Y:S02]  /*24e0*/  ISETP.NE.AND P1, PT, R127, RZ, PT ;  /* 0x000000ff7f00720c */ /* 0x000fe40003f25270 */
[----:B------:R-:W-:Y:S01]  /*24f0*/  SEL R53, R8, R53, !P0 ;  /* 0x0000003508357207 */ /* 0x000fe20004000000 */
[----:B------:R-:W-:Y:S01]  /*2500*/  IMAD.IADD R10, R10, 0x1, R9 ;  /* 0x000000010a0a7824 */ /* 0x000fe200078e0209 */
[----:B------:R-:W-:-:S02]  /*2510*/  ISETP.GT.U32.AND P0, PT, R0, 0x1f, PT ;  /* 0x0000001f0000780c */ /* 0x000fc40003f04070 */
[----:B------:R-:W-:Y:S01]  /*2520*/  SEL R53, R9, R53, !P2 ;  /* 0x0000003509357207 */ /* 0x000fe20005000000 */
[----:B------:R-:W-:Y:S01]  /*2530*/  IMAD.IADD R11, R11, 0x1, R10 ;  /* 0x000000010b0b7824 */ /* 0x000fe200078e020a */
[----:B------:R-:W-:Y:S02]  /*2540*/  ISETP.GT.U32.OR P2, PT, R0, 0x1f, P1 ;  /* 0x0000001f0000780c */ /* 0x000fe40000f44470 */
[----:B------:R-:W-:Y:S02]  /*2550*/  SEL R4, R124, RZ, P1 ;  /* 0x000000ff7c047207 */ /* 0x000fe40000800000 */
[----:B------:R-:W-:-:S05]  /*2560*/  SEL R53, R10, R53, !P3 ;  /* 0x000000350a357207 */ /* 0x000fca0005800000 */
[----:B------:R-:W-:Y:S01]  /*2570*/  @P0 IMAD.IADD R124, R53, 0x1, R4 ;  /* 0x00000001357c0824 */ /* 0x000fe200078e0204 */
[----:B------:R-:W-:-:S03]  /*2580*/  ISETP.NE.AND P0, PT, R0, RZ, PT ;  /* 0x000000ff0000720c */ /* 0x000fc60003f05270 */
[----:B------:R-:W-:-:S05]  /*2590*/  @!P2 IMAD.U32 R124, R11, 0x10000, RZ ;  /* 0x000100000b7ca824 */ /* 0x000fca00078e00ff */
[----:B------:R-:W-:Y:S01]  /*25a0*/  @!P2 STS [UR4+0x8428], R124 ;  /* 0x0084287cff00a988 */ /* 0x000fe20008000804 */
[----:B------:R-:W-:Y:S06]  /*25b0*/  BAR.SYNC.DEFER_BLOCKING 0x0 ;  /* 0x0000000000007b1d */ /* 0x000fec0000010000 */
[----:B------:R-:W0:Y:S02]  /*25c0*/  LDS R4, [UR4+0x8428] ;  /* 0x00842804ff047984 */ /* 0x000e240008000800 */
[----:B0-----:R-:W-:-:S05]  /*25d0*/  SEL R5, R4, RZ, P0 ;  /* 0x000000ff04057207 */ /* 0x001fca0000000000 */
[----:B------:R-:W-:-:S04]  /*25e0*/  IMAD.IADD R4, R5, 0x1, R124 ;  /* 0x0000000105047824 */ /* 0x000fc800078e027c */
[--C-:B------:R-:W-:Y:S01]  /*25f0*/  IMAD.IADD R6, R91, 0x1, R4.reuse ;  /* 0x000000015b067824 */ /* 0x100fe200078e0204 */
[----:B------:R-:W-:Y:S01]  /*2600*/  STS [R47], R4 ;  /* 0x000000042f007388 */ /* 0x000fe20000000800 */
[--C-:B------:R-:W-:Y:S02]  /*2610*/  IMAD.IADD R92, R92, 0x1, R4.reuse ;  /* 0x000000015c5c7824 */ /* 0x100fe400078e0204 */
[--C-:B------:R-:W-:Y:S01]  /*2620*/  IMAD.IADD R8, R93, 0x1, R4.reuse ;  /* 0x000000015d087824 */ /* 0x100fe200078e0204 */
[----:B------:R-:W-:Y:S01]  /*2630*/  STS [R47+0x4], R6 ;  /* 0x000004062f007388 */ /* 0x000fe20000000800 */
[--C-:B------:R-:W-:Y:S02]  /*2640*/  IMAD.IADD R94, R94, 0x1, R4.reuse ;  /* 0x000000015e5e7824 */ /* 0x100fe400078e0204 */
[--C-:B------:R-:W-:Y:S01]  /*2650*/  IMAD.IADD R10, R95, 0x1, R4.reuse ;  /* 0x000000015f0a7824 */ /* 0x100fe200078e0204 */
[----:B------:R-:W-:Y:S01]  /*2660*/  STS [R47+0x8], R92 ;  /* 0x0000085c2f007388 */ /* 0x000fe20000000800 */
[----:B------:R-:W-:-:S02]  /*2670*/  IMAD.IADD R96, R96, 0x1, R4 ;  /* 0x0000000160607824 */ /* 0x000fc400078e0204 */
[--C-:B------:R-:W-:Y:S01]  /*2680*/  IMAD.IADD R124, R97, 0x1, R4.reuse ;  /* 0x00000001617c7824 */ /* 0x100fe200078e0204 */
[----:B------:R-:W-:Y:S01]  /*2690*/  STS [R47+0xc], R8 ;  /* 0x00000c082f007388 */ /* 0x000fe20000000800 */
        /* <DEDUP_REMOVED lines=36> */
[----:B------:R-:W-:-:S03]  /*28e0*/  IMAD.IADD R122, R122, 0x1, R4 ;  /* 0x000000017a7a7824 */ /* 0x000fc600078e0204 */
[----:B------:R-:W-:Y:S04]  /*28f0*/  STS [R47+0x40], R106 ;  /* 0x0000406a2f007388 */ /* 0x000fe80000000800 */
        /* <DEDUP_REMOVED lines=15> */
[----:B------:R-:W-:Y:S01]  /*29f0*/  STS [R47+0x80], R122 ;  /* 0x0000807a2f007388 */ /* 0x000fe20000000800 */
[----:B------:R-:W-:Y:S06]  /*2a00*/  BAR.SYNC.DEFER_BLOCKING 0x0 ;  /* 0x0000000000007b1d */ /* 0x000fec0000010000 */
[----:B------:R-:W0:Y:S04]  /*2a10*/  LDS.U16 R5, [R54+0x2] ;  /* 0x0000020036057984 */ /* 0x000e280000000400 */
[----:B------:R-:W1:Y:S04]  /*2a20*/  LDS.U16 R55, [R55+0x2] ;  /* 0x0000020037377984 */ /* 0x000e680000000400 */
[----:B------:R-:W2:Y:S04]  /*2a30*/  LDS.U16 R57, [R57+0x2] ;  /* 0x0000020039397984 */ /* 0x000ea80000000400 */
[----:B------:R-:W3:Y:S04]  /*2a40*/  LDS.U16 R59, [R59+0x2] ;  /* 0x000002003b3b7984 */ /* 0x000ee80000000400 */
[----:B------:R-:W4:Y:S04]  /*2a50*/  LDS.U16 R61, [R61+0x2] ;  /* 0x000002003d3d7984 */ /* 0x000f280000000400 */
[----:B------:R-:W4:Y:S04]  /*2a60*/  LDS.U16 R63, [R63+0x2] ;  /* 0x000002003f3f7984 */ /* 0x000f280000000400 */
[----:B------:R-:W4:Y:S04]  /*2a70*/  LDS.U16 R65, [R65+0x2] ;  /* 0x0000020041417984 */ /* 0x000f280000000400 */
[----:B------:R-:W4:Y:S04]  /*2a80*/  LDS.U16 R67, [R67+0x2] ;  /* 0x0000020043437984 */ /* 0x000f280000000400 */
[----:B------:R-:W4:Y:S04]  /*2a90*/  LDS.U16 R69, [R69+0x2] ;  /* 0x0000020045457984 */ /* 0x000f280000000400 */
[----:B------:R-:W4:Y:S04]  /*2aa0*/  LDS.U16 R71, [R71+0x2] ;  /* 0x0000020047477984 */ /* 0x000f280000000400 */
[----:B------:R-:W4:Y:S01]  /*2ab0*/  LDS.U16 R73, [R73+0x2] ;  /* 0x0000020049497984 */ /* 0x000f220000000400 */
[----:B0-----:R-:W-:-:S03]  /*2ac0*/  IMAD.IADD R5, R52, 0x1, R5 ;  /* 0x0000000134057824 */ /* 0x001fc600078e0205 */
[----:B------:R-:W0:Y:S01]  /*2ad0*/  LDS.U16 R75, [R75+0x2] ;  /* 0x000002004b4b7984 */ /* 0x000e220000000400 */
[----:B-1----:R-:W-:-:S03]  /*2ae0*/  IMAD.IADD R55, R56, 0x1, R55 ;  /* 0x0000000138377824 */ /* 0x002fc600078e0237 */
[----:B------:R-:W1:Y:S01]  /*2af0*/  LDS.U16 R77, [R77+0x2] ;  /* 0x000002004d4d7984 */ /* 0x000e620000000400 */
[----:B--2---:R-:W-:-:S03]  /*2b00*/  IMAD.IADD R57, R58, 0x1, R57 ;  /* 0x000000013a397824 */ /* 0x004fc600078e0239 */
[----:B------:R-:W2:Y:S01]  /*2b10*/  LDS.U16 R79, [R79+0x2] ;  /* 0x000002004f4f7984 */ /* 0x000ea20000000400 */
[----:B---3--:R-:W-:-:S03]  /*2b20*/  IMAD.IADD R59, R60, 0x1, R59 ;  /* 0x000000013c3b7824 */ /* 0x008fc600078e023b */
[----:B------:R-:W3:Y:S01]  /*2b30*/  LDS.U16 R81, [R81+0x2] ;  /* 0x0000020051517984 */ /* 0x000ee20000000400 */
[----:B----4-:R-:W-:-:S03]  /*2b40*/  IMAD.IADD R61, R62, 0x1, R61 ;  /* 0x000000013e3d7824 */ /* 0x010fc600078e023d */
[----:B------:R-:W4:Y:S01]  /*2b50*/  LDS.U16 R83, [R83+0x2] ;  /* 0x0000020053537984 */ /* 0x000f220000000400 */
[----:B------:R-:W-:-:S03]  /*2b60*/  IMAD.IADD R63, R64, 0x1, R63 ;  /* 0x00000001403f7824 */ /* 0x000fc600078e023f */
[----:B------:R-:W4:Y:S01]  /*2b70*/  LDS.U16 R85, [R85+0x2] ;  /* 0x0000020055557984 */ /* 0x000f220000000400 */
[----:B------:R-:W-:-:S03]  /*2b80*/  IMAD.IADD R65, R66, 0x1, R65 ;  /* 0x0000000142417824 */ /* 0x000fc600078e0241 */
[----:B------:R-:W4:Y:S01]  /*2b90*/  LDS.U16 R87, [R87+0x2] ;  /* 0x0000020057577984 */ /* 0x000f220000000400 */
[----:B------:R-:W-:-:S03]  /*2ba0*/  IMAD.IADD R67, R68, 0x1, R67 ;  /* 0x0000000144437824 */ /* 0x000fc600078e0243 */
[----:B------:R-:W4:Y:S01]  /*2bb0*/  LDS.U16 R89, [R89+0x2] ;  /* 0x0000020059597984 */ /* 0x000f220000000400 */
[----:B------:R-:W-:Y:S02]  /*2bc0*/  IMAD.IADD R69, R70, 0x1, R69 ;  /* 0x0000000146457824 */ /* 0x000fe400078e0245 */
[----:B------:R-:W-:Y:S02]  /*2bd0*/  IMAD.IADD R71, R72, 0x1, R71 ;  /* 0x0000000148477824 */ /* 0x000fe400078e0247 */
[----:B------:R-:W-:Y:S02]  /*2be0*/  IMAD.IADD R73, R74, 0x1, R73 ;  /* 0x000000014a497824 */ /* 0x000fe400078e0249 */
[----:B0-----:R-:W-:Y:S02]  /*2bf0*/  IMAD.IADD R75, R76, 0x1, R75 ;  /* 0x000000014c4b7824 */ /* 0x001fe400078e024b */
[----:B-1----:R-:W-:Y:S02]  /*2c00*/  IMAD.IADD R77, R78, 0x1, R77 ;  /* 0x000000014e4d7824 */ /* 0x002fe400078e024d */
[----:B--2---:R-:W-:-:S02]  /*2c10*/  IMAD.IADD R79, R80, 0x1, R79 ;  /* 0x00000001504f7824 */ /* 0x004fc400078e024f */
[----:B---3--:R-:W-:Y:S02]  /*2c20*/  IMAD.IADD R81, R82, 0x1, R81 ;  /* 0x0000000152517824 */ /* 0x008fe400078e0251 */
[----:B----4-:R-:W-:Y:S02]  /*2c30*/  IMAD.IADD R83, R84, 0x1, R83 ;  /* 0x0000000154537824 */ /* 0x010fe400078e0253 */
[----:B------:R-:W-:Y:S02]  /*2c40*/  IMAD.IADD R85, R86, 0x1, R85 ;  /* 0x0000000156557824 */ /* 0x000fe400078e0255 */
[----:B------:R-:W-:Y:S02]  /*2c50*/  IMAD.IADD R87, R88, 0x1, R87 ;  /* 0x0000000158577824 */ /* 0x000fe400078e0257 */
[----:B------:R-:W-:Y:S01]  /*2c60*/  IMAD.IADD R89, R90, 0x1, R89 ;  /* 0x000000015a597824 */ /* 0x000fe200078e0259 */
[----:B------:R-:W-:Y:S06]  /*2c70*/  BAR.SYNC.DEFER_BLOCKING 0x0 ;  /* 0x0000000000007b1d */ /* 0x000fec0000010000 */
[----:B------:R-:W-:Y:S05]  /*2c80*/  BRA.U UP0, `(.L_x_221) ;  /* 0x0000000500987547 */ /* 0x000fea000b800000 */
[----:B------:R-:W-:Y:S01]  /*2c90*/  LEA R4, R5, UR4, 0x2 ;  /* 0x0000000405047c11 */ /* 0x000fe2000f8e10ff */
[----:B------:R-:W-:Y:S01]  /*2ca0*/  UIADD3 UR7, UPT, UPT, UR7, 0x6, URZ ;  /* 0x0000000607077890 */ /* 0x000fe2000fffe0ff */
[----:B------:R-:W-:Y:S01]  /*2cb0*/  LEA R5, R55, UR4, 0x2 ;  /* 0x0000000437057c11 */ /* 0x000fe2000f8e10ff */
[----:B------:R-:W-:Y:S01]  /*2cc0*/  UIADD3 UR5, UPT, UPT, UR5, -0x6, URZ ;  /* 0xfffffffa05057890 */ /* 0x000fe2000fffe0ff */
[----:B------:R-:W-:Y:S01]  /*2cd0*/  LEA R6, R57, UR4, 0x2 ;  /* 0x0000000439067c11 */ /* 0x000fe2000f8e10ff */
[----:B------:R0:W-:Y:S01]  /*2ce0*/  STS [R4], R29 ;  /* 0x0000001d04007388 */ /* 0x0001e20000000800 */
[----:B------:R-:W-:Y:S02]  /*2cf0*/  LEA R7, R59, UR4, 0x2 ;  /* 0x000000043b077c11 */ /* 0x000fe4000f8e10ff */
[----:B------:R-:W-:Y:S01]  /*2d00*/  LEA R8, R61, UR4, 0x2 ;  /* 0x000000043d087c11 */ /* 0x000fe2000f8e10ff */
[----:B------:R0:W-:Y:S01]  /*2d10*/  STS [R5], R30 ;  /* 0x0000001e05007388 */ /* 0x0001e20000000800 */
[----:B------:R-:W-:-:S02]  /*2d20*/  LEA R9, R63, UR4, 0x2 ;  /* 0x000000043f097c11 */ /* 0x000fc4000f8e10ff */
[----:B------:R-:W-:Y:S01]  /*2d30*/  LEA R10, R65, UR4, 0x2 ;  /* 0x00000004410a7c11 */ /* 0x000fe2000f8e10ff */
[----:B------:R0:W-:Y:S01]  /*2d40*/  STS [R6], R31 ;  /* 0x0000001f06007388 */ /* 0x0001e20000000800 */
[----:B------:R-:W-:Y:S02]  /*2d50*/  LEA R11, R67, UR4, 0x2 ;  /* 0x00000004430b7c11 */ /* 0x000fe4000f8e10ff */
        /* <DEDUP_REMOVED lines=16> */
[----:B------:R0:W-:Y:S04]  /*2e60*/  STS [R52], R37 ;  /* 0x0000002534007388 */ /* 0x0001e80000000800 */
        /* <DEDUP_REMOVED lines=9> */
[----:B------:R0:W-:Y:S01]  /*2f00*/  STS [R63], R49 ;  /* 0x000000313f007388 */ /* 0x0001e20000000800 */
[----:B------:R-:W-:Y:S06]  /*2f10*/  BAR.SYNC.DEFER_BLOCKING 0x0 ;  /* 0x0000000000007b1d */ /* 0x000fec0000010000 */
[----:B------:R0:W1:Y:S04]  /*2f20*/  LDS R29, [R51] ;  /* 0x00000000331d7984 */ /* 0x0000680000000800 */
[----:B------:R0:W2:Y:S04]  /*2f30*/  LDS R30, [R51+0x4] ;  /* 0x00000400331e7984 */ /* 0x0000a80000000800 */
[----:B------:R0:W3:Y:S04]  /*2f40*/  LDS R31, [R51+0x8] ;  /* 0x00000800331f7984 */ /* 0x0000e80000000800 */
[----:B------:R0:W4:Y:S04]  /*2f50*/  LDS R32, [R51+0xc] ;  /* 0x00000c0033207984 */ /* 0x0001280000000800 */
[----:B------:R0:W0:Y:S04]  /*2f60*/  LDS R33, [R51+0x10] ;  /* 0x0000100033217984 */ /* 0x0000280000000800 */
        /* <DEDUP_REMOVED lines=13> */
[----:B------:R0:W0:Y:S01]  /*3040*/  LDS R49, [R51+0x48] ;  /* 0x0000480033317984 */ /* 0x0000220000000800 */
[----:B------:R-:W-:Y:S06]  /*3050*/  BAR.SYNC.DEFER_BLOCKING 0x0 ;  /* 0x0000000000007b1d */ /* 0x000fec0000010000 */
[----:B-----5:R0:W-:Y:S04]  /*3060*/  STS [R4], R2 ;  /* 0x0000000204007388 */ /* 0x0201e80000000800 */
        /* <DEDUP_REMOVED lines=19> */
[----:B------:R0:W0:Y:S04]  /*31a0*/  LDS R2, [R51] ;  /* 0x0000000033027984 */ /* 0x0000280000000800 */
        /* <DEDUP_REMOVED lines=19> */
[----:B-1234-:R-:W-:Y:S05]  /*32e0*/  BRA `(.L_x_222) ;  /* 0xffffffd800bc7947 */ /* 0x01efea000383ffff */
.L_x_221:
[----:B------:R-:W-:Y:S01]  /*32f0*/  LEA R5, R5, UR4, 0x2 ;  /* 0x0000000405057c11 */ /* 0x000fe2000f8e10ff */
[----:B------:R-:W-:Y:S01]  /*3300*/  IMAD R51, R0, -0x48, R51 ;  /* 0xffffffb800337824 */ /* 0x000fe200078e0233 */
[----:B------:R-:W-:Y:S01]  /*3310*/  LEA R55, R55, UR4, 0x2 ;  /* 0x0000000437377c11 */ /* 0x000fe2000f8e10ff */
[----:B------:R-:W0:Y:S01]  /*3320*/  LDCU.64 UR6, c[0x0][0x3a0] ;  /* 0x00007400ff0677ac */ /* 0x000e220008000a00 */
[----:B------:R-:W-:Y:S01]  /*3330*/  LEA R57, R57, UR4, 0x2 ;  /* 0x0000000439397c11 */ /* 0x000fe2000f8e10ff */
[----:B------:R-:W-:Y:S01]  /*3340*/  STS [R5], R29 ;  /* 0x0000001d05007388 */ /* 0x000fe20000000800 */
[----:B------:R-:W-:Y:S02]  /*3350*/  LEA R59, R59, UR4, 0x2 ;  /* 0x000000043b3b7c11 */ /* 0x000fe4000f8e10ff */
[----:B------:R-:W-:Y:S01]  /*3360*/  LEA R61, R61, UR4, 0x2 ;  /* 0x000000043d3d7c11 */ /* 0x000fe2000f8e10ff */
[----:B------:R-:W-:Y:S01]  /*3370*/  STS [R55], R30 ;  /* 0x0000001e37007388 */ /* 0x000fe20000000800 */
[----:B------:R-:W-:-:S02]  /*3380*/  LEA R63, R63, UR4, 0x2 ;  /* 0x000000043f3f7c11 */ /* 0x000fc4000f8e10ff */
[----:B------:R-:W-:Y:S01]  /*3390*/  LEA R65, R65, UR4, 0x2 ;  /* 0x0000000441417c11 */ /* 0x000fe2000f8e10ff */
[----:B------:R-:W-:Y:S01]  /*33a0*/  STS [R57], R31 ;  /* 0x0000001f39007388 */ /* 0x000fe20000000800 */
[----:B------:R-:W-:Y:S02]  /*33b0*/  LEA R67, R67, UR4, 0x2 ;  /* 0x0000000443437c11 */ /* 0x000fe4000f8e10ff */
[----:B------:R-:W-:Y:S01]  /*33c0*/  LEA R69, R69, UR4, 0x2 ;  /* 0x0000000445457c11 */ /* 0x000fe2000f8e10ff */
[----:B------:R-:W-:Y:S01]  /*33d0*/  STS [R59], R32 ;  /* 0x000000203b007388 */ /* 0x000fe20000000800 */
[----:B------:R-:W-:Y:S02]  /*33e0*/  LEA R71, R71, UR4, 0x2 ;  /* 0x0000000447477c11 */ /* 0x000fe4000f8e10ff */
[----:B------:R-:W-:Y:S01]  /*33f0*/  LEA R73, R73, UR4, 0x2 ;  /* 0x0000000449497c11 */ /* 0x000fe2000f8e10ff */
[----:B------:R-:W-:Y:S01]  /*3400*/  STS [R61], R33 ;  /* 0x000000213d007388 */ /* 0x000fe20000000800 */
[----:B------:R-:W-:Y:S01]  /*3410*/  LEA R75, R75, UR4, 0x2 ;  /* 0x000000044b4b7c11 */ /* 0x000fe2000f8e10ff */
[----:B0-----:R-:W-:Y:S01]  /*3420*/  IMAD.U32 R4, RZ, RZ, UR7 ;  /* 0x00000007ff047e24 */ /* 0x001fe2000f8e00ff */
        /* <DEDUP_REMOVED lines=11> */
[----:B------:R-:W-:-:S03]  /*34e0*/  ISETP.LT.U32.AND P4, PT, R0, UR6, PT ;  /* 0x0000000600007c0c */ /* 0x000fc6000bf81070 */
[----:B------:R-:W-:Y:S01]  /*34f0*/  STS [R71], R38 ;  /* 0x0000002647007388 */ /* 0x000fe20000000800 */
[----:B------:R-:W-:Y:S01]  /*3500*/  ISETP.GT.U32.AND.EX P4, PT, R4, RZ, PT, P4 ;  /* 0x000000ff0400720c */ /* 0x000fe20003f84140 */
[----:B------:R-:W-:Y:S02]  /*3510*/  VIADD R4, R0, 0x100 ;  /* 0x0000010000047836 */ /* 0x000fe40000000000 */
[----:B------:R-:W-:Y:S03]  /*3520*/  STS [R73], R39 ;  /* 0x0000002749007388 */ /* 0x000fe60000000800 */
[----:B------:R-:W-:Y:S01]  /*3530*/  ISETP.LT.U32.AND P2, PT, R4, UR6, PT ;  /* 0x0000000604007c0c */ /* 0x000fe2000bf41070 */
[----:B------:R-:W-:Y:S04]  /*3540*/  STS [R75], R40 ;  /* 0x000000284b007388 */ /* 0x000fe80000000800 */
[----:B------:R-:W-:Y:S04]  /*3550*/  STS [R77], R41 ;  /* 0x000000294d007388 */ /* 0x000fe80000000800 */
[----:B------:R-:W-:Y:S04]  /*3560*/  STS [R79], R42 ;  /* 0x0000002a4f007388 */ /* 0x000fe80000000800 */
[----:B------:R-:W-:Y:S04]  /*3570*/  STS [R81], R43 ;  /* 0x0000002b51007388 */ /* 0x000fe80000000800 */
[----:B------:R-:W-:Y:S04]  /*3580*/  STS [R83], R44 ;  /* 0x0000002c53007388 */ /* 0x000fe80000000800 */
[----:B------:R-:W-:Y:S04]  /*3590*/  STS [R85], R46 ;  /* 0x0000002e55007388 */ /* 0x000fe80000000800 */
[----:B------:R-:W-:Y:S04]  /*35a0*/  STS [R87], R48 ;  /* 0x0000003057007388 */ /* 0x000fe80000000800 */
[----:B------:R-:W-:Y:S01]  /*35b0*/  STS [R89], R49 ;  /* 0x0000003159007388 */ /* 0x000fe20000000800 */
[----:B------:R-:W-:Y:S06]  /*35c0*/  BAR.SYNC.DEFER_BLOCKING 0x0 ;  /* 0x0000000000007b1d */ /* 0x000fec0000010000 */
[----:B------:R-:W0:Y:S04]  /*35d0*/  LDS R30, [R51] ;  /* 0x00000000331e7984 */ /* 0x000e280000000800 */
[----:B------:R-:W1:Y:S04]  /*35e0*/  LDS R31, [R51+0x400] ;  /* 0x00040000331f7984 */ /* 0x000e680000000800 */
[----:B------:R-:W-:Y:S04]  /*35f0*/  LDS R32, [R51+0x800] ;  /* 0x0008000033207984 */ /* 0x000fe80000000800 */
[----:B------:R-:W-:Y:S04]  /*3600*/  LDS R33, [R51+0xc00] ;  /* 0x000c000033217984 */ /* 0x000fe80000000800 */
[----:B------:R-:W-:Y:S04]  /*3610*/  LDS R34, [R51+0x1000] ;  /* 0x0010000033227984 */ /* 0x000fe80000000800 */
[----:B------:R-:W-:Y:S04]  /*3620*/  LDS R35, [R51+0x1400] ;  /* 0x0014000033237984 */ /* 0x000fe80000000800 */
[----:B------:R-:W-:Y:S04]  /*3630*/  LDS R36, [R51+0x1800] ;  /* 0x0018000033247984 */ /* 0x000fe80000000800 */
[----:B------:R-:W-:Y:S04]  /*3640*/  LDS R37, [R51+0x1c00] ;  /* 0x001c000033257984 */ /* 0x000fe80000000800 */
[----:B------:R-:W-:Y:S04]  /*3650*/  LDS R38, [R51+0x2000] ;  /* 0x0020000033267984 */ /* 0x000fe80000000800 */
[----:B------:R-:W-:Y:S04]  /*3660*/  LDS R39, [R51+0x2400] ;  /* 0x0024000033277984 */ /* 0x000fe80000000800 */
[----:B------:R-:W-:Y:S01]  /*3670*/  LDS R40, [R51+0x2800] ;  /* 0x0028000033287984 */ /* 0x000fe20000000800 */
[----:B0-----:R-:W-:-:S03]  /*3680*/  @P4 ISETP.GT.AND P1, PT, R30, -0x1, PT ;  /* 0xffffffff1e00480c */ /* 0x001fc60003f24270 */
        /* <DEDUP_REMOVED lines=8> */
[----:B------:R-:W-:Y:S06]  /*3710*/  BAR.SYNC.DEFER_BLOCKING 0x0 ;  /* 0x0000000000007b1d */ /* 0x000fec0000010000 */
[----:B-----5:R0:W-:Y:S04]  /*3720*/  STS [R5], R2 ;  /* 0x0000000205007388 */ /* 0x0201e80000000800 */
[----:B------:R2:W-:Y:S04]  /*3730*/  STS [R55], R3 ;  /* 0x0000000337007388 */ /* 0x0005e80000000800 */
[----:B------:R3:W-:Y:S01]  /*3740*/  STS [R57], R12 ;  /* 0x0000000c39007388 */ /* 0x0007e20000000800 */
[----:B0-----:R-:W0:Y:S03]  /*3750*/  LDC.64 R4, c[0x0][0x398] ;  /* 0x0000e600ff047b82 */ /* 0x001e260000000a00 */
[----:B------:R-:W-:Y:S04]  /*3760*/  STS [R59], R13 ;  /* 0x0000000d3b007388 */ /* 0x000fe80000000800 */
[----:B------:R4:W-:Y:S01]  /*3770*/  STS [R61], R14 ;  /* 0x0000000e3d007388 */ /* 0x0009e20000000800 */
[----:B--2---:R-:W2:Y:S01]  /*3780*/  LDC.64 R2, c[0x0][0x388] ;  /* 0x0000e200ff027b82 */ /* 0x004ea20000000a00 */
[----:B---3--:R-:W-:-:S02]  /*3790*/  VIADD R12, R0, 0x200 ;  /* 0x00000200000c7836 */ /* 0x008fc40000000000 */
[----:B------:R3:W-:Y:S04]  /*37a0*/  STS [R63], R15 ;  /* 0x0000000f3f007388 */ /* 0x0007e80000000800 */
[----:B------:R1:W-:Y:S01]  /*37b0*/  STS [R65], R16 ;  /* 0x0000001041007388 */ /* 0x0003e20000000800 */
[----:B------:R-:W-:Y:S01]  /*37c0*/  ISETP.LT.U32.AND P3, PT, R12, UR6, PT ;  /* 0x000000060c007c0c */ /* 0x000fe2000bf61070 */
[C---:B----4-:R-:W-:Y:S02]  /*37d0*/  VIADD R14, R0.reuse, 0x300 ;  /* 0x00000300000e7836 */ /* 0x050fe40000000000 */
[----:B------:R4:W-:Y:S01]  /*37e0*/  STS [R67], R17 ;  /* 0x0000001143007388 */ /* 0x0009e20000000800 */
[C---:B------:R-:W-:Y:S01]  /*37f0*/  VIADD R12, R0.reuse, 0x500 ;  /* 0x00000500000c7836 */ /* 0x040fe20000000000 */
[----:B---3--:R-:W-:-:S02]  /*3800*/  LOP3.LUT R15, R0, 0x400, RZ, 0xfc, !PT ;  /* 0x00000400000f7812 */ /* 0x008fc400078efcff */
[----:B------:R-:W-:Y:S01]  /*3810*/  STS [R69], R18 ;  /* 0x0000001245007388 */ /* 0x000fe20000000800 */
[----:B------:R-:W-:Y:S01]  /*3820*/  ISETP.LT.U32.AND P0, PT, R14, UR6, PT ;  /* 0x000000060e007c0c */ /* 0x000fe2000bf01070 */
[----:B-1----:R-:W-:Y:S01]  /*3830*/  IMAD.U32 R16, RZ, RZ, UR7 ;  /* 0x00000007ff107e24 */ /* 0x002fe2000f8e00ff */
[----:B------:R-:W-:Y:S01]  /*3840*/  ISETP.LT.U32.AND P5, PT, R15, UR6, PT ;  /* 0x000000060f007c0c */ /* 0x000fe2000bfa1070 */
[----:B------:R-:W-:Y:S01]  /*3850*/  STS [R71], R19 ;  /* 0x0000001347007388 */ /* 0x000fe20000000800 */
[----:B------:R-:W-:Y:S01]  /*3860*/  IMAD.U32 R15, RZ, RZ, UR7 ;  /* 0x00000007ff0f7e24 */ /* 0x000fe2000f8e00ff */
[----:B------:R-:W-:Y:S01]  /*3870*/  ISETP.LT.U32.AND P6, PT, R12, UR6, PT ;  /* 0x000000060c007c0c */ /* 0x000fe2000bfc1070 */
[----:B----4-:R-:W-:Y:S01]  /*3880*/  @P4 IMAD.MOV.U32 R17, RZ, RZ, -0x1 ;  /* 0xffffffffff114424 */ /* 0x010fe200078e00ff */
[----:B------:R-:W-:Y:S01]  /*3890*/  STS [R73], R20 ;  /* 0x0000001449007388 */ /* 0x000fe20000000800 */
[----:B------:R-:W-:Y:S01]  /*38a0*/  ISETP.GT.U32.AND.EX P2, PT, R16, RZ, PT, P2 ;  /* 0x000000ff1000720c */ /* 0x000fe20003f44120 */
[----:B------:R-:W-:Y:S01]  /*38b0*/  IMAD.U32 R14, RZ, RZ, UR7 ;  /* 0x00000007ff0e7e24 */ /* 0x000fe2000f8e00ff */
[----:B------:R-:W-:Y:S01]  /*38c0*/  ISETP.GT.U32.AND.EX P0, PT, R15, RZ, PT, P0 ;  /* 0x000000ff0f00720c */ /* 0x000fe20003f04100 */
[----:B------:R1:W-:Y:S01]  /*38d0*/  STS [R75], R21 ;  /* 0x000000154b007388 */ /* 0x0003e20000000800 */
[----:B------:R-:W-:Y:S01]  /*38e0*/  @P4 SEL R17, R17, 0x80000000, P1 ;  /* 0x8000000011114807 */ /* 0x000fe20000800000 */
[----:B--2---:R-:W-:Y:S01]  /*38f0*/  IMAD.WIDE.U32 R2, R0, 0x4, R2 ;  /* 0x0000000400027825 */ /* 0x004fe200078e0002 */
[----:B------:R-:W-:Y:S01]  /*3900*/  ISETP.GT.U32.AND.EX P3, PT, R14, RZ, PT, P3 ;  /* 0x000000ff0e00720c */ /* 0x000fe20003f64130 */
[----:B------:R-:W-:Y:S01]  /*3910*/  STS [R77], R22 ;  /* 0x000000164d007388 */ /* 0x000fe20000000800 */
[----:B------:R-:W-:Y:S01]  /*3920*/  ISETP.GT.U32.AND.EX P5, PT, R16, RZ, PT, P5 ;  /* 0x000000ff1000720c */ /* 0x000fe20003fa4150 */
[----:B0-----:R-:W-:Y:S01]  /*3930*/  IMAD.WIDE.U32 R4, R0, 0x4, R4 ;  /* 0x0000000400047825 */ /* 0x001fe200078e0004 */
[----:B------:R-:W-:Y:S01]  /*3940*/  ISETP.GT.U32.AND.EX P6, PT, R16, RZ, PT, P6 ;  /* 0x000000ff1000720c */ /* 0x000fe20003fc4160 */
[----:B------:R0:W-:Y:S01]  /*3950*/  STS [R79], R23 ;  /* 0x000000174f007388 */ /* 0x0001e20000000800 */
[----:B-1----:R-:W-:Y:S01]  /*3960*/  @P4 LOP3.LUT R21, R17, R30, RZ, 0x3c, !PT ;  /* 0x0000001e11154212 */ /* 0x002fe200078e3cff */
[----:B------:R-:W-:-:S02]  /*3970*/  @P2 IMAD.MOV.U32 R12, RZ, RZ, -0x1 ;  /* 0xffffffffff0c2424 */ /* 0x000fc400078e00ff */
[----:B------:R-:W-:Y:S01]  /*3980*/  STS [R81], R24 ;  /* 0x0000001851007388 */ /* 0x000fe20000000800 */
[----:B------:R-:W-:Y:S01]  /*3990*/  @P2 ISETP.GT.AND P1, PT, R31, -0x1, PT ;  /* 0xffffffff1f00280c */ /* 0x000fe20003f24270 */
[----:B------:R-:W-:Y:S02]  /*39a0*/  VIADD R14, R0, 0x600 ;  /* 0x00000600000e7836 */ /* 0x000fe40000000000 */
[----:B------:R1:W-:Y:S01]  /*39b0*/  STS [R83], R25 ;  /* 0x0000001953007388 */ /* 0x0003e20000000800 */
[----:B------:R-:W-:Y:S01]  /*39c0*/  @P2 SEL R12, R12, 0x80000000, P1 ;  /* 0x800000000c0c2807 */ /* 0x000fe20000800000 */
[----:B0-----:R-:W-:Y:S01]  /*39d0*/  @P3 IMAD.MOV.U32 R23, RZ, RZ, -0x1 ;  /* 0xffffffffff173424 */ /* 0x001fe200078e00ff */
[----:B------:R-:W-:Y:S01]  /*39e0*/  ISETP.LT.U32.AND P1, PT, R14, UR6, PT ;  /* 0x000000060e007c0c */ /* 0x000fe2000bf21070 */
[----:B------:R-:W-:Y:S01]  /*39f0*/  STS [R85], R26 ;  /* 0x0000001a55007388 */ /* 0x000fe20000000800 */
[----:B------:R-:W-:Y:S01]  /*3a00*/  @P2 LOP3.LUT R31, R12, R31, RZ, 0x3c, !PT ;  /* 0x0000001f0c1f2212 */ /* 0x000fe200078e3cff */
[C---:B------:R-:W-:Y:S01]  /*3a10*/  VIADD R12, R0.reuse, 0x700 ;  /* 0x00000700000c7836 */ /* 0x040fe20000000000 */
[----:B------:R-:W-:Y:S01]  /*3a20*/  LOP3.LUT R14, R0, 0x800, RZ, 0xfc, !PT ;  /* 0x00000800000e7812 */ /* 0x000fe200078efcff */
[----:B------:R-:W-:Y:S01]  /*3a30*/  STS [R87], R27 ;  /* 0x0000001b57007388 */ /* 0x000fe20000000800 */
[----:B------:R-:W-:-:S02]  /*3a40*/  IMAD.U32 R18, RZ, RZ, UR7 ;  /* 0x00000007ff127e24 */ /* 0x000fc4000f8e00ff */
[----:B-1----:R-:W-:Y:S01]  /*3a50*/  @P5 IMAD.MOV.U32 R25, RZ, RZ, -0x1 ;  /* 0xffffffffff195424 */ /* 0x002fe200078e00ff */
[----:B------:R-:W-:Y:S01]  /*3a60*/  STS [R89], R28 ;  /* 0x0000001c59007388 */ /* 0x000fe20000000800 */
[----:B------:R-:W-:Y:S01]  /*3a70*/  IMAD.U32 R20, RZ, RZ, UR7 ;  /* 0x00000007ff147e24 */ /* 0x000fe2000f8e00ff */
[----:B------:R-:W-:Y:S01]  /*3a80*/  BAR.SYNC.DEFER_BLOCKING 0x0 ;  /* 0x0000000000007b1d */ /* 0x000fe20000010000 */
[----:B------:R-:W-:Y:S01]  /*3a90*/  ISETP.GT.U32.AND.EX P1, PT, R18, RZ, PT, P1 ;  /* 0x000000ff1200720c */ /* 0x000fe20003f24110 */
[----:B------:R-:W-:-:S12]  /*3aa0*/  VIADD R16, R0, 0xb00 ;  /* 0x00000b0000107836 */ /* 0x000fd80000000000 */
[----:B------:R-:W-:Y:S01]  /*3ab0*/  @P1 IMAD.MOV.U32 R18, RZ, RZ, -0x1 ;  /* 0xffffffffff121424 */ /* 0x000fe200078e00ff */
[----:B------:R-:W0:Y:S04]  /*3ac0*/  @P4 LDS R43, [R51] ;  /* 0x00000000332b4984 */ /* 0x000e280000000800 */
[----:B------:R-:W1:Y:S04]  /*3ad0*/  LDS R13, [R51+0x400] ;  /* 0x00040000330d7984 */ /* 0x000e680000000800 */
[----:B------:R-:W2:Y:S04]  /*3ae0*/  LDS R15, [R51+0x800] ;  /* 0x00080000330f7984 */ /* 0x000ea80000000800 */
[----:B------:R-:W3:Y:S04]  /*3af0*/  LDS R17, [R51+0xc00] ;  /* 0x000c000033117984 */ /* 0x000ee80000000800 */
[----:B------:R-:W4:Y:S04]  /*3b00*/  LDS R19, [R51+0x1000] ;  /* 0x0010000033137984 */ /* 0x000f280000000800 */
[----:B------:R-:W-:Y:S04]  /*3b10*/  @P4 STG.E desc[UR8][R2.64], R21 ;  /* 0x0000001502004986 */ /* 0x000fe8000c101908 */
[----:B------:R-:W4:Y:S04]  /*3b20*/  LDS R21, [R51+0x1400] ;  /* 0x0014000033157984 */ /* 0x000f280000000800 */
[----:B0-----:R-:W-:Y:S01]  /*3b30*/  @P4 STG.E desc[UR8][R4.64], R43 ;  /* 0x0000002b04004986 */ /* 0x001fe2000c101908 */
[----:B------:R-:W-:-:S03]  /*3b40*/  @P3 ISETP.GT.AND P4, PT, R32, -0x1, PT ;  /* 0xffffffff2000380c */ /* 0x000fc60003f84270 */
[----:B------:R-:W-:Y:S01]  /*3b50*/  @P2 STG.E desc[UR8][R2.64+0x400], R31 ;  /* 0x0004001f02002986 */ /* 0x000fe2000c101908 */
[----:B------:R-:W-:Y:S02]  /*3b60*/  @P3 SEL R23, R23, 0x80000000, P4 ;  /* 0x8000000017173807 */ /* 0x000fe40002000000 */
[----:B------:R-:W-:Y:S01]  /*3b70*/  @P0 ISETP.GT.AND P4, PT, R33, -0x1, PT ;  /* 0xffffffff2100080c */ /* 0x000fe20003f84270 */
[----:B-1----:R-:W-:Y:S01]  /*3b80*/  @P2 STG.E desc[UR8][R4.64+0x400], R13 ;  /* 0x0004000d04002986 */ /* 0x002fe2000c101908 */
[----:B------:R-:W-:Y:S01]  /*3b90*/  ISETP.LT.U32.AND P2, PT, R12, UR6, PT ;  /* 0x000000060c007c0c */ /* 0x000fe2000bf41070 */
[----:B------:R-:W-:Y:S01]  /*3ba0*/  @P0 IMAD.MOV.U32 R12, RZ, RZ, -0x1 ;  /* 0xffffffffff0c0424 */ /* 0x000fe200078e00ff */
[----:B------:R-:W-:Y:S01]  /*3bb0*/  @P3 LOP3.LUT R23, R23, R32, RZ, 0x3c, !PT ;  /* 0x0000002017173212 */ /* 0x000fe200078e3cff */
[----:B------:R-:W0:Y:S01]  /*3bc0*/  LDS R13, [R51+0x1800] ;  /* 0x00180000330d7984 */ /* 0x000e220000000800 */
[----:B------:R-:W-:Y:S02]  /*3bd0*/  ISETP.GT.U32.AND.EX P2, PT, R20, RZ, PT, P2 ;  /* 0x000000ff1400720c */ /* 0x000fe40003f44120 */
[----:B------:R-:W-:Y:S01]  /*3be0*/  @P0 SEL R12, R12, 0x80000000, P4 ;  /* 0x800000000c0c0807 */ /* 0x000fe20002000000 */
[----:B------:R-:W-:Y:S01]  /*3bf0*/  @P3 STG.E desc[UR8][R2.64+0x800], R23 ;  /* 0x0008001702003986 */ /* 0x000fe2000c101908 */
[----:B------:R-:W-:-:S02]  /*3c00*/  @P5 ISETP.GT.AND P4, PT, R34, -0x1, PT ;  /* 0xffffffff2200580c */ /* 0x000fc40003f84270 */
[----:B------:R-:W-:Y:S01]  /*3c10*/  @P0 LOP3.LUT R33, R12, R33, RZ, 0x3c, !PT ;  /* 0x000000210c210212 */ /* 0x000fe200078e3cff */
[----:B------:R-:W-:Y:S01]  /*3c20*/  VIADD R12, R0, 0x900 ;  /* 0x00000900000c7836 */ /* 0x000fe20000000000 */
[----:B------:R-:W-:Y:S01]  /*3c30*/  @P5 SEL R25, R25, 0x80000000, P4 ;  /* 0x8000000019195807 */ /* 0x000fe20002000000 */
[----:B--2---:R-:W-:Y:S01]  /*3c40*/  @P3 STG.E desc[UR8][R4.64+0x800], R15 ;  /* 0x0008000f04003986 */ /* 0x004fe2000c101908 */
[----:B------:R-:W-:Y:S01]  /*3c50*/  ISETP.LT.U32.AND P4, PT, R14, UR6, PT ;  /* 0x000000060e007c0c */ /* 0x000fe2000bf81070 */
[----:B------:R-:W-:Y:S01]  /*3c60*/  VIADD R14, R0, 0xa00 ;  /* 0x00000a00000e7836 */ /* 0x000fe20000000000 */
[----:B------:R-:W-:Y:S01]  /*3c70*/  @P5 LOP3.LUT R25, R25, R34, RZ, 0x3c, !PT ;  /* 0x0000002219195212 */ /* 0x000fe200078e3cff */
[----:B------:R-:W-:Y:S01]  /*3c80*/  @P0 STG.E desc[UR8][R2.64+0xc00], R33 ;  /* 0x000c002102000986 */ /* 0x000fe2000c101908 */
[----:B------:R-:W-:Y:S01]  /*3c90*/  ISETP.LT.U32.AND P3, PT, R12, UR6, PT ;  /* 0x000000060c007c0c */ /* 0x000fe2000bf61070 */
[----:B------:R-:W-:Y:S02]  /*3ca0*/  @P6 IMAD.MOV.U32 R12, RZ, RZ, -0x1 ;  /* 0xffffffffff0c6424 */ /* 0x000fe400078e00ff */
[----:B---3--:R-:W-:Y:S01]  /*3cb0*/  @P0 STG.E desc[UR8][R4.64+0xc00], R17 ;  /* 0x000c001104000986 */ /* 0x008fe2000c101908 */
[----:B------:R-:W-:-:S03]  /*3cc0*/  @P1 ISETP.GT.AND P0, PT, R36, -0x1, PT ;  /* 0xffffffff2400180c */ /* 0x000fc60003f04270 */
[----:B------:R-:W-:Y:S04]  /*3cd0*/  @P5 STG.E desc[UR8][R2.64+0x1000], R25 ;  /* 0x0010001902005986 */ /* 0x000fe8000c101908 */
[----:B----4-:R1:W-:Y:S01]  /*3ce0*/  @P5 STG.E desc[UR8][R4.64+0x1000], R19 ;  /* 0x0010001304005986 */ /* 0x0103e2000c101908 */
[----:B------:R-:W-:-:S03]  /*3cf0*/  @P6 ISETP.GT.AND P5, PT, R35, -0x1, PT ;  /* 0xffffffff2300680c */ /* 0x000fc60003fa4270 */
[----:B------:R-:W2:Y:S01]  /*3d00*/  LDS R15, [R51+0x1c00] ;  /* 0x001c0000330f7984 */ /* 0x000ea20000000800 */
[----:B------:R-:W-:Y:S02]  /*3d10*/  @P6 SEL R12, R12, 0x80000000, P5 ;  /* 0x800000000c0c6807 */ /* 0x000fe40002800000 */
[----:B------:R-:W-:Y:S01]  /*3d20*/  ISETP.LT.U32.AND P5, PT, R14, UR6, PT ;  /* 0x000000060e007c0c */ /* 0x000fe2000bfa1070 */
[----:B------:R-:W-:Y:S01]  /*3d30*/  IMAD.U32 R14, RZ, RZ, UR7 ;  /* 0x00000007ff0e7e24 */ /* 0x000fe2000f8e00ff */
[----:B------:R-:W3:Y:S01]  /*3d40*/  LDS R17, [R51+0x2000] ;  /* 0x0020000033117984 */ /* 0x000ee20000000800 */
[----:B------:R-:W-:Y:S02]  /*3d50*/  @P6 LOP3.LUT R35, R12, R35, RZ, 0x3c, !PT ;  /* 0x000000230c236212 */ /* 0x000fe400078e3cff */
[----:B-1----:R-:W-:Y:S02]  /*3d60*/  @P1 SEL R19, R18, 0x80000000, P0 ;  /* 0x8000000012131807 */ /* 0x002fe40000000000 */
[----:B------:R-:W-:Y:S01]  /*3d70*/  ISETP.GT.U32.AND.EX P4, PT, R14, RZ, PT, P4 ;  /* 0x000000ff0e00720c */ /* 0x000fe20003f84140 */
[----:B------:R-:W-:Y:S01]  /*3d80*/  @P6 STG.E desc[UR8][R2.64+0x1400], R35 ;  /* 0x0014002302006986 */ /* 0x000fe2000c101908 */
[----:B------:R-:W-:Y:S01]  /*3d90*/  @P1 LOP3.LUT R23, R19, R36, RZ, 0x3c, !PT ;  /* 0x0000002413171212 */ /* 0x000fe200078e3cff */
[----:B------:R-:W-:Y:S01]  /*3da0*/  @P2 IMAD.MOV.U32 R14, RZ, RZ, -0x1 ;  /* 0xffffffffff0e2424 */ /* 0x000fe200078e00ff */
[----:B------:R-:W-:Y:S01]  /*3db0*/  ISETP.LT.U32.AND P0, PT, R16, UR6, PT ;  /* 0x0000000610007c0c */ /* 0x000fe2000bf01070 */
[----:B------:R-:W1:Y:S01]  /*3dc0*/  LDS R19, [R51+0x2400] ;  /* 0x0024000033137984 */ /* 0x000e620000000800 */
[----:B------:R-:W-:Y:S01]  /*3dd0*/  IMAD.U32 R16, RZ, RZ, UR7 ;  /* 0x00000007ff107e24 */ /* 0x000fe2000f8e00ff */
[----:B------:R-:W-:-:S02]  /*3de0*/  LOP3.LUT R12, R0, 0xc00, RZ, 0xfc, !PT ;  /* 0x00000c00000c7812 */ /* 0x000fc400078efcff */
[----:B------:R-:W-:Y:S01]  /*3df0*/  @P6 STG.E desc[UR8][R4.64+0x1400], R21 ;  /* 0x0014001504006986 */ /* 0x000fe2000c101908 */
[----:B------:R-:W-:Y:S02]  /*3e00*/  @P2 ISETP.GT.AND P6, PT, R37, -0x1, PT ;  /* 0xffffffff2500280c */ /* 0x000fe40003fc4270 */
[C---:B------:R-:W-:Y:S01]  /*3e10*/  ISETP.GT.U32.AND.EX P3, PT, R16.reuse, RZ, PT, P3 ;  /* 0x000000ff1000720c */ /* 0x040fe20003f64130 */
[----:B------:R4:W-:Y:S01]  /*3e20*/  @P1 STG.E desc[UR8][R2.64+0x1800], R23 ;  /* 0x0018001702001986 */ /* 0x0009e2000c101908 */
[----:B------:R-:W-:Y:S01]  /*3e30*/  ISETP.GT.U32.AND.EX P5, PT, R16, RZ, PT, P5 ;  /* 0x000000ff1000720c */ /* 0x000fe20003fa4150 */
[----:B------:R-:W-:Y:S02]  /*3e40*/  @P4 IMAD.MOV.U32 R16, RZ, RZ, -0x1 ;  /* 0xffffffffff104424 */ /* 0x000fe400078e00ff */
[----:B0-----:R-:W-:Y:S01]  /*3e50*/  @P1 STG.E desc[UR8][R4.64+0x1800], R13 ;  /* 0x0018000d04001986 */ /* 0x001fe2000c101908 */
[----:B------:R-:W-:Y:S02]  /*3e60*/  ISETP.LT.U32.AND P1, PT, R12, UR6, PT ;  /* 0x000000060c007c0c */ /* 0x000fe4000bf21070 */
[----:B------:R-:W-:Y:S01]  /*3e70*/  @P2 SEL R12, R14, 0x80000000, P6 ;  /* 0x800000000e0c2807 */ /* 0x000fe20003000000 */
[----:B------:R-:W0:Y:S01]  /*3e80*/  LDS R13, [R51+0x2800] ;  /* 0x00280000330d7984 */ /* 0x000e220000000800 */
[----:B------:R-:W-:Y:S01]  /*3e90*/  @P4 ISETP.GT.AND P6, PT, R38, -0x1, PT ;  /* 0xffffffff2600480c */ /* 0x000fe20003fc4270 */
[----:B------:R-:W-:Y:S01]  /*3ea0*/  VIADD R14, R0, 0xd00 ;  /* 0x00000d00000e7836 */ /* 0x000fe20000000000 */
[----:B------:R-:W-:Y:S01]  /*3eb0*/  @P2 LOP3.LUT R37, R12, R37, RZ, 0x3c, !PT ;  /* 0x000000250c252212 */ /* 0x000fe200078e3cff */
[----:B------:R-:W0:Y:S01]  /*3ec0*/  LDS R21, [R51+0x2c00] ;  /* 0x002c000033157984 */ /* 0x000e220000000800 */
[----:B----4-:R-:W-:Y:S01]  /*3ed0*/  @P4 SEL R23, R16, 0x80000000, P6 ;  /* 0x8000000010174807 */ /* 0x010fe20003000000 */
[----:B------:R-:W-:Y:S01]  /*3ee0*/  IMAD.U32 R16, RZ, RZ, UR7 ;  /* 0x00000007ff107e24 */ /* 0x000fe2000f8e00ff */
[----:B------:R-:W-:Y:S01]  /*3ef0*/  @P3 ISETP.GT.AND P6, PT, R39, -0x1, PT ;  /* 0xffffffff2700380c */ /* 0x000fe20003fc4270 */
[----:B------:R-:W-:Y:S01]  /*3f00*/  @P3 IMAD.MOV.U32 R18, RZ, RZ, -0x1 ;  /* 0xffffffffff123424 */ /* 0x000fe200078e00ff */
[----:B------:R-:W-:Y:S01]  /*3f10*/  @P4 LOP3.LUT R23, R23, R38, RZ, 0x3c, !PT ;  /* 0x0000002617174212 */ /* 0x000fe200078e3cff */
[----:B------:R-:W-:Y:S01]  /*3f20*/  @P2 STG.E desc[UR8][R2.64+0x1c00], R37 ;  /* 0x001c002502002986 */ /* 0x000fe2000c101908 */
[----:B------:R-:W-:Y:S01]  /*3f30*/  ISETP.GT.U32.AND.EX P0, PT, R16, RZ, PT, P0 ;  /* 0x000000ff1000720c */ /* 0x000fe20003f04100 */
[----:B------:R-:W-:Y:S01]  /*3f40*/  @P5 IMAD.MOV.U32 R25, RZ, RZ, -0x1 ;  /* 0xffffffffff195424 */ /* 0x000fe200078e00ff */
[----:B------:R-:W-:Y:S01]  /*3f50*/  @P3 SEL R12, R18, 0x80000000, P6 ;  /* 0x80000000120c3807 */ /* 0x000fe20003000000 */
[----:B--2---:R2:W-:Y:S01]  /*3f60*/  @P2 STG.E desc[UR8][R4.64+0x1c00], R15 ;  /* 0x001c000f04002986 */ /* 0x0045e2000c101908 */
[----:B------:R-:W-:Y:S01]  /*3f70*/  @P5 ISETP.GT.AND P2, PT, R40, -0x1, PT ;  /* 0xffffffff2800580c */ /* 0x000fe20003f44270 */
[----:B------:R-:W-:Y:S01]  /*3f80*/  VIADD R18, R0, 0x1200 ;  /* 0x0000120000127836 */ /* 0x000fe20000000000 */
[----:B------:R-:W-:Y:S01]  /*3f90*/  @P3 LOP3.LUT R39, R12, R39, RZ, 0x3c, !PT ;  /* 0x000000270c273212 */ /* 0x000fe200078e3cff */
[----:B------:R-:W-:Y:S01]  /*3fa0*/  VIADD R12, R0, 0xe00 ;  /* 0x00000e00000c7836 */ /* 0x000fe20000000000 */
[----:B------:R-:W-:Y:S01]  /*3fb0*/  @P4 STG.E desc[UR8][R2.64+0x2000], R23 ;  /* 0x0020001702004986 */ /* 0x000fe2000c101908 */
[----:B------:R-:W-:-:S02]  /*3fc0*/  @P5 SEL R25, R25, 0x80000000, P2 ;  /* 0x8000000019195807 */ /* 0x000fc40001000000 */
[----:B------:R-:W-:Y:S01]  /*3fd0*/  ISETP.LT.U32.AND P6, PT, R14, UR6, PT ;  /* 0x000000060e007c0c */ /* 0x000fe2000bfc1070 */
[----:B---3--:R-:W-:Y:S01]  /*3fe0*/  @P4 STG.E desc[UR8][R4.64+0x2000], R17 ;  /* 0x0020001104004986 */ /* 0x008fe2000c101908 */
[----:B------:R-:W-:Y:S01]  /*3ff0*/  ISETP.LT.U32.AND P2, PT, R12, UR6, PT ;  /* 0x000000060c007c0c */ /* 0x000fe2000bf41070 */
[----:B------:R-:W-:Y:S01]  /*4000*/  VIADD R14, R0, 0xf00 ;  /* 0x00000f00000e7836 */ /* 0x000fe20000000000 */
[----:B------:R-:W-:Y:S01]  /*4010*/  @P5 LOP3.LUT R25, R25, R40, RZ, 0x3c, !PT ;  /* 0x0000002819195212 */ /* 0x000fe200078e3cff */
[----:B------:R-:W-:Y:S01]  /*4020*/  @P3 STG.E desc[UR8][R2.64+0x2400], R39 ;  /* 0x0024002702003986 */ /* 0x000fe2000c101908 */
[----:B------:R-:W-:Y:S01]  /*4030*/  @P0 IMAD.MOV.U32 R12, RZ, RZ, -0x1 ;  /* 0xffffffffff0c0424 */ /* 0x000fe200078e00ff */
[----:B------:R-:W-:Y:S01]  /*4040*/  ISETP.GT.U32.AND.EX P6, PT, R16, RZ, PT, P6 ;  /* 0x000000ff1000720c */ /* 0x000fe20003fc4160 */
[----:B--2---:R-:W-:Y:S01]  /*4050*/  IMAD.U32 R15, RZ, RZ, UR7 ;  /* 0x00000007ff0f7e24 */ /* 0x004fe2000f8e00ff */
[----:B-1----:R-:W-:Y:S01]  /*4060*/  @P3 STG.E desc[UR8][R4.64+0x2400], R19 ;  /* 0x0024001304003986 */ /* 0x002fe2000c101908 */
[----:B------:R-:W-:-:S02]  /*4070*/  @P0 ISETP.GT.AND P3, PT, R41, -0x1, PT ;  /* 0xffffffff2900080c */ /* 0x000fc40003f64270 */
[----:B------:R-:W-:Y:S01]  /*4080*/  ISETP.LT.U32.AND P4, PT, R14, UR6, PT ;  /* 0x000000060e007c0c */ /* 0x000fe2000bf81070 */
[----:B------:R1:W-:Y:S01]  /*4090*/  @P5 STG.E desc[UR8][R2.64+0x2800], R25 ;  /* 0x0028001902005986 */ /* 0x0003e2000c101908 */
[----:B------:R-:W-:Y:S02]  /*40a0*/  @P0 SEL R12, R12, 0x80000000, P3 ;  /* 0x800000000c0c0807 */ /* 0x000fe40001800000 */
[----:B------:R-:W-:Y:S01]  /*40b0*/  LOP3.LUT R14, R0, 0x1000, RZ, 0xfc, !PT ;  /* 0x00001000000e7812 */ /* 0x000fe200078efcff */
[----:B------:R-:W-:Y:S01]  /*40c0*/  LDS R17, [R51+0x3800] ;  /* 0x0038000033117984 */ /* 0x000fe20000000800 */
[C---:B------:R-:W-:Y:S02]  /*40d0*/  ISETP.GT.U32.AND.EX P1, PT, R15.reuse, RZ, PT, P1 ;  /* 0x000000ff0f00720c */ /* 0x040fe40003f24110 */
[----:B------:R-:W-:Y:S01]  /*40e0*/  @P0 LOP3.LUT R41, R12, R41, RZ, 0x3c, !PT ;  /* 0x000000290c290212 */ /* 0x000fe200078e3cff */
[----:B------:R-:W-:Y:S01]  /*40f0*/  VIADD R12, R0, 0x1100 ;  /* 0x00001100000c7836 */ /* 0x000fe20000000000 */
[----:B------:R-:W-:Y:S01]  /*4100*/  ISETP.LT.U32.AND P3, PT, R14, UR6, PT ;  /* 0x000000060e007c0c */ /* 0x000fe2000bf61070 */
[----:B------:R-:W-:Y:S01]  /*4110*/  IMAD.U32 R14, RZ, RZ, UR7 ;  /* 0x00000007ff0e7e24 */ /* 0x000fe2000f8e00ff */
[----:B0-----:R-:W-:Y:S01]  /*4120*/  @P5 STG.E desc[UR8][R4.64+0x2800], R13 ;  /* 0x0028000d04005986 */ /* 0x001fe2000c101908 */
[----:B------:R-:W-:-:S02]  /*4130*/  ISETP.GT.U32.AND.EX P4, PT, R15, RZ, PT, P4 ;  /* 0x000000ff0f00720c */ /* 0x000fc40003f84140 */
[----:B------:R-:W-:Y:S01]  /*4140*/  ISETP.LT.U32.AND P5, PT, R12, UR6, PT ;  /* 0x000000060c007c0c */ /* 0x000fe2000bfa1070 */
[----:B------:R-:W-:Y:S01]  /*4150*/  @P0 STG.E desc[UR8][R2.64+0x2c00], R41 ;  /* 0x002c002902000986 */ /* 0x000fe2000c101908 */
[C---:B------:R-:W-:Y:S02]  /*4160*/  ISETP.GT.U32.AND.EX P2, PT, R14.reuse, RZ, PT, P2 ;  /* 0x000000ff0e00720c */ /* 0x040fe40003f44120 */
[----:B------:R-:W-:Y:S01]  /*4170*/  @P1 IMAD.MOV.U32 R12, RZ, RZ, -0x1 ;  /* 0xffffffffff0c1424 */ /* 0x000fe200078e00ff */
[----:B------:R-:W0:Y:S01]  /*4180*/  LDS R13, [R51+0x3000] ;  /* 0x00300000330d7984 */ /* 0x000e220000000800 */
[----:B------:R-:W-:Y:S02]  /*4190*/  ISETP.GT.U32.AND.EX P5, PT, R15, RZ, PT, P5 ;  /* 0x000000ff0f00720c */ /* 0x000fe40003fa4150 */
[----:B------:R-:W-:Y:S01]  /*41a0*/  ISETP.GT.U32.AND.EX P3, PT, R14, RZ, PT, P3 ;  /* 0x000000ff0e00720c */ /* 0x000fe20003f64130 */
[----:B------:R-:W-:Y:S01]  /*41b0*/  @P0 STG.E desc[UR8][R4.64+0x2c00], R21 ;  /* 0x002c001504000986 */ /* 0x000fe2000c101908 */
[----:B------:R-:W-:Y:S01]  /*41c0*/  @P1 ISETP.GT.AND P0, PT, R29, -0x1, PT ;  /* 0xffffffff1d00180c */ /* 0x000fe20003f04270 */
[----:B------:R-:W-:-:S02]  /*41d0*/  @P6 IMAD.MOV.U32 R14, RZ, RZ, -0x1 ;  /* 0xffffffffff0e6424 */ /* 0x000fc400078e00ff */
[----:B------:R-:W2:Y:S01]  /*41e0*/  LDS R15, [R51+0x3400] ;  /* 0x00340000330f7984 */ /* 0x000ea20000000800 */
[----:B------:R-:W-:Y:S01]  /*41f0*/  @P1 SEL R12, R12, 0x80000000, P0 ;  /* 0x800000000c0c1807 */ /* 0x000fe20000000000 */
[----:B-1----:R-:W-:Y:S01]  /*4200*/  @P2 IMAD.MOV.U32 R25, RZ, RZ, -0x1 ;  /* 0xffffffffff192424 */ /* 0x002fe200078e00ff */
[----:B------:R-:W-:Y:S01]  /*4210*/  @P6 ISETP.GT.AND P0, PT, R11, -0x1, PT ;  /* 0xffffffff0b00680c */ /* 0x000fe20003f04270 */
[----:B------:R-:W1:Y:S01]  /*4220*/  LDS R19, [R51+0x3c00] ;  /* 0x003c000033137984 */ /* 0x000e620000000800 */
[----:B------:R-:W-:Y:S01]  /*4230*/  @P4 IMAD.MOV.U32 R16, RZ, RZ, -0x1 ;  /* 0xffffffffff104424 */ /* 0x000fe200078e00ff */
[----:B------:R-:W-:Y:S01]  /*4240*/  @P1 LOP3.LUT R29, R12, R29, RZ, 0x3c, !PT ;  /* 0x0000001d0c1d1212 */ /* 0x000fe200078e3cff */
[----:B------:R-:W-:Y:S01]  /*4250*/  @P5 IMAD.MOV.U32 R20, RZ, RZ, -0x1 ;  /* 0xffffffffff145424 */ /* 0x000fe200078e00ff */
[----:B------:R-:W3:Y:S01]  /*4260*/  LDS R21, [R51+0x4000] ;  /* 0x0040000033157984 */ /* 0x000ee20000000800 */
[----:B------:R-:W-:Y:S01]  /*4270*/  @P6 SEL R14, R14, 0x80000000, P0 ;  /* 0x800000000e0e6807 */ /* 0x000fe20000000000 */
[----:B------:R-:W-:Y:S01]  /*4280*/  @P3 IMAD.MOV.U32 R27, RZ, RZ, -0x1 ;  /* 0xffffffffff1b3424 */ /* 0x000fe200078e00ff */
[----:B------:R-:W-:Y:S01]  /*4290*/  @P2 ISETP.GT.AND P0, PT, R10, -0x1, PT ;  /* 0xffffffff0a00280c */ /* 0x000fe20003f04270 */
[----:B------:R-:W4:Y:S01]  /*42a0*/  LDS R23, [R51+0x4400] ;  /* 0x0044000033177984 */ /* 0x000f220000000800 */
[----:B------:R-:W-:-:S02]  /*42b0*/  @P6 LOP3.LUT R11, R14, R11, RZ, 0x3c, !PT ;  /* 0x0000000b0e0b6212 */ /* 0x000fc400078e3cff */
[----:B------:R-:W-:Y:S01]  /*42c0*/  @P2 SEL R25, R25, 0x80000000, P0 ;  /* 0x8000000019192807 */ /* 0x000fe20000000000 */
[----:B------:R0:W-:Y:S01]  /*42d0*/  @P1 STG.E desc[UR8][R2.64+0x3000], R29 ;  /* 0x0030001d02001986 */ /* 0x0001e2000c101908 */
[----:B------:R-:W-:Y:S02]  /*42e0*/  @P4 ISETP.GT.AND P0, PT, R9, -0x1, PT ;  /* 0xffffffff0900480c */ /* 0x000fe40003f04270 */
[----:B------:R-:W-:Y:S02]  /*42f0*/  @P2 LOP3.LUT R25, R25, R10, RZ, 0x3c, !PT ;  /* 0x0000000a19192212 */ /* 0x000fe400078e3cff */
[----:B------:R-:W-:Y:S02]  /*4300*/  @P4 SEL R16, R16, 0x80000000, P0 ;  /* 0x8000000010104807 */ /* 0x000fe40000000000 */
[----:B------:R-:W-:Y:S02]  /*4310*/  @P3 ISETP.GT.AND P0, PT, R8, -0x1, PT ;  /* 0xffffffff0800380c */ /* 0x000fe40003f04270 */
[----:B------:R-:W-:-:S02]  /*4320*/  @P4 LOP3.LUT R9, R16, R9, RZ, 0x3c, !PT ;  /* 0x0000000910094212 */ /* 0x000fc400078e3cff */
[----:B------:R-:W-:Y:S02]  /*4330*/  @P3 SEL R27, R27, 0x80000000, P0 ;  /* 0x800000001b1b3807 */ /* 0x000fe40000000000 */
[----:B------:R-:W-:Y:S02]  /*4340*/  @P5 ISETP.GT.AND P0, PT, R7, -0x1, PT ;  /* 0xffffffff0700580c */ /* 0x000fe40003f04270 */
[----:B------:R-:W-:Y:S01]  /*4350*/  @P3 LOP3.LUT R27, R27, R8, RZ, 0x3c, !PT ;  /* 0x000000081b1b3212 */ /* 0x000fe200078e3cff */
[----:B0-----:R0:W-:Y:S01]  /*4360*/  @P1 STG.E desc[UR8][R4.64+0x3000], R13 ;  /* 0x0030000d04001986 */ /* 0x0011e2000c101908 */
[----:B------:R-:W-:Y:S02]  /*4370*/  @P5 SEL R0, R20, 0x80000000, P0 ;  /* 0x8000000014005807 */ /* 0x000fe40000000000 */
[----:B------:R-:W-:Y:S01]  /*4380*/  ISETP.LT.U32.AND P0, PT, R18, UR6, PT ;  /* 0x0000000612007c0c */ /* 0x000fe2000bf01070 */
[----:B------:R-:W-:Y:S01]  /*4390*/  IMAD.U32 R18, RZ, RZ, UR7 ;  /* 0x00000007ff127e24 */ /* 0x000fe2000f8e00ff */
[----:B------:R0:W-:Y:S01]  /*43a0*/  @P6 STG.E desc[UR8][R2.64+0x3400], R11 ;  /* 0x0034000b02006986 */ /* 0x0001e2000c101908 */
[----:B------:R-:W-:-:S03]  /*43b0*/  @P5 LOP3.LUT R7, R0, R7, RZ, 0x3c, !PT ;  /* 0x0000000700075212 */ /* 0x000fc600078e3cff */
[----:B------:R-:W-:Y:S01]  /*43c0*/  ISETP.GT.U32.AND.EX P0, PT, R18, RZ, PT, P0 ;  /* 0x000000ff1200720c */ /* 0x000fe20003f04100 */
[----:B--2---:R0:W-:Y:S04]  /*43d0*/  @P6 STG.E desc[UR8][R4.64+0x3400], R15 ;  /* 0x0034000f04006986 */ /* 0x0041e8000c101908 */
[----:B------:R0:W-:Y:S04]  /*43e0*/  @P2 STG.E desc[UR8][R2.64+0x3800], R25 ;  /* 0x0038001902002986 */ /* 0x0001e8000c101908 */
[----:B------:R0:W-:Y:S04]  /*43f0*/  @P2 STG.E desc[UR8][R4.64+0x3800], R17 ;  /* 0x0038001104002986 */ /* 0x0001e8000c101908 */
[----:B------:R0:W-:Y:S04]  /*4400*/  @P4 STG.E desc[UR8][R2.64+0x3c00], R9 ;  /* 0x003c000902004986 */ /* 0x0001e8000c101908 */
[----:B-1----:R0:W-:Y:S04]  /*4410*/  @P4 STG.E desc[UR8][R4.64+0x3c00], R19 ;  /* 0x003c001304004986 */ /* 0x0021e8000c101908 */
[----:B------:R0:W-:Y:S04]  /*4420*/  @P3 STG.E desc[UR8][R2.64+0x4000], R27 ;  /* 0x0040001b02003986 */ /* 0x0001e8000c101908 */
[----:B---3--:R0:W-:Y:S04]  /*4430*/  @P3 STG.E desc[UR8][R4.64+0x4000], R21 ;  /* 0x0040001504003986 */ /* 0x0081e8000c101908 */
[----:B------:R0:W-:Y:S04]  /*4440*/  @P5 STG.E desc[UR8][R2.64+0x4400], R7 ;  /* 0x0044000702005986 */ /* 0x0001e8000c101908 */
[----:B----4-:R0:W-:Y:S01]  /*4450*/  @P5 STG.E desc[UR8][R4.64+0x4400], R23 ;  /* 0x0044001704005986 */ /* 0x0101e2000c101908 */
[----:B------:R-:W-:Y:S05]  /*4460*/  @!P0 EXIT ;  /* 0x000000000000894d */ /* 0x000fea0003800000 */
[----:B------:R-:W1:Y:S01]  /*4470*/  LDS R51, [R51+0x4800] ;  /* 0x0048000033337984 */ /* 0x000e620000000800 */
[----:B0-----:R-:W-:Y:S01]  /*4480*/  IMAD.MOV.U32 R7, RZ, RZ, -0x1 ;  /* 0xffffffffff077424 */ /* 0x001fe200078e00ff */
[----:B------:R-:W-:-:S04]  /*4490*/  ISETP.GT.AND P0, PT, R6, -0x1, PT ;  /* 0xffffffff0600780c */ /* 0x000fc80003f04270 */
[----:B------:R-:W-:-:S04]  /*44a0*/  SEL R7, R7, 0x80000000, P0 ;  /* 0x8000000007077807 */ /* 0x000fc80000000000 */
[----:B------:R-:W-:-:S05]  /*44b0*/  LOP3.LUT R7, R7, R6, RZ, 0x3c, !PT ;  /* 0x0000000607077212 */ /* 0x000fca00078e3cff */
[----:B------:R-:W-:Y:S04]  /*44c0*/  STG.E desc[UR8][R2.64+0x4800], R7 ;  /* 0x0048000702007986 */ /* 0x000fe8000c101908 */
[----:B-1----:R-:W-:Y:S01]  /*44d0*/  STG.E desc[UR8][R4.64+0x4800], R51 ;  /* 0x0048003304007986 */ /* 0x002fe2000c101908 */
[----:B------:R-:W-:Y:S05]  /*44e0*/  EXIT ;  /* 0x000000000000794d */ /* 0x000fea0003800000 */
.L_x_223:
        /* <DEDUP_REMOVED lines=9> */
.L_x_495:


//--------------------- .text._ZN3cub18CUB_300001_SM_10006detail10radix_sort29DeviceRadixSortOnesweepKernelINS1_5radix10policy_hubIfjyE10Policy1000ELNS0_9SortOrderE1EfjyiiNS1_21identity_decomposer_tEEEvPT5_SB_PT3_PKSC_PT1_PKSG_PT2_PKSK_T4_iiT6_ --------------------------
	.section	.text._ZN3cub18CUB_300001_SM_10006detail10radix_sort29DeviceRadixSortOnesweepKernelINS1_5radix10policy_hubIfjyE10Policy1000ELNS0_9SortOrderE1EfjyiiNS1_21identity_decomposer_tEEEvPT5_SB_PT3_PKSC_PT1_PKSG_PT2_PKSK_T4_iiT6_,"ax",@progbits
	.align	128
        .global         _ZN3cub18CUB_300001_SM_10006detail10radix_sort29DeviceRadixSortOnesweepKernelINS1_5radix10policy_hubIfjyE10Policy1000ELNS0_9SortOrderE1EfjyiiNS1_21identity_decomposer_tEEEvPT5_SB_PT3_PKSC_PT1_PKSG_PT2_PKSK_T4_iiT6_
        .type           _ZN3cub18CUB_300001_SM_10006detail10radix_sort29DeviceRadixSortOnesweepKernelINS1_5radix10policy_hubIfjyE10Policy1000ELNS0_9SortOrderE1EfjyiiNS1_21identity_decomposer_tEEEvPT5_SB_PT3_PKSC_PT1_PKSG_PT2_PKSK_T4_iiT6_,@function
        .size           _ZN3cub18CUB_300001_SM_10006detail10radix_sort29DeviceRadixSortOnesweepKernelINS1_5radix10policy_hubIfjyE10Policy1000ELNS0_9SortOrderE1EfjyiiNS1_21identity_decomposer_tEEEvPT5_SB_PT3_PKSC_PT1_PKSG_PT2_PKSK_T4_iiT6_,(.L_x_496 - _ZN3cub18CUB_300001_SM_10006detail10radix_sort29DeviceRadixSortOnesweepKernelINS1_5radix10policy_hubIfjyE10Policy1000ELNS0_9SortOrderE1EfjyiiNS1_21identity_decomposer_tEEEvPT5_SB_PT3_PKSC_PT1_PKSG_PT2_PKSK_T4_iiT6_)
        .other          _ZN3cub18CUB_300001_SM_10006detail10radix_sort29DeviceRadixSortOnesweepKernelINS1_5radix10policy_hubIfjyE10Policy1000ELNS0_9SortOrderE1EfjyiiNS1_21identity_decomposer_tEEEvPT5_SB_PT3_PKSC_PT1_PKSG_PT2_PKSK_T4_iiT6_,@"STO_CUDA_ENTRY STV_DEFAULT"
_ZN3cub18CUB_300001_SM_10006detail10radix_sort29DeviceRadixSortOnesweepKernelINS1_5radix10policy_hubIfjyE10Policy1000ELNS0_9SortOrderE1EfjyiiNS1_21identity_decomposer_tEEEvPT5_SB_PT3_PKSC_PT1_PKSG_PT2_PKSK_T4_iiT6_:
.text._ZN3cub18CUB_300001_SM_10006detail10radix_sort29DeviceRadixSortOnesweepKernelINS1_5radix10policy_hubIfjyE10Policy1000ELNS0_9SortOrderE1EfjyiiNS1_21identity_decomposer_tEEEvPT5_SB_PT3_PKSC_PT1_PKSG_PT2_PKSK_T4_iiT6_:
        /* <DEDUP_REMOVED lines=16> */
.L_x_225:
[----:B------:R-:W-:Y:S05]  /*0100*/  BSYNC.RECONVERGENT B0 ;  /* 0x0000000000007941 */ /* 0x000fea0003800200 */
.L_x_224:
        /* <DEDUP_REMOVED lines=35> */
.L_x_226:
        /* <DEDUP_REMOVED lines=76> */
.L_x_227:
        /* <DEDUP_REMOVED lines=18> */
.L_x_230:
        /* <DEDUP_REMOVED lines=21> */
.L_x_229:
[----:B------:R-:W-:Y:S05]  /*0a70*/  BSYNC.RECONVERGENT B0 ;  /* 0x0000000000007941 */ /* 0x000fea0003800200 */
.L_x_228:
        /* <DEDUP_REMOVED lines=17> */
.L_x_234:
[----:B------:R-:W-:Y:S05]  /*0b90*/  BSYNC.RECONVERGENT B1 ;  /* 0x0000000000017941 */ /* 0x000fea0003800200 */
.L_x_233:
        /* <DEDUP_REMOVED lines=14> */
.L_x_235:
[----:B------:R-:W-:Y:S01]  /*0c80*/  VIADD R4, R4, 0x1 ;  /* 0x0000000104047836 */ /* 0x000fe20000000000 */
[----:B------:R0:W-:Y:S04]  /*0c90*/  STS [R0], RZ ;  /* 0x000000ff00007388 */ /* 0x0001e80000000800 */
[----:B------:R-:W-:Y:S01]  /*0ca0*/  ISETP.NE.AND P0, PT, R4, RZ, PT ;  /* 0x000000ff0400720c */ /* 0x000fe20003f05270 */
[----:B0-----:R-:W-:-:S12]  /*0cb0*/  VIADD R0, R0, 0x80 ;  /* 0x0000008000007836 */ /* 0x001fd80000000000 */
[----:B------:R-:W-:Y:S05]  /*0cc0*/  @P0 BRA `(.L_x_235) ;  /* 0xfffffffc00ec0947 */ /* 0x000fea000383ffff */
.L_x_232:
[----:B------:R-:W-:Y:S05]  /*0cd0*/  BSYNC.RECONVERGENT B0 ;  /* 0x0000000000007941 */ /* 0x000fea0003800200 */
.L_x_231:
        /* <DEDUP_REMOVED lines=198> */
.L_x_237:
[----:B------:R-:W-:Y:S05]  /*1940*/  BSYNC.RECONVERGENT B0 ;  /* 0x0000000000007941 */ /* 0x000fea0003800200 */
.L_x_236:
        /* <DEDUP_REMOVED lines=40> */
.L_x_246:
[----:B0-----:R-:W0:Y:S01]  /*1bd0*/  LDC.64 R10, c[0x0][0x380] ;  /* 0x0000e000ff0a7b82 */ /* 0x001e220000000a00 */
[----:B------:R-:W-:Y:S01]  /*1be0*/  VIADD R19, R12, 0xffffffff ;  /* 0xffffffff0c137836 */ /* 0x000fe20000000000 */
[----:B------:R-:W-:Y:S03]  /*1bf0*/  BSSY B2, `(.L_x_243) ;  /* 0x0000008000027945 */ /* 0x000fe60003800000 */
[----:B------:R-:W-:-:S04]  /*1c00*/  IMAD R13, R19, 0x100, R3 ;  /* 0x00000100130d7824 */ /* 0x000fc800078e0203 */
[----:B0-----:R-:W-:-:S07]  /*1c10*/  IMAD.WIDE R10, R13, 0x4, R10 ;  /* 0x000000040d0a7825 */ /* 0x001fce00078e020a */
.L_x_244:
[----:B------:R-:W-:Y:S05]  /*1c20*/  YIELD ;  /* 0x0000000000007946 */ /* 0x000fea0003800000 */
[----:B------:R0:W-:Y:S06]  /*1c30*/  MEMBAR.SC.CTA ;  /* 0x0000000000007992 */ /* 0x0001ec0000000000 */
[----:B0-----:R-:W2:Y:S02]  /*1c40*/  LDG.E.STRONG.SYS R13, desc[UR6][R10.64] ;  /* 0x000000060a0d7981 */ /* 0x001ea4000c1f5900 */
[----:B--2---:R-:W-:-:S13]  /*1c50*/  ISETP.NE.AND P0, PT, R13, RZ, PT ;  /* 0x000000ff0d00720c */ /* 0x004fda0003f05270 */
[----:B------:R-:W-:Y:S05]  /*1c60*/  @!P0 BRA `(.L_x_244) ;  /* 0xfffffffc00ec8947 */ /* 0x000fea000383ffff */
[----:B------:R-:W-:Y:S05]  /*1c70*/  BSYNC B2 ;  /* 0x0000000000027941 */ /* 0x000fea0003800000 */
.L_x_243:
[----:B------:R-:W-:Y:S01]  /*1c80*/  BSSY.RECONVERGENT B2, `(.L_x_245) ;  /* 0x0000006000027945 */ /* 0x000fe20003800200 */
[C---:B------:R-:W-:Y:S02]  /*1c90*/  ISETP.GT.AND P0, PT, R13.reuse, -0x1, PT ;  /* 0xffffffff0d00780c */ /* 0x040fe40003f04270 */
[----:B------:R-:W-:Y:S01]  /*1ca0*/  LOP3.LUT R10, R13, 0x3fffffff, RZ, 0xc0, !PT ;  /* 0x3fffffff0d0a7812 */ /* 0x000fe200078ec0ff */
[----:B------:R-:W-:Y:S05]  /*1cb0*/  WARPSYNC.EXCLUSIVE R4 ;  /* 0x0000000004007348 */ /* 0x000fea0003a00000 */
[----:B------:R-:W-:-:S05]  /*1cc0*/  IMAD.IADD R17, R10, 0x1, R17 ;  /* 0x000000010a117824 */ /* 0x000fca00078e0211 */
[----:B------:R-:W-:-:S07]  /*1cd0*/  VOTE.ANY R4, PT, P0 ;  /* 0x0000000000047806 */ /* 0x000fce00000e0100 */
[----:B------:R-:W-:Y:S05]  /*1ce0*/  BSYNC.RECONVERGENT B2 ;  /* 0x0000000000027941 */ /* 0x000fea0003800200 */
.L_x_245:
[----:B------:R-:W-:Y:S01]  /*1cf0*/  ISETP.GT.U32.AND P1, PT, R12, 0x1, PT ;  /* 0x000000010c00780c */ /* 0x000fe20003f24070 */
[----:B------:R-:W-:-:S12]  /*1d00*/  IMAD.MOV.U32 R12, RZ, RZ, R19 ;  /* 0x000000ffff0c7224 */ /* 0x000fd800078e0013 */
[----:B------:R-:W-:Y:S05]  /*1d10*/  @P0 BRA P1, `(.L_x_246) ;  /* 0xfffffffc00ac0947 */ /* 0x000fea000083ffff */
[----:B------:R-:W-:Y:S05]  /*1d20*/  BSYNC B0 ;  /* 0x0000000000007941 */ /* 0x000fea0003800000 */
.L_x_242:
[----:B------:R1:W2:Y:S02]  /*1d30*/  LDS.64 R10, [R15+0x6600] ;  /* 0x006600000f0a7984 */ /* 0x0002a40000000a00 */
.L_x_241:
[C---:B------:R-:W-:Y:S01]  /*1d40*/  IMAD.IADD R19, R17.reuse, 0x1, -R0 ;  /* 0x0000000111137824 */ /* 0x040fe200078e0a00 */
[----:B------:R-:W-:-:S04]  /*1d50*/  LOP3.LUT R13, R17, 0x80000000, RZ, 0xfc, !PT ;  /* 0x80000000110d7812 */ /* 0x000fc800078efcff */
[C---:B0-2---:R-:W-:Y:S01]  /*1d60*/  IADD3 R10, P0, PT, R19.reuse, R10, RZ ;  /* 0x0000000a130a7210 */ /* 0x045fe20007f1e0ff */
[----:B------:R0:W-:Y:S03]  /*1d70*/  STG.E.STRONG.SYS desc[UR6][R20.64], R13 ;  /* 0x0000000d14007986 */ /* 0x0001e6000c115906 */
[----:B------:R-:W-:-:S05]  /*1d80*/  LEA.HI.X.SX32 R11, R19, R11, 0x1, P0 ;  /* 0x0000000b130b7211 */ /* 0x000fca00000f0eff */
[----:B------:R0:W-:Y:S04]  /*1d90*/  STS.64 [R15+0x6600], R10 ;  /* 0x0066000a0f007388 */ /* 0x0001e80000000a00 */
.L_x_240:
[----:B------:R-:W-:Y:S05]  /*1da0*/  BSYNC B1 ;  /* 0x0000000000017941 */ /* 0x000fea0003800000 */
.L_x_239:
        /* <DEDUP_REMOVED lines=17> */
.L_x_247:
        /* <DEDUP_REMOVED lines=28> */
.L_x_248:
        /* <DEDUP_REMOVED lines=56> */
.L_x_249:
        /* <DEDUP_REMOVED lines=19> */
.L_x_250:
        /* <DEDUP_REMOVED lines=51> */
.L_x_251:
        /* <DEDUP_REMOVED lines=22> */
.L_x_252:
        /* <DEDUP_REMOVED lines=56> */
.L_x_238:
        /* <DEDUP_REMOVED lines=38> */
.L_x_344:
        /* <DEDUP_REMOVED lines=25> */
.L_x_253:
        /* <DEDUP_REMOVED lines=46> */
.L_x_256:
[----:B------:R-:W-:Y:S05]  /*3410*/  BSYNC.RECONVERGENT B0 ;  /* 0x0000000000007941 */ /* 0x000fea0003800200 */
.L_x_255:
        /* <DEDUP_REMOVED lines=40> */
.L_x_258:
[----:B------:R-:W-:Y:S05]  /*36a0*/  BSYNC.RECONVERGENT B0 ;  /* 0x0000000000007941 */ /* 0x000fea0003800200 */
.L_x_257:
        /* <DEDUP_REMOVED lines=39> */
.L_x_260:
[----:B------:R-:W-:Y:S05]  /*3920*/  BSYNC.RECONVERGENT B0 ;  /* 0x0000000000007941 */ /* 0x000fea0003800200 */
.L_x_259:
        /* <DEDUP_REMOVED lines=39> */
.L_x_262:
[----:B------:R-:W-:Y:S05]  /*3ba0*/  BSYNC.RECONVERGENT B0 ;  /* 0x0000000000007941 */ /* 0x000fea0003800200 */
.L_x_261:
        /* <DEDUP_REMOVED lines=39> */
.L_x_264:
[----:B------:R-:W-:Y:S05]  /*3e20*/  BSYNC.RECONVERGENT B0 ;  /* 0x0000000000007941 */ /* 0x000fea0003800200 */
.L_x_263:
        /* <DEDUP_REMOVED lines=39> */
.L_x_266:
[----:B------:R-:W-:Y:S05]  /*40a0*/  BSYNC.RECONVERGENT B0 ;  /* 0x0000000000007941 */ /* 0x000fea0003800200 */
.L_x_265:
        /* <DEDUP_REMOVED lines=39> */
.L_x_268:
[----:B------:R-:W-:Y:S05]  /*4320*/  BSYNC.RECONVERGENT B0 ;  /* 0x0000000000007941 */ /* 0x000fea0003800200 */
.L_x_267:
        /* <DEDUP_REMOVED lines=39> */
.L_x_270:
[----:B------:R-:W-:Y:S05]  /*45a0*/  BSYNC.RECONVERGENT B0 ;  /* 0x0000000000007941 */ /* 0x000fea0003800200 */
.L_x_269:
        /* <DEDUP_REMOVED lines=39> */
.L_x_272:
[----:B------:R-:W-:Y:S05]  /*4820*/  BSYNC.RECONVERGENT B0 ;  /* 0x0000000000007941 */ /* 0x000fea0003800200 */
.L_x_271:
        /* <DEDUP_REMOVED lines=39> */
.L_x_274:
[----:B------:R-:W-:Y:S05]  /*4aa0*/  BSYNC.RECONVERGENT B0 ;  /* 0x0000000000007941 */ /* 0x000fea0003800200 */
.L_x_273:
        /* <DEDUP_REMOVED lines=39> */
.L_x_276:
[----:B------:R-:W-:Y:S05]  /*4d20*/  BSYNC.RECONVERGENT B0 ;  /* 0x0000000000007941 */ /* 0x000fea0003800200 */
.L_x_275:
        /* <DEDUP_REMOVED lines=39> */
.L_x_278:
[----:B------:R-:W-:Y:S05]  /*4fa0*/  BSYNC.RECONVERGENT B0 ;  /* 0x0000000000007941 */ /* 0x000fea0003800200 */
.L_x_277:
        /* <DEDUP_REMOVED lines=39> */
.L_x_280:
[----:B------:R-:W-:Y:S05]  /*5220*/  BSYNC.RECONVERGENT B0 ;  /* 0x0000000000007941 */ /* 0x000fea0003800200 */
.L_x_279:
        /* <DEDUP_REMOVED lines=39> */
.L_x_282:
[----:B------:R-:W-:Y:S05]  /*54a0*/  BSYNC.RECONVERGENT B0 ;  /* 0x0000000000007941 */ /* 0x000fea0003800200 */
.L_x_281:
        /* <DEDUP_REMOVED lines=39> */
.L_x_284:
[----:B------:R-:W-:Y:S05]  /*5720*/  BSYNC.RECONVERGENT B0 ;  /* 0x0000000000007941 */ /* 0x000fea0003800200 */
.L_x_283:
        /* <DEDUP_REMOVED lines=39> */
.L_x_286:
[----:B------:R-:W-:Y:S05]  /*59a0*/  BSYNC.RECONVERGENT B0 ;  /* 0x0000000000007941 */ /* 0x000fea0003800200 */
.L_x_285:
        /* <DEDUP_REMOVED lines=39> */
.L_x_288:
[----:B------:R-:W-:Y:S05]  /*5c20*/  BSYNC.RECONVERGENT B0 ;  /* 0x0000000000007941 */ /* 0x000fea0003800200 */
.L_x_287:
        /* <DEDUP_REMOVED lines=35> */
.L_x_290:
[----:B------:R-:W-:Y:S05]  /*5e60*/  BSYNC.RECONVERGENT B0 ;  /* 0x0000000000007941 */ /* 0x000fea0003800200 */
.L_x_289:
        /* <DEDUP_REMOVED lines=72> */
.L_x_298:
[----:B0-----:R-:W0:Y:S01]  /*62f0*/  LDC.64 R10, c[0x0][0x380] ;  /* 0x0000e000ff0a7b82 */ /* 0x001e220000000a00 */
[----:B------:R-:W-:Y:S01]  /*6300*/  VIADD R17, R6, 0xffffffff ;  /* 0xffffffff06117836 */ /* 0x000fe20000000000 */
[----:B------:R-:W-:Y:S03]  /*6310*/  BSSY B2, `(.L_x_295) ;  /* 0x0000008000027945 */ /* 0x000fe60003800000 */
[----:B------:R-:W-:-:S04]  /*6320*/  IMAD R13, R17, 0x100, R3 ;  /* 0x00000100110d7824 */ /* 0x000fc800078e0203 */
[----:B0-----:R-:W-:-:S07]  /*6330*/  IMAD.WIDE R10, R13, 0x4, R10 ;  /* 0x000000040d0a7825 */ /* 0x001fce00078e020a */
.L_x_296:
[----:B------:R-:W-:Y:S05]  /*6340*/  YIELD ;  /* 0x0000000000007946 */ /* 0x000fea0003800000 */
[----:B------:R0:W-:Y:S06]  /*6350*/  MEMBAR.SC.CTA ;  /* 0x0000000000007992 */ /* 0x0001ec0000000000 */
[----:B0-----:R-:W3:Y:S02]  /*6360*/  LDG.E.STRONG.SYS R12, desc[UR6][R10.64] ;  /* 0x000000060a0c7981 */ /* 0x001ee4000c1f5900 */
[----:B---3--:R-:W-:-:S13]  /*6370*/  ISETP.NE.AND P0, PT, R12, RZ, PT ;  /* 0x000000ff0c00720c */ /* 0x008fda0003f05270 */
[----:B------:R-:W-:Y:S05]  /*6380*/  @!P0 BRA `(.L_x_296) ;  /* 0xfffffffc00ec8947 */ /* 0x000fea000383ffff */
[----:B------:R-:W-:Y:S05]  /*6390*/  BSYNC B2 ;  /* 0x0000000000027941 */ /* 0x000fea0003800000 */
.L_x_295:
[----:B------:R-:W-:Y:S01]  /*63a0*/  BSSY.RECONVERGENT B2, `(.L_x_297) ;  /* 0x0000006000027945 */ /* 0x000fe20003800200 */
[C---:B------:R-:W-:Y:S02]  /*63b0*/  ISETP.GT.AND P0, PT, R12.reuse, -0x1, PT ;  /* 0xffffffff0c00780c */ /* 0x040fe40003f04270 */
[----:B------:R-:W-:Y:S01]  /*63c0*/  LOP3.LUT R12, R12, 0x3fffffff, RZ, 0xc0, !PT ;  /* 0x3fffffff0c0c7812 */ /* 0x000fe200078ec0ff */
[----:B------:R-:W-:Y:S05]  /*63d0*/  WARPSYNC.EXCLUSIVE R4 ;  /* 0x0000000004007348 */ /* 0x000fea0003a00000 */
[----:B------:R-:W-:-:S05]  /*63e0*/  IMAD.IADD R15, R12, 0x1, R15 ;  /* 0x000000010c0f7824 */ /* 0x000fca00078e020f */
[----:B------:R-:W-:-:S07]  /*63f0*/  VOTE.ANY R4, PT, P0 ;  /* 0x0000000000047806 */ /* 0x000fce00000e0100 */
[----:B------:R-:W-:Y:S05]  /*6400*/  BSYNC.RECONVERGENT B2 ;  /* 0x0000000000027941 */ /* 0x000fea0003800200 */
.L_x_297:
[----:B------:R-:W-:Y:S01]  /*6410*/  ISETP.GT.U32.AND P1, PT, R6, 0x1, PT ;  /* 0x000000010600780c */ /* 0x000fe20003f24070 */
[----:B------:R-:W-:-:S12]  /*6420*/  IMAD.MOV.U32 R6, RZ, RZ, R17 ;  /* 0x000000ffff067224 */ /* 0x000fd800078e0011 */
[----:B------:R-:W-:Y:S05]  /*6430*/  @P0 BRA P1, `(.L_x_298) ;  /* 0xfffffffc00ac0947 */ /* 0x000fea000083ffff */
[----:B------:R-:W-:Y:S05]  /*6440*/  BSYNC B0 ;  /* 0x0000000000007941 */ /* 0x000fea0003800000 */
.L_x_294:
[----:B------:R3:W4:Y:S02]  /*6450*/  LDS.64 R10, [R19+0x6600] ;  /* 0x00660000130a7984 */ /* 0x0007240000000a00 */
.L_x_293:
        /* <DEDUP_REMOVED lines=9> */
.L_x_292:
[----:B------:R-:W-:Y:S05]  /*64f0*/  BSYNC B1 ;  /* 0x0000000000017941 */ /* 0x000fea0003800000 */
.L_x_291:
        /* <DEDUP_REMOVED lines=16> */
.L_x_299:
        /* <DEDUP_REMOVED lines=280> */
.L_x_300:
        /* <DEDUP_REMOVED lines=30> */
.L_x_303:
[----:B------:R-:W-:Y:S05]  /*7960*/  BSYNC.RECONVERGENT B0 ;  /* 0x0000000000007941 */ /* 0x000fea0003800200 */
.L_x_302:
        /* <DEDUP_REMOVED lines=22> */
.L_x_305:
[----:B------:R-:W-:Y:S05]  /*7ad0*/  BSYNC.RECONVERGENT B0 ;  /* 0x0000000000007941 */ /* 0x000fea0003800200 */
.L_x_304:
        /* <DEDUP_REMOVED lines=22> */
.L_x_307:
[----:B------:R-:W-:Y:S05]  /*7c40*/  BSYNC.RECONVERGENT B0 ;  /* 0x0000000000007941 */ /* 0x000fea0003800200 */
.L_x_306:
        /* <DEDUP_REMOVED lines=22> */
.L_x_309:
[----:B------:R-:W-:Y:S05]  /*7db0*/  BSYNC.RECONVERGENT B0 ;  /* 0x0000000000007941 */ /* 0x000fea0003800200 */
.L_x_308:
        /* <DEDUP_REMOVED lines=22> */
.L_x_311:
[----:B------:R-:W-:Y:S05]  /*7f20*/  BSYNC.RECONVERGENT B0 ;  /* 0x0000000000007941 */ /* 0x000fea0003800200 */
.L_x_310:
        /* <DEDUP_REMOVED lines=22> */
.L_x_313:
[----:B------:R-:W-:Y:S05]  /*8090*/  BSYNC.RECONVERGENT B0 ;  /* 0x0000000000007941 */ /* 0x000fea0003800200 */
.L_x_312:
        /* <DEDUP_REMOVED lines=22> */
.L_x_315:
[----:B------:R-:W-:Y:S05]  /*8200*/  BSYNC.RECONVERGENT B0 ;  /* 0x0000000000007941 */ /* 0x000fea0003800200 */
.L_x_314:
        /* <DEDUP_REMOVED lines=22> */
.L_x_317:
[----:B------:R-:W-:Y:S05]  /*8370*/  BSYNC.RECONVERGENT B0 ;  /* 0x0000000000007941 */ /* 0x000fea0003800200 */
.L_x_316:
        /* <DEDUP_REMOVED lines=22> */
.L_x_319:
[----:B------:R-:W-:Y:S05]  /*84e0*/  BSYNC.RECONVERGENT B0 ;  /* 0x0000000000007941 */ /* 0x000fea0003800200 */
.L_x_318:
        /* <DEDUP_REMOVED lines=22> */
.L_x_321:
[----:B------:R-:W-:Y:S05]  /*8650*/  BSYNC.RECONVERGENT B0 ;  /* 0x0000000000007941 */ /* 0x000fea0003800200 */
.L_x_320:
        /* <DEDUP_REMOVED lines=22> */
.L_x_323:
[----:B------:R-:W-:Y:S05]  /*87c0*/  BSYNC.RECONVERGENT B0 ;  /* 0x0000000000007941 */ /* 0x000fea0003800200 */
.L_x_322:
        /* <DEDUP_REMOVED lines=22> */
.L_x_325:
[----:B------:R-:W-:Y:S05]  /*8930*/  BSYNC.RECONVERGENT B0 ;  /* 0x0000000000007941 */ /* 0x000fea0003800200 */
.L_x_324:
        /* <DEDUP_REMOVED lines=21> */
.L_x_327:
[----:B------:R-:W-:Y:S05]  /*8a90*/  BSYNC.RECONVERGENT B0 ;  /* 0x0000000000007941 */ /* 0x000fea0003800200 */
.L_x_326:
        /* <DEDUP_REMOVED lines=20> */
.L_x_329:
[----:B------:R-:W-:Y:S05]  /*8be0*/  BSYNC.RECONVERGENT B0 ;  /* 0x0000000000007941 */ /* 0x000fea0003800200 */
.L_x_328:
        /* <DEDUP_REMOVED lines=20> */
.L_x_331:
[----:B------:R-:W-:Y:S05]  /*8d30*/  BSYNC.RECONVERGENT B0 ;  /* 0x0000000000007941 */ /* 0x000fea0003800200 */
.L_x_330:
        /* <DEDUP_REMOVED lines=20> */
.L_x_333:
[----:B------:R-:W-:Y:S05]  /*8e80*/  BSYNC.RECONVERGENT B0 ;  /* 0x0000000000007941 */ /* 0x000fea0003800200 */
.L_x_332:
        /* <DEDUP_REMOVED lines=20> */
.L_x_335:
[----:B------:R-:W-:Y:S05]  /*8fd0*/  BSYNC.RECONVERGENT B0 ;  /* 0x0000000000007941 */ /* 0x000fea0003800200 */
.L_x_334:
[----:B------:R-:W-:Y:S01]  /*8fe0*/  NOP ;  /* 0x0000000000007918 */ /* 0x000fe20000000000 */
.L_x_301:
        /* <DEDUP_REMOVED lines=112> */
.L_x_336:
        /* <DEDUP_REMOVED lines=83> */
.L_x_337:
        /* <DEDUP_REMOVED lines=179> */
.L_x_338:
        /* <DEDUP_REMOVED lines=205> */
.L_x_254:
[----:B------:R-:W-:Y:S02]  /*b420*/  IMAD.MOV.U32 R49, RZ, RZ, R40 ;  /* 0x000000ffff317224 */ /* 0x000fe400078e0028 */
[----:B------:R-:W-:Y:S02]  /*b430*/  IMAD.MOV.U32 R48, RZ, RZ, 0x1 ;  /* 0x00000001ff307424 */ /* 0x000fe400078e00ff */
[----:B------:R-:W-:Y:S02]  /*b440*/  IMAD.MOV.U32 R51, RZ, RZ, RZ ;  /* 0x000000ffff337224 */ /* 0x000fe400078e00ff */
[----:B------:R-:W-:-:S07]  /*b450*/  IMAD.MOV.U32 R46, RZ, RZ, -0x1 ;  /* 0xffffffffff2e7424 */ /* 0x000fce00078e00ff */
[----:B------:R-:W-:Y:S05]  /*b460*/  WARPSYNC.COLLECTIVE R46, `(.L_x_339) ;  /* 0x000000002e087348 */ /* 0x000fea0003c00000 */
[----:B------:R0:W1:Y:S02]  /*b470*/  SHFL.UP P0, R47, R49, R48, R51 ;  /* 0x04000030312f7389 */ /* 0x0000640000000033 */
[----:B01----:R-:W-:Y:S05]  /*b480*/  ENDCOLLECTIVE ;  /* 0x000000000000791b */ /* 0x003fea0003800000 */
.L_x_339:
[----:B------:R-:W-:Y:S02]  /*b490*/  IMAD.MOV.U32 R48, RZ, RZ, 0x2 ;  /* 0x00000002ff307424 */ /* 0x000fe400078e00ff */
[----:B------:R-:W-:-:S04]  /*b4a0*/  IMAD.MOV.U32 R41, RZ, RZ, R47 ;  /* 0x000000ffff297224 */ /* 0x000fc800078e002f */
[----:B------:R-:W-:-:S04]  /*b4b0*/  @P0 IMAD.IADD R41, R40, 0x1, R41 ;  /* 0x0000000128290824 */ /* 0x000fc800078e0229 */
[----:B------:R-:W-:-:S07]  /*b4c0*/  IMAD.MOV.U32 R49, RZ, RZ, R41 ;  /* 0x000000ffff317224 */ /* 0x000fce00078e0029 */
[----:B------:R-:W-:Y:S05]  /*b4d0*/  WARPSYNC.COLLECTIVE R46, `(.L_x_340) ;  /* 0x000000002e087348 */ /* 0x000fea0003c00000 */
[----:B------:R0:W1:Y:S02]  /*b4e0*/  SHFL.UP P0, R47, R49, R48, R51 ;  /* 0x04000030312f7389 */ /* 0x0000640000000033 */
[----:B01----:R-:W-:Y:S05]  /*b4f0*/  ENDCOLLECTIVE ;  /* 0x000000000000791b */ /* 0x003fea0003800000 */
.L_x_340:
[----:B------:R-:W-:Y:S02]  /*b500*/  IMAD.MOV.U32 R48, RZ, RZ, 0x4 ;  /* 0x00000004ff307424 */ /* 0x000fe400078e00ff */
[----:B------:R-:W-:-:S04]  /*b510*/  IMAD.MOV.U32 R42, RZ, RZ, R47 ;  /* 0x000000ffff2a7224 */ /* 0x000fc800078e002f */
[----:B------:R-:W-:-:S04]  /*b520*/  @P0 IMAD.IADD R42, R41, 0x1, R42 ;  /* 0x00000001292a0824 */ /* 0x000fc800078e022a */
[----:B------:R-:W-:-:S07]  /*b530*/  IMAD.MOV.U32 R49, RZ, RZ, R42 ;  /* 0x000000ffff317224 */ /* 0x000fce00078e002a */
[----:B------:R-:W-:Y:S05]  /*b540*/  WARPSYNC.COLLECTIVE R46, `(.L_x_341) ;  /* 0x000000002e087348 */ /* 0x000fea0003c00000 */
[----:B------:R0:W1:Y:S02]  /*b550*/  SHFL.UP P0, R47, R49, R48, R51 ;  /* 0x04000030312f7389 */ /* 0x0000640000000033 */
[----:B01----:R-:W-:Y:S05]  /*b560*/  ENDCOLLECTIVE ;  /* 0x000000000000791b */ /* 0x003fea0003800000 */
.L_x_341:
[----:B------:R-:W-:Y:S02]  /*b570*/  IMAD.MOV.U32 R48, RZ, RZ, 0x8 ;  /* 0x00000008ff307424 */ /* 0x000fe400078e00ff */
[----:B------:R-:W-:-:S04]  /*b580*/  IMAD.MOV.U32 R43, RZ, RZ, R47 ;  /* 0x000000ffff2b7224 */ /* 0x000fc800078e002f */
[----:B------:R-:W-:-:S04]  /*b590*/  @P0 IMAD.IADD R43, R42, 0x1, R43 ;  /* 0x000000012a2b0824 */ /* 0x000fc800078e022b */
[----:B------:R-:W-:-:S07]  /*b5a0*/  IMAD.MOV.U32 R49, RZ, RZ, R43 ;  /* 0x000000ffff317224 */ /* 0x000fce00078e002b */
[----:B------:R-:W-:Y:S05]  /*b5b0*/  WARPSYNC.COLLECTIVE R46, `(.L_x_342) ;  /* 0x000000002e087348 */ /* 0x000fea0003c00000 */
[----:B------:R0:W1:Y:S02]  /*b5c0*/  SHFL.UP P0, R47, R49, R48, R51 ;  /* 0x04000030312f7389 */ /* 0x0000640000000033 */
[----:B01----:R-:W-:Y:S05]  /*b5d0*/  ENDCOLLECTIVE ;  /* 0x000000000000791b */ /* 0x003fea0003800000 */
.L_x_342:
[----:B------:R-:W-:Y:S02]  /*b5e0*/  IMAD.MOV.U32 R48, RZ, RZ, 0x10 ;  /* 0x00000010ff307424 */ /* 0x000fe400078e00ff */
[----:B------:R-:W-:-:S04]  /*b5f0*/  IMAD.MOV.U32 R44, RZ, RZ, R47 ;  /* 0x000000ffff2c7224 */ /* 0x000fc800078e002f */
[----:B------:R-:W-:-:S04]  /*b600*/  @P0 IMAD.IADD R44, R43, 0x1, R44 ;  /* 0x000000012b2c0824 */ /* 0x000fc800078e022c */
[----:B------:R-:W-:-:S07]  /*b610*/  IMAD.MOV.U32 R49, RZ, RZ, R44 ;  /* 0x000000ffff317224 */ /* 0x000fce00078e002c */
[----:B------:R-:W-:Y:S05]  /*b620*/  WARPSYNC.COLLECTIVE R46, `(.L_x_343) ;  /* 0x000000002e087348 */ /* 0x000fea0003c00000 */
[----:B------:R0:W1:Y:S02]  /*b630*/  SHFL.UP P0, R47, R49, R48, R51 ;  /* 0x04000030312f7389 */ /* 0x0000640000000033 */
[----:B01----:R-:W-:Y:S05]  /*b640*/  ENDCOLLECTIVE ;  /* 0x000000000000791b */ /* 0x003fea0003800000 */
.L_x_343:
[----:B------:R-:W-:Y:S05]  /*b650*/  BRA `(.L_x_344) ;  /* 0xffffff7800507947 */ /* 0x000fea000383ffff */
.L_x_345:
        /* <DEDUP_REMOVED lines=10> */
.L_x_496:


//--------------------- .text._ZN3cub18CUB_300001_SM_10006detail10radix_sort33DeviceRadixSortExclusiveSumKernelINS1_5radix10policy_hubIfjyE10Policy1000EyEEvPT0_ --------------------------
	.section	.text._ZN3cub18CUB_300001_SM_10006detail10radix_sort33DeviceRadixSortExclusiveSumKernelINS1_5radix10policy_hubIfjyE10Policy1000EyEEvPT0_,"ax",@progbits
	.align	128
        .global         _ZN3cub18CUB_300001_SM_10006detail10radix_sort33DeviceRadixSortExclusiveSumKernelINS1_5radix10policy_hubIfjyE10Policy1000EyEEvPT0_
        .type           _ZN3cub18CUB_300001_SM_10006detail10radix_sort33DeviceRadixSortExclusiveSumKernelINS1_5radix10policy_hubIfjyE10Policy1000EyEEvPT0_,@function
        .size           _ZN3cub18CUB_300001_SM_10006detail10radix_sort33DeviceRadixSortExclusiveSumKernelINS1_5radix10policy_hubIfjyE10Policy1000EyEEvPT0_,(.L_x_497 - _ZN3cub18CUB_300001_SM_10006detail10radix_sort33DeviceRadixSortExclusiveSumKernelINS1_5radix10policy_hubIfjyE10Policy1000EyEEvPT0_)
        .other          _ZN3cub18CUB_300001_SM_10006detail10radix_sort33DeviceRadixSortExclusiveSumKernelINS1_5radix10policy_hubIfjyE10Policy1000EyEEvPT0_,@"STO_CUDA_ENTRY STV_DEFAULT"
_ZN3cub18CUB_300001_SM_10006detail10radix_sort33DeviceRadixSortExclusiveSumKernelINS1_5radix10policy_hubIfjyE10Policy1000EyEEvPT0_:
.text._ZN3cub18CUB_300001_SM_10006detail10radix_sort33DeviceRadixSortExclusiveSumKernelINS1_5radix10policy_hubIfjyE10Policy1000EyEEvPT0_:
        /* <DEDUP_REMOVED lines=63> */
.L_x_358:
        /* <DEDUP_REMOVED lines=28> */
.L_x_346:
[----:B------:R-:W-:Y:S05]  /*05b0*/  WARPSYNC.ALL ;  /* 0x0000000000007948 */ /* 0x000fea0003800000 */
[----:B------:R-:W-:Y:S06]  /*05c0*/  BAR.SYNC.DEFER_BLOCKING 0x0 ;  /* 0x0000000000007b1d */ /* 0x000fec0000010000 */
[----:B------:R-:W-:Y:S05]  /*05d0*/  @P1 EXIT ;  /* 0x000000000000194d */ /* 0x000fea0003800000 */
[----:B01----:R-:W0:Y:S04]  /*05e0*/  LDS.64 R2, [R0+0x10] ;  /* 0x0000100000027984 */ /* 0x003e280000000a00 */
[----:B0-----:R-:W-:Y:S01]  /*05f0*/  STG.E.64 desc[UR4][R16.64], R2 ;  /* 0x0000000210007986 */ /* 0x001fe2000c101b04 */
[----:B------:R-:W-:Y:S05]  /*0600*/  EXIT ;  /* 0x000000000000794d */ /* 0x000fea0003800000 */
.L_x_347:
[----:B------:R-:W-:Y:S02]  /*0610*/  IMAD.MOV.U32 R24, RZ, RZ, R20 ;  /* 0x000000ffff187224 */ /* 0x000fe400078e0014 */
[----:B------:R-:W-:Y:S02]  /*0620*/  IMAD.MOV.U32 R23, RZ, RZ, 0x1 ;  /* 0x00000001ff177424 */ /* 0x000fe400078e00ff */
[----:B------:R-:W-:Y:S02]  /*0630*/  IMAD.MOV.U32 R22, RZ, RZ, RZ ;  /* 0x000000ffff167224 */ /* 0x000fe400078e00ff */
[----:B------:R-:W-:-:S07]  /*0640*/  IMAD.MOV.U32 R21, RZ, RZ, -0x1 ;  /* 0xffffffffff157424 */ /* 0x000fce00078e00ff */
[----:B------:R-:W-:Y:S05]  /*0650*/  WARPSYNC.COLLECTIVE R21, `(.L_x_348) ;  /* 0x0000000015087348 */ /* 0x000fea0003c00000 */
[----:B------:R0:W1:Y:S02]  /*0660*/  SHFL.UP P0, R25, R24, R23, R22 ;  /* 0x0400001718197389 */ /* 0x0000640000000016 */
[----:B01----:R-:W-:Y:S05]  /*0670*/  ENDCOLLECTIVE ;  /* 0x000000000000791b */ /* 0x003fea0003800000 */
.L_x_348:
[----:B------:R-:W-:Y:S02]  /*0680*/  IMAD.MOV.U32 R24, RZ, RZ, R19 ;  /* 0x000000ffff187224 */ /* 0x000fe400078e0013 */
[----:B------:R-:W-:-:S07]  /*0690*/  IMAD.MOV.U32 R27, RZ, RZ, R25 ;  /* 0x000000ffff1b7224 */ /* 0x000fce00078e0019 */
[----:B------:R-:W-:Y:S05]  /*06a0*/  WARPSYNC.COLLECTIVE R21, `(.L_x_349) ;  /* 0x0000000015087348 */ /* 0x000fea0003c00000 */
[----:B------:R0:W1:Y:S02]  /*06b0*/  SHFL.UP P0, R25, R24, R23, R22 ;  /* 0x0400001718197389 */ /* 0x0000640000000016 */
[----:B01----:R-:W-:Y:S05]  /*06c0*/  ENDCOLLECTIVE ;  /* 0x000000000000791b */ /* 0x003fea0003800000 */
.L_x_349:
        /* <DEDUP_REMOVED lines=9> */
.L_x_350:
[----:B------:R-:W-:Y:S02]  /*0760*/  IMAD.MOV.U32 R24, RZ, RZ, R26 ;  /* 0x000000ffff187224 */ /* 0x000fe400078e001a */
[----:B------:R-:W-:-:S07]  /*0770*/  IMAD.MOV.U32 R28, RZ, RZ, R25 ;  /* 0x000000ffff1c7224 */ /* 0x000fce00078e0019 */
[----:B------:R-:W-:Y:S05]  /*0780*/  WARPSYNC.COLLECTIVE R21, `(.L_x_351) ;  /* 0x0000000015087348 */ /* 0x000fea0003c00000 */
[----:B------:R0:W1:Y:S02]  /*0790*/  SHFL.UP P0, R25, R24, R23, R22 ;  /* 0x0400001718197389 */ /* 0x0000640000000016 */
[----:B01----:R-:W-:Y:S05]  /*07a0*/  ENDCOLLECTIVE ;  /* 0x000000000000791b */ /* 0x003fea0003800000 */
.L_x_351:
        /* <DEDUP_REMOVED lines=9> */
.L_x_352:
[----:B------:R-:W-:Y:S02]  /*0840*/  IMAD.MOV.U32 R24, RZ, RZ, R29 ;  /* 0x000000ffff187224 */ /* 0x000fe400078e001d */
[----:B------:R-:W-:-:S07]  /*0850*/  IMAD.MOV.U32 R27, RZ, RZ, R25 ;  /* 0x000000ffff1b7224 */ /* 0x000fce00078e0019 */
[----:B------:R-:W-:Y:S05]  /*0860*/  WARPSYNC.COLLECTIVE R21, `(.L_x_353) ;  /* 0x0000000015087348 */ /* 0x000fea0003c00000 */
[----:B------:R0:W1:Y:S02]  /*0870*/  SHFL.UP P0, R25, R24, R23, R22 ;  /* 0x0400001718197389 */ /* 0x0000640000000016 */
[----:B01----:R-:W-:Y:S05]  /*0880*/  ENDCOLLECTIVE ;  /* 0x000000000000791b */ /* 0x003fea0003800000 */
.L_x_353:
        /* <DEDUP_REMOVED lines=9> */
.L_x_354:
[----:B------:R-:W-:Y:S02]  /*0920*/  IMAD.MOV.U32 R24, RZ, RZ, R29 ;  /* 0x000000ffff187224 */ /* 0x000fe400078e001d */
[----:B------:R-:W-:-:S07]  /*0930*/  IMAD.MOV.U32 R27, RZ, RZ, R25 ;  /* 0x000000ffff1b7224 */ /* 0x000fce00078e0019 */
[----:B------:R-:W-:Y:S05]  /*0940*/  WARPSYNC.COLLECTIVE R21, `(.L_x_355) ;  /* 0x0000000015087348 */ /* 0x000fea0003c00000 */
[----:B------:R0:W1:Y:S02]  /*0950*/  SHFL.UP P0, R25, R24, R23, R22 ;  /* 0x0400001718197389 */ /* 0x0000640000000016 */
[----:B01----:R-:W-:Y:S05]  /*0960*/  ENDCOLLECTIVE ;  /* 0x000000000000791b */ /* 0x003fea0003800000 */
.L_x_355:
        /* <DEDUP_REMOVED lines=9> */
.L_x_356:
[----:B------:R-:W-:Y:S02]  /*0a00*/  IMAD.MOV.U32 R24, RZ, RZ, R26 ;  /* 0x000000ffff187224 */ /* 0x000fe400078e001a */
[----:B------:R-:W-:-:S07]  /*0a10*/  IMAD.MOV.U32 R28, RZ, RZ, R25 ;  /* 0x000000ffff1c7224 */ /* 0x000fce00078e0019 */
[----:B------:R-:W-:Y:S05]  /*0a20*/  WARPSYNC.COLLECTIVE R21, `(.L_x_357) ;  /* 0x0000000015087348 */ /* 0x000fea0003c00000 */
[----:B------:R0:W1:Y:S02]  /*0a30*/  SHFL.UP P0, R25, R24, R23, R22 ;  /* 0x0400001718197389 */ /* 0x0000640000000016 */
[----:B01----:R-:W-:Y:S05]  /*0a40*/  ENDCOLLECTIVE ;  /* 0x000000000000791b */ /* 0x003fea0003800000 */
.L_x_357:
[----:B------:R-:W-:Y:S05]  /*0a50*/  BRA `(.L_x_358) ;  /* 0xfffffff800647947 */ /* 0x000fea000383ffff */
.L_x_359:
        /* <DEDUP_REMOVED lines=10> */
.L_x_497:


//--------------------- .text._ZN3cub18CUB_300001_SM_10006detail10radix_sort30DeviceRadixSortHistogramKernelINS1_5radix10policy_hubIfjyE10Policy1000ELNS0_9SortOrderE1EfyNS1_21identity_decomposer_tEEEvPT2_PKT1_SA_iiT3_ --------------------------
	.section	.text._ZN3cub18CUB_300001_SM_10006detail10radix_sort30DeviceRadixSortHistogramKernelINS1_5radix10policy_hubIfjyE10Policy1000ELNS0_9SortOrderE1EfyNS1_21identity_decomposer_tEEEvPT2_PKT1_SA_iiT3_,"ax",@progbits
	.align	128
        .global         _ZN3cub18CUB_300001_SM_10006detail10radix_sort30DeviceRadixSortHistogramKernelINS1_5radix10policy_hubIfjyE10Policy1000ELNS0_9SortOrderE1EfyNS1_21identity_decomposer_tEEEvPT2_PKT1_SA_iiT3_
        .type           _ZN3cub18CUB_300001_SM_10006detail10radix_sort30DeviceRadixSortHistogramKernelINS1_5radix10policy_hubIfjyE10Policy1000ELNS0_9SortOrderE1EfyNS1_21identity_decomposer_tEEEvPT2_PKT1_SA_iiT3_,@function
        .size           _ZN3cub18CUB_300001_SM_10006detail10radix_sort30DeviceRadixSortHistogramKernelINS1_5radix10policy_hubIfjyE10Policy1000ELNS0_9SortOrderE1EfyNS1_21identity_decomposer_tEEEvPT2_PKT1_SA_iiT3_,(.L_x_498 - _ZN3cub18CUB_300001_SM_10006detail10radix_sort30DeviceRadixSortHistogramKernelINS1_5radix10policy_hubIfjyE10Policy1000ELNS0_9SortOrderE1EfyNS1_21identity_decomposer_tEEEvPT2_PKT1_SA_iiT3_)
        .other          _ZN3cub18CUB_300001_SM_10006detail10radix_sort30DeviceRadixSortHistogramKernelINS1_5radix10policy_hubIfjyE10Policy1000ELNS0_9SortOrderE1EfyNS1_21identity_decomposer_tEEEvPT2_PKT1_SA_iiT3_,@"STO_CUDA_ENTRY STV_DEFAULT"
_ZN3cub18CUB_300001_SM_10006detail10radix_sort30DeviceRadixSortHistogramKernelINS1_5radix10policy_hubIfjyE10Policy1000ELNS0_9SortOrderE1EfyNS1_21identity_decomposer_tEEEvPT2_PKT1_SA_iiT3_:
.text._ZN3cub18CUB_300001_SM_10006detail10radix_sort30DeviceRadixSortHistogramKernelINS1_5radix10policy_hubIfjyE10Policy1000ELNS0_9SortOrderE1EfyNS1_21identity_decomposer_tEEEvPT2_PKT1_SA_iiT3_:
        /* <DEDUP_REMOVED lines=42> */
.L_x_443:
        /* <DEDUP_REMOVED lines=9> */
.L_x_363:
        /* <DEDUP_REMOVED lines=21> */
.L_x_362:
        /* <DEDUP_REMOVED lines=19> */
.L_x_365:
        /* <DEDUP_REMOVED lines=18> */
.L_x_364:
[----:B------:R-:W-:-:S13]  /*06d0*/  ISETP.GT.U32.AND P2, PT, R0, 0x7f, PT ;  /* 0x0000007f0000780c */ /* 0x000fda0003f44070 */
[----:B------:R-:W-:Y:S05]  /*06e0*/  @P2 BRA `(.L_x_361) ;  /* 0x0000000000e02947 */ /* 0x000fea0003800000 */
[----:B--23--:R-:W-:Y:S01]  /*06f0*/  IMAD.MOV.U32 R3, RZ, RZ, RZ ;  /* 0x000000ffff037224 */ /* 0x00cfe200078e00ff */
[----:B------:R-:W-:Y:S06]  /*0700*/  @!P1 BRA `(.L_x_366) ;  /* 0x0000000000589947 */ /* 0x000fec0003800000 */
[----:B------:R-:W-:-:S07]  /*0710*/  IMAD.MOV.U32 R3, RZ, RZ, RZ ;  /* 0x000000ffff037224 */ /* 0x000fce00078e00ff */
.L_x_367:
        /* <DEDUP_REMOVED lines=21> */
.L_x_366:
        /* <DEDUP_REMOVED lines=14> */
.L_x_368:
        /* <DEDUP_REMOVED lines=18> */
.L_x_361:
[----:B------:R-:W-:Y:S05]  /*0a70*/  BSYNC.RECONVERGENT B0 ;  /* 0x0000000000007941 */ /* 0x000fea0003800200 */
.L_x_360:
        /* <DEDUP_REMOVED lines=16> */
.L_x_374:
        /* <DEDUP_REMOVED lines=36> */
.L_x_370:
        /* <DEDUP_REMOVED lines=67> */
.L_x_371:
        /* <DEDUP_REMOVED lines=88> */
.L_x_373:
        /* <DEDUP_REMOVED lines=73> */
.L_x_372:
[----:B------:R-:W-:Y:S05]  /*1c00*/  BRA.U !UP0, `(.L_x_374) ;  /* 0xffffffed08dc7547 */ /* 0x000fea000b83ffff */
.L_x_369:
        /* <DEDUP_REMOVED lines=9> */
.L_x_394:
        /* <DEDUP_REMOVED lines=16> */
.L_x_379:
[----:B------:R-:W-:Y:S05]  /*1da0*/  BSYNC.RECONVERGENT B1 ;  /* 0x0000000000017941 */ /* 0x000fea0003800200 */
.L_x_378:
        /* <DEDUP_REMOVED lines=15> */
.L_x_381:
[----:B------:R-:W-:Y:S05]  /*1ea0*/  BSYNC.RECONVERGENT B1 ;  /* 0x0000000000017941 */ /* 0x000fea0003800200 */
.L_x_380:
[----:B------:R-:W-:Y:S04]  /*1eb0*/  BSSY.RECONVERGENT B1, `(.L_x_382) ;  /* 0x0000007000017945 */ /* 0x000fe80003800200 */
[----:B------:R-:W-:Y:S05]  /*1ec0*/  @!P0 BRA `(.L_x_383) ;  /* 0x0000000000148947 */ /* 0x000fea0003800000 */
[----:B01----:R-:W-:Y:S02]  /*1ed0*/  IMAD R17, R5, 0x100, R0 ;  /* 0x0000010005117824 */ /* 0x003fe400078e0200 */
[----:B------:R-:W-:Y:S02]  /*1ee0*/  IMAD.MOV.U32 R23, RZ, RZ, RZ ;  /* 0x000000ffff177224 */ /* 0x000fe400078e00ff */
[----:B------:R-:W-:-:S04]  /*1ef0*/  VIADD R17, R17, 0x200 ;  /* 0x0000020011117836 */ /* 0x000fc80000000000 */
[----:B------:R-:W-:-:S05]  /*1f00*/  IMAD.WIDE.U32 R16, R17, 0x8, R2 ;  /* 0x0000000811107825 */ /* 0x000fca00078e0002 */
[----:B------:R2:W-:Y:S02]  /*1f10*/  REDG.E.ADD.64.STRONG.GPU desc[UR20][R16.64], R22 ;  /* 0x000000161000798e */ /* 0x0005e4000c12e514 */
.L_x_383:
[----:B------:R-:W-:Y:S05]  /*1f20*/  BSYNC.RECONVERGENT B1 ;  /* 0x0000000000017941 */ /* 0x000fea0003800200 */
.L_x_382:
[----:B------:R-:W-:Y:S04]  /*1f30*/  BSSY.RECONVERGENT B1, `(.L_x_384) ;  /* 0x0000007000017945 */ /* 0x000fe80003800200 */
[----:B------:R-:W-:Y:S05]  /*1f40*/  @!P1 BRA `(.L_x_385) ;  /* 0x0000000000149947 */ /* 0x000fea0003800000 */
[----:B012---:R-:W-:Y:S02]  /*1f50*/  IMAD R17, R5, 0x100, R0 ;  /* 0x0000010005117824 */ /* 0x007fe400078e0200 */
[----:B------:R-:W-:Y:S02]  /*1f60*/  IMAD.MOV.U32 R15, RZ, RZ, RZ ;  /* 0x000000ffff0f7224 */ /* 0x000fe400078e00ff */
[----:B------:R-:W-:-:S04]  /*1f70*/  VIADD R17, R17, 0x300 ;  /* 0x0000030011117836 */ /* 0x000fc80000000000 */
[----:B------:R-:W-:-:S05]  /*1f80*/  IMAD.WIDE.U32 R16, R17, 0x8, R2 ;  /* 0x0000000811107825 */ /* 0x000fca00078e0002 */
[----:B------:R3:W-:Y:S02]  /*1f90*/  REDG.E.ADD.64.STRONG.GPU desc[UR20][R16.64], R14 ;  /* 0x0000000e1000798e */ /* 0x0007e4000c12e514 */
.L_x_385:
[----:B------:R-:W-:Y:S05]  /*1fa0*/  BSYNC.RECONVERGENT B1 ;  /* 0x0000000000017941 */ /* 0x000fea0003800200 */
.L_x_384:
[----:B------:R-:W-:Y:S04]  /*1fb0*/  BSSY.RECONVERGENT B1, `(.L_x_386) ;  /* 0x0000007000017945 */ /* 0x000fe80003800200 */
[----:B------:R-:W-:Y:S05]  /*1fc0*/  @!P2 BRA `(.L_x_387) ;  /* 0x000000000014a947 */ /* 0x000fea0003800000 */
[----:B---3--:R-:W-:Y:S02]  /*1fd0*/  IMAD R15, R5, 0x100, R0 ;  /* 0x00000100050f7824 */ /* 0x008fe400078e0200 */
[----:B------:R-:W-:Y:S02]  /*1fe0*/  IMAD.MOV.U32 R13, RZ, RZ, RZ ;  /* 0x000000ffff0d7224 */ /* 0x000fe400078e00ff */
[----:B------:R-:W-:-:S04]  /*1ff0*/  VIADD R15, R15, 0x400 ;  /* 0x000004000f0f7836 */ /* 0x000fc80000000000 */
[----:B------:R-:W-:-:S05]  /*2000*/  IMAD.WIDE.U32 R14, R15, 0x8, R2 ;  /* 0x000000080f0e7825 */ /* 0x000fca00078e0002 */
[----:B------:R4:W-:Y:S02]  /*2010*/  REDG.E.ADD.64.STRONG.GPU desc[UR20][R14.64], R12 ;  /* 0x0000000c0e00798e */ /* 0x0009e4000c12e514 */
.L_x_387:
[----:B------:R-:W-:Y:S05]  /*2020*/  BSYNC.RECONVERGENT B1 ;  /* 0x0000000000017941 */ /* 0x000fea0003800200 */
.L_x_386:
[----:B------:R-:W-:Y:S04]  /*2030*/  BSSY.RECONVERGENT B1, `(.L_x_388) ;  /* 0x0000007000017945 */ /* 0x000fe80003800200 */
[----:B------:R-:W-:Y:S05]  /*2040*/  @!P3 BRA `(.L_x_389) ;  /* 0x000000000014b947 */ /* 0x000fea0003800000 */
[----:B----4-:R-:W-:Y:S02]  /*2050*/  IMAD R13, R5, 0x100, R0 ;  /* 0x00000100050d7824 */ /* 0x010fe400078e0200 */
[----:B------:R-:W-:Y:S02]  /*2060*/  IMAD.MOV.U32 R7, RZ, RZ, RZ ;  /* 0x000000ffff077224 */ /* 0x000fe400078e00ff */
[----:B------:R-:W-:-:S04]  /*2070*/  VIADD R13, R13, 0x500 ;  /* 0x000005000d0d7836 */ /* 0x000fc80000000000 */
[----:B------:R-:W-:-:S05]  /*2080*/  IMAD.WIDE.U32 R12, R13, 0x8, R2 ;  /* 0x000000080d0c7825 */ /* 0x000fca00078e0002 */
[----:B------:R4:W-:Y:S02]  /*2090*/  REDG.E.ADD.64.STRONG.GPU desc[UR20][R12.64], R6 ;  /* 0x000000060c00798e */ /* 0x0009e4000c12e514 */
.L_x_389:
[----:B------:R-:W-:Y:S05]  /*20a0*/  BSYNC.RECONVERGENT B1 ;  /* 0x0000000000017941 */ /* 0x000fea0003800200 */
.L_x_388:
[----:B------:R-:W-:Y:S04]  /*20b0*/  BSSY.RECONVERGENT B1, `(.L_x_390) ;  /* 0x0000007000017945 */ /* 0x000fe80003800200 */
[----:B------:R-:W-:Y:S05]  /*20c0*/  @!P4 BRA `(.L_x_391) ;  /* 0x000000000014c947 */ /* 0x000fea0003800000 */
[----:B----4-:R-:W-:Y:S02]  /*20d0*/  IMAD R7, R5, 0x100, R0 ;  /* 0x0000010005077824 */ /* 0x010fe400078e0200 */
[----:B------:R-:W-:Y:S02]  /*20e0*/  IMAD.MOV.U32 R9, RZ, RZ, RZ ;  /* 0x000000ffff097224 */ /* 0x000fe400078e00ff */
[----:B------:R-:W-:-:S04]  /*20f0*/  VIADD R7, R7, 0x600 ;  /* 0x0000060007077836 */ /* 0x000fc80000000000 */
[----:B------:R-:W-:-:S05]  /*2100*/  IMAD.WIDE.U32 R6, R7, 0x8, R2 ;  /* 0x0000000807067825 */ /* 0x000fca00078e0002 */
[----:B------:R4:W-:Y:S02]  /*2110*/  REDG.E.ADD.64.STRONG.GPU desc[UR20][R6.64], R8 ;  /* 0x000000080600798e */ /* 0x0009e4000c12e514 */
.L_x_391:
[----:B------:R-:W-:Y:S05]  /*2120*/  BSYNC.RECONVERGENT B1 ;  /* 0x0000000000017941 */ /* 0x000fea0003800200 */
.L_x_390:
[----:B------:R-:W-:Y:S04]  /*2130*/  BSSY.RECONVERGENT B1, `(.L_x_392) ;  /* 0x0000007000017945 */ /* 0x000fe80003800200 */
[----:B------:R-:W-:Y:S05]  /*2140*/  @!P5 BRA `(.L_x_393) ;  /* 0x000000000014d947 */ /* 0x000fea0003800000 */
[----:B----4-:R-:W-:Y:S02]  /*2150*/  IMAD R7, R5, 0x100, R0 ;  /* 0x0000010005077824 */ /* 0x010fe400078e0200 */
[----:B------:R-:W-:Y:S02]  /*2160*/  IMAD.MOV.U32 R11, RZ, RZ, RZ ;  /* 0x000000ffff0b7224 */ /* 0x000fe400078e00ff */
[----:B------:R-:W-:-:S04]  /*2170*/  VIADD R7, R7, 0x700 ;  /* 0x0000070007077836 */ /* 0x000fc80000000000 */
[----:B------:R-:W-:-:S05]  /*2180*/  IMAD.WIDE.U32 R6, R7, 0x8, R2 ;  /* 0x0000000807067825 */ /* 0x000fca00078e0002 */
[----:B------:R4:W-:Y:S02]  /*2190*/  REDG.E.ADD.64.STRONG.GPU desc[UR20][R6.64], R10 ;  /* 0x0000000a0600798e */ /* 0x0009e4000c12e514 */
.L_x_393:
[----:B------:R-:W-:Y:S05]  /*21a0*/  BSYNC.RECONVERGENT B1 ;  /* 0x0000000000017941 */ /* 0x000fea0003800200 */
.L_x_392:
[----:B------:R-:W-:-:S05]  /*21b0*/  VIADD R5, R5, 0x8 ;  /* 0x0000000805057836 */ /* 0x000fca0000000000 */
[----:B------:R-:W-:-:S13]  /*21c0*/  ISETP.NE.AND P0, PT, R5, UR27, PT ;  /* 0x0000001b05007c0c */ /* 0x000fda000bf05270 */
[----:B------:R-:W-:Y:S05]  /*21d0*/  @P0 BRA `(.L_x_394) ;  /* 0xfffffff800b00947 */ /* 0x000fea000383ffff */
[----:B------:R-:W-:-:S07]  /*21e0*/  IMAD.U32 R3, RZ, RZ, UR27 ;  /* 0x0000001bff037e24 */ /* 0x000fce000f8e00ff */
.L_x_377:
        /* <DEDUP_REMOVED lines=24> */
.L_x_398:
[----:B------:R-:W-:Y:S05]  /*2370*/  BSYNC.RECONVERGENT B1 ;  /* 0x0000000000017941 */ /* 0x000fea0003800200 */
.L_x_397:
        /* <DEDUP_REMOVED lines=9> */
.L_x_400:
[----:B------:R-:W-:Y:S05]  /*2410*/  BSYNC.RECONVERGENT B1 ;  /* 0x0000000000017941 */ /* 0x000fea0003800200 */
.L_x_399:
        /* <DEDUP_REMOVED lines=8> */
.L_x_402:
[----:B------:R-:W-:Y:S05]  /*24a0*/  BSYNC.RECONVERGENT B1 ;  /* 0x0000000000017941 */ /* 0x000fea0003800200 */
.L_x_401:
        /* <DEDUP_REMOVED lines=9> */
.L_x_404:
[----:B------:R-:W-:Y:S05]  /*2540*/  BSYNC.RECONVERGENT B1 ;  /* 0x0000000000017941 */ /* 0x000fea0003800200 */
.L_x_403:
[----:B------:R-:W-:-:S07]  /*2550*/  VIADD R3, R3, 0x4 ;  /* 0x0000000403037836 */ /* 0x000fce0000000000 */
.L_x_396:
        /* <DEDUP_REMOVED lines=18> */
.L_x_408:
[----:B------:R-:W-:Y:S05]  /*2680*/  BSYNC.RECONVERGENT B2 ;  /* 0x0000000000027941 */ /* 0x000fea0003800200 */
.L_x_407:
        /* <DEDUP_REMOVED lines=9> */
.L_x_410:
[----:B------:R-:W-:Y:S05]  /*2720*/  BSYNC.RECONVERGENT B2 ;  /* 0x0000000000027941 */ /* 0x000fea0003800200 */
.L_x_409:
[----:B------:R-:W-:-:S07]  /*2730*/  VIADD R3, R3, 0x2 ;  /* 0x0000000203037836 */ /* 0x000fce0000000000 */
.L_x_406:
        /* <DEDUP_REMOVED lines=12> */
.L_x_405:
[----:B------:R-:W-:Y:S05]  /*2800*/  BSYNC.RECONVERGENT B1 ;  /* 0x0000000000017941 */ /* 0x000fea0003800200 */
.L_x_395:
[----:B------:R-:W-:-:S13]  /*2810*/  ISETP.GT.U32.AND P0, PT, R0, 0x7f, PT ;  /* 0x0000007f0000780c */ /* 0x000fda0003f04070 */
[----:B------:R-:W-:Y:S05]  /*2820*/  @P0 BRA `(.L_x_376) ;  /* 0x0000000800900947 */ /* 0x000fea0003800000 */
[----:B------:R-:W-:Y:S01]  /*2830*/  UISETP.GE.U32.AND UP0, UPT, UR22, 0x7, UPT ;  /* 0x000000071600788c */ /* 0x000fe2000bf06070 */
[----:B0-----:R-:W-:-:S08]  /*2840*/  IMAD.MOV.U32 R3, RZ, RZ, RZ ;  /* 0x000000ffff037224 */ /* 0x001fd000078e00ff */
[----:B------:R-:W-:Y:S05]  /*2850*/  BRA.U !UP0, `(.L_x_411) ;  /* 0x0000000508147547 */ /* 0x000fea000b800000 */
[----:B------:R-:W0:Y:S01]  /*2860*/  LDC.64 R2, c[0x0][0x380] ;  /* 0x0000e000ff027b82 */ /* 0x000e220000000a00 */
[----:B------:R-:W-:-:S07]  /*2870*/  IMAD.MOV.U32 R9, RZ, RZ, RZ ;  /* 0x000000ffff097224 */ /* 0x000fce00078e00ff */
.L_x_428:
        /* <DEDUP_REMOVED lines=18> */
.L_x_413:
[----:B------:R-:W-:Y:S05]  /*29a0*/  BSYNC.RECONVERGENT B1 ;  /* 0x0000000000017941 */ /* 0x000fea0003800200 */
.L_x_412:
[----:B------:R-:W-:Y:S04]  /*29b0*/  BSSY.RECONVERGENT B1, `(.L_x_414) ;  /* 0x0000005000017945 */ /* 0x000fe80003800200 */
[----:B------:R-:W-:Y:S05]  /*29c0*/  @!P1 BRA `(.L_x_415) ;  /* 0x00000000000c9947 */ /* 0x000fea0003800000 */
[----:B0-----:R-:W-:Y:S02]  /*29d0*/  IMAD.MOV.U32 R14, RZ, RZ, R13 ;  /* 0x000000ffff0e7224 */ /* 0x001fe400078e000d */
[----:B------:R-:W-:-:S05]  /*29e0*/  IMAD.MOV.U32 R15, RZ, RZ, RZ ;  /* 0x000000ffff0f7224 */ /* 0x000fca00078e00ff */
[----:B------:R1:W-:Y:S02]  /*29f0*/  REDG.E.ADD.64.STRONG.GPU desc[UR20][R6.64+0xc00], R14 ;  /* 0x000c000e0600798e */ /* 0x0003e4000c12e514 */
.L_x_415:
[----:B------:R-:W-:Y:S05]  /*2a00*/  BSYNC.RECONVERGENT B1 ;  /* 0x0000000000017941 */ /* 0x000fea0003800200 */
.L_x_414:
        /* <DEDUP_REMOVED lines=12> */
.L_x_417:
[----:B------:R-:W-:Y:S05]  /*2ad0*/  BSYNC.RECONVERGENT B1 ;  /* 0x0000000000017941 */ /* 0x000fea0003800200 */
.L_x_416:
[----:B------:R-:W-:Y:S04]  /*2ae0*/  BSSY.RECONVERGENT B1, `(.L_x_418) ;  /* 0x0000005000017945 */ /* 0x000fe80003800200 */
[----:B------:R-:W-:Y:S05]  /*2af0*/  @!P1 BRA `(.L_x_419) ;  /* 0x00000000000c9947 */ /* 0x000fea0003800000 */
[----:B012---:R-:W-:Y:S02]  /*2b00*/  IMAD.MOV.U32 R14, RZ, RZ, R18 ;  /* 0x000000ffff0e7224 */ /* 0x007fe400078e0012 */
[----:B------:R-:W-:-:S05]  /*2b10*/  IMAD.MOV.U32 R15, RZ, RZ, RZ ;  /* 0x000000ffff0f7224 */ /* 0x000fca00078e00ff */
[----:B------:R3:W-:Y:S02]  /*2b20*/  REDG.E.ADD.64.STRONG.GPU desc[UR20][R6.64+0x1c00], R14 ;  /* 0x001c000e0600798e */ /* 0x0007e4000c12e514 */
.L_x_419:
[----:B------:R-:W-:Y:S05]  /*2b30*/  BSYNC.RECONVERGENT B1 ;  /* 0x0000000000017941 */ /* 0x000fea0003800200 */
.L_x_418:
[----:B------:R-:W-:Y:S04]  /*2b40*/  BSSY.RECONVERGENT B1, `(.L_x_420) ;  /* 0x0000005000017945 */ /* 0x000fe80003800200 */
[----:B------:R-:W-:Y:S05]  /*2b50*/  @!P2 BRA `(.L_x_421) ;  /* 0x00000000000ca947 */ /* 0x000fea0003800000 */
[----:B0123--:R-:W-:Y:S02]  /*2b60*/  IMAD.MOV.U32 R14, RZ, RZ, R19 ;  /* 0x000000ffff0e7224 */ /* 0x00ffe400078e0013 */
[----:B------:R-:W-:-:S05]  /*2b70*/  IMAD.MOV.U32 R15, RZ, RZ, RZ ;  /* 0x000000ffff0f7224 */ /* 0x000fca00078e00ff */
[----:B------:R4:W-:Y:S02]  /*2b80*/  REDG.E.ADD.64.STRONG.GPU desc[UR20][R6.64+0x2400], R14 ;  /* 0x0024000e0600798e */ /* 0x0009e4000c12e514 */
.L_x_421:
[----:B------:R-:W-:Y:S05]  /*2b90*/  BSYNC.RECONVERGENT B1 ;  /* 0x0000000000017941 */ /* 0x000fea0003800200 */
.L_x_420:
[----:B------:R-:W-:Y:S04]  /*2ba0*/  BSSY.RECONVERGENT B1, `(.L_x_422) ;  /* 0x0000004000017945 */ /* 0x000fe80003800200 */
[----:B------:R-:W-:Y:S05]  /*2bb0*/  @!P3 BRA `(.L_x_423) ;  /* 0x000000000008b947 */ /* 0x000fea0003800000 */
[----:B------:R-:W-:-:S05]  /*2bc0*/  IMAD.MOV.U32 R17, RZ, RZ, RZ ;  /* 0x000000ffff117224 */ /* 0x000fca00078e00ff */
[----:B------:R0:W-:Y:S02]  /*2bd0*/  REDG.E.ADD.64.STRONG.GPU desc[UR20][R6.64+0x2c00], R16 ;  /* 0x002c00100600798e */ /* 0x0001e4000c12e514 */
.L_x_423:
[----:B------:R-:W-:Y:S05]  /*2be0*/  BSYNC.RECONVERGENT B1 ;  /* 0x0000000000017941 */ /* 0x000fea0003800200 */
.L_x_422:
[----:B------:R-:W-:Y:S04]  /*2bf0*/  BSSY.RECONVERGENT B1, `(.L_x_424) ;  /* 0x0000004000017945 */ /* 0x000fe80003800200 */
[----:B------:R-:W-:Y:S05]  /*2c00*/  @!P4 BRA `(.L_x_425) ;  /* 0x000000000008c947 */ /* 0x000fea0003800000 */
[----:B------:R-:W-:-:S05]  /*2c10*/  IMAD.MOV.U32 R13, RZ, RZ, RZ ;  /* 0x000000ffff0d7224 */ /* 0x000fca00078e00ff */
[----:B------:R0:W-:Y:S02]  /*2c20*/  REDG.E.ADD.64.STRONG.GPU desc[UR20][R6.64+0x3400], R12 ;  /* 0x0034000c0600798e */ /* 0x0001e4000c12e514 */
.L_x_425:
[----:B------:R-:W-:Y:S05]  /*2c30*/  BSYNC.RECONVERGENT B1 ;  /* 0x0000000000017941 */ /* 0x000fea0003800200 */
.L_x_424:
[----:B------:R-:W-:Y:S04]  /*2c40*/  BSSY.RECONVERGENT B1, `(.L_x_426) ;  /* 0x0000004000017945 */ /* 0x000fe80003800200 */
[----:B------:R-:W-:Y:S05]  /*2c50*/  @!P5 BRA `(.L_x_427) ;  /* 0x000000000008d947 */ /* 0x000fea0003800000 */
[----:B------:R-:W-:-:S05]  /*2c60*/  IMAD.MOV.U32 R11, RZ, RZ, RZ ;  /* 0x000000ffff0b7224 */ /* 0x000fca00078e00ff */
[----:B------:R0:W-:Y:S02]  /*2c70*/  REDG.E.ADD.64.STRONG.GPU desc[UR20][R6.64+0x3c00], R10 ;  /* 0x003c000a0600798e */ /* 0x0001e4000c12e514 */
.L_x_427:
[----:B------:R-:W-:Y:S05]  /*2c80*/  BSYNC.RECONVERGENT B1 ;  /* 0x0000000000017941 */ /* 0x000fea0003800200 */
.L_x_426:
[----:B------:R-:W-:Y:S05]  /*2c90*/  @P0 BRA `(.L_x_428) ;  /* 0xfffffff800f80947 */ /* 0x000fea000383ffff */
[----:B------:R-:W-:-:S07]  /*2ca0*/  IMAD.U32 R3, RZ, RZ, UR27 ;  /* 0x0000001bff037e24 */ /* 0x000fce000f8e00ff */
.L_x_411:
        /* <DEDUP_REMOVED lines=20> */
.L_x_431:
[----:B------:R-:W-:Y:S05]  /*2df0*/  BSYNC.RECONVERGENT B1 ;  /* 0x0000000000017941 */ /* 0x000fea0003800200 */
.L_x_430:
        /* <DEDUP_REMOVED lines=9> */
.L_x_433:
[----:B------:R-:W-:Y:S05]  /*2e90*/  BSYNC.RECONVERGENT B1 ;  /* 0x0000000000017941 */ /* 0x000fea0003800200 */
.L_x_432:
        /* <DEDUP_REMOVED lines=8> */
.L_x_435:
[----:B------:R-:W-:Y:S05]  /*2f20*/  BSYNC.RECONVERGENT B1 ;  /* 0x0000000000017941 */ /* 0x000fea0003800200 */
.L_x_434:
        /* <DEDUP_REMOVED lines=9> */
.L_x_437:
[----:B------:R-:W-:Y:S05]  /*2fc0*/  BSYNC.RECONVERGENT B1 ;  /* 0x0000000000017941 */ /* 0x000fea0003800200 */
.L_x_436:
[----:B------:R-:W-:-:S07]  /*2fd0*/  VIADD R3, R3, 0x4 ;  /* 0x0000000403037836 */ /* 0x000fce0000000000 */
.L_x_429:
        /* <DEDUP_REMOVED lines=17> */
.L_x_440:
[----:B------:R-:W-:Y:S05]  /*30f0*/  BSYNC.RECONVERGENT B1 ;  /* 0x0000000000017941 */ /* 0x000fea0003800200 */
.L_x_439:
        /* <DEDUP_REMOVED lines=9> */
.L_x_442:
[----:B------:R-:W-:Y:S05]  /*3190*/  BSYNC.RECONVERGENT B1 ;  /* 0x0000000000017941 */ /* 0x000fea0003800200 */
.L_x_441:
[----:B------:R-:W-:-:S07]  /*31a0*/  VIADD R3, R3, 0x2 ;  /* 0x0000000203037836 */ /* 0x000fce0000000000 */
.L_x_438:
        /* <DEDUP_REMOVED lines=12> */
.L_x_376:
[----:B------:R-:W-:Y:S05]  /*3270*/  BSYNC.RECONVERGENT B0 ;  /* 0x0000000000007941 */ /* 0x000fea0003800200 */
.L_x_375:
[----:B------:R-:W-:Y:S01]  /*3280*/  BAR.SYNC.DEFER_BLOCKING 0x0 ;  /* 0x0000000000007b1d */ /* 0x000fe20000010000 */
[----:B------:R-:W-:-:S04]  /*3290*/  UIADD3 UR6, UP0, UPT, UR6, 0x1, URZ ;  /* 0x0000000106067890 */ /* 0x000fc8000ff1e0ff */
[----:B------:R-:W-:Y:S02]  /*32a0*/  UIADD3.X UR7, UPT, UPT, URZ, UR7, URZ, UP0, !UPT ;  /* 0x00000007ff077290 */ /* 0x000fe400087fe4ff */
[----:B------:R-:W-:-:S04]  /*32b0*/  UISETP.NE.U32.AND UP0, UPT, UR6, UR11, UPT ;  /* 0x0000000b0600728c */ /* 0x000fc8000bf05070 */
[----:B------:R-:W-:-:S09]  /*32c0*/  UISETP.NE.AND.EX UP0, UPT, UR7, UR12, UPT, UP0 ;  /* 0x0000000c0700728c */ /* 0x000fd2000bf05300 */
[----:B------:R-:W-:Y:S05]  /*32d0*/  BRA.U UP0, `(.L_x_443) ;  /* 0xffffffcd00f07547 */ /* 0x000fea000b83ffff */
[----:B------:R-:W-:Y:S05]  /*32e0*/  EXIT ;  /* 0x000000000000794d */ /* 0x000fea0003800000 */
.L_x_444:
        /* <DEDUP_REMOVED lines=9> */
.L_x_498:


//--------------------- .text._ZN3cub18CUB_300001_SM_10006detail10radix_sort31DeviceRadixSortSingleTileKernelINS1_5radix10policy_hubIfjyE10Policy1000ELNS0_9SortOrderE1EfjyNS1_21identity_decomposer_tEEEvPKT1_PSA_PKT2_PSE_T3_iiT4_ --------------------------
	.section	.text._ZN3cub18CUB_300001_SM_10006detail10radix_sort31DeviceRadixSortSingleTileKernelINS1_5radix10policy_hubIfjyE10Policy1000ELNS0_9SortOrderE1EfjyNS1_21identity_decomposer_tEEEvPKT1_PSA_PKT2_PSE_T3_iiT4_,"ax",@progbits
	.align	128
        .global         _ZN3cub18CUB_300001_SM_10006detail10radix_sort31DeviceRadixSortSingleTileKernelINS1_5radix10policy_hubIfjyE10Policy1000ELNS0_9SortOrderE1EfjyNS1_21identity_decomposer_tEEEvPKT1_PSA_PKT2_PSE_T3_iiT4_
        .type           _ZN3cub18CUB_300001_SM_10006detail10radix_sort31DeviceRadixSortSingleTileKernelINS1_5radix10policy_hubIfjyE10Policy1000ELNS0_9SortOrderE1EfjyNS1_21identity_decomposer_tEEEvPKT1_PSA_PKT2_PSE_T3_iiT4_,@function
        .size           _ZN3cub18CUB_300001_SM_10006detail10radix_sort31DeviceRadixSortSingleTileKernelINS1_5radix10policy_hubIfjyE10Policy1000ELNS0_9SortOrderE1EfjyNS1_21identity_decomposer_tEEEvPKT1_PSA_PKT2_PSE_T3_iiT4_,(.L_x_499 - _ZN3cub18CUB_300001_SM_10006detail10radix_sort31DeviceRadixSortSingleTileKernelINS1_5radix10policy_hubIfjyE10Policy1000ELNS0_9SortOrderE1EfjyNS1_21identity_decomposer_tEEEvPKT1_PSA_PKT2_PSE_T3_iiT4_)
        .other          _ZN3cub18CUB_300001_SM_10006detail10radix_sort31DeviceRadixSortSingleTileKernelINS1_5radix10policy_hubIfjyE10Policy1000ELNS0_9SortOrderE1EfjyNS1_21identity_decomposer_tEEEvPKT1_PSA_PKT2_PSE_T3_iiT4_,@"STO_CUDA_ENTRY STV_DEFAULT"
_ZN3cub18CUB_300001_SM_10006detail10radix_sort31DeviceRadixSortSingleTileKernelINS1_5radix10policy_hubIfjyE10Policy1000ELNS0_9SortOrderE1EfjyNS1_21identity_decomposer_tEEEvPKT1_PSA_PKT2_PSE_T3_iiT4_:
.text._ZN3cub18CUB_300001_SM_10006detail10radix_sort31DeviceRadixSortSingleTileKernelINS1_5radix10policy_hubIfjyE10Policy1000ELNS0_9SortOrderE1EfjyNS1_21identity_decomposer_tEEEvPKT1_PSA_PKT2_PSE_T3_iiT4_:
        /* <DEDUP_REMOVED lines=222> */
.L_x_446:
        /* <DEDUP_REMOVED lines=593> */
.L_x_445:
        /* <DEDUP_REMOVED lines=288> */
.L_x_447:
        /* <DEDUP_REMOVED lines=9> */
.L_x_499:


//--------------------- .text._ZN3cub18CUB_300001_SM_10006detail11EmptyKernelIvEEvv --------------------------
	.section	.text._ZN3cub18CUB_300001_SM_10006detail11EmptyKernelIvEEvv,"ax",@progbits
	.align	128
        .global         _ZN3cub18CUB_300001_SM_10006detail11EmptyKernelIvEEvv
        .type           _ZN3cub18CUB_300001_SM_10006detail11EmptyKernelIvEEvv,@function
        .size           _ZN3cub18CUB_300001_SM_10006detail11EmptyKernelIvEEvv,(.L_x_500 - _ZN3cub18CUB_300001_SM_10006detail11EmptyKernelIvEEvv)
        .other          _ZN3cub18CUB_300001_SM_10006detail11EmptyKernelIvEEvv,@"STO_CUDA_ENTRY STV_DEFAULT"
_ZN3cub18CUB_300001_SM_10006detail11EmptyKernelIvEEvv:
.text._ZN3cub18CUB_300001_SM_10006detail11EmptyKernelIvEEvv:
[----:B------:R-:W-:Y:S01]  /*0000*/  LDC R1, c[0x0][0x37c] ;  /* 0x0000df00ff017b82 */ /* 0x000fe20000000800 */
[----:B------:R-:W-:Y:S05]  /*0010*/  EXIT ;  /* 0x000000000000794d */ /* 0x000fea0003800000 */
.L_x_448:
        /* <DEDUP_REMOVED lines=14> */
.L_x_500:


//--------------------- .text._Z9reproduceP10PopulationS0_iPfP17curandStateXORWOW --------------------------
	.section	.text._Z9reproduceP10PopulationS0_iPfP17curandStateXORWOW,"ax",@progbits
	.align	128
        .global         _Z9reproduceP10PopulationS0_iPfP17curandStateXORWOW
        .type           _Z9reproduceP10PopulationS0_iPfP17curandStateXORWOW,@function
        .size           _Z9reproduceP10PopulationS0_iPfP17curandStateXORWOW,(.L_x_501 - _Z9reproduceP10PopulationS0_iPfP17curandStateXORWOW)
        .other          _Z9reproduceP10PopulationS0_iPfP17curandStateXORWOW,@"STO_CUDA_ENTRY STV_DEFAULT"
_Z9reproduceP10PopulationS0_iPfP17curandStateXORWOW:
.text._Z9reproduceP10PopulationS0_iPfP17curandStateXORWOW:
[----:B------:R-:W-:Y:S01]  /*0000*/  LDC R1, c[0x0][0x37c] ;  /* 0x0000df00ff017b82 */ /* 0x000fe20000000800 */
[----:B------:R-:W0:Y:S01]  /*0010*/  S2R R3, SR_TID.X ;  /* 0x0000000000037919 */ /* 0x000e220000002100 */
[----:B------:R-:W1:Y:S06]  /*0020*/  LDCU UR7, c[0x0][0x390] ;  /* 0x00007200ff0777ac */ /* 0x000e6c0008000800 */
[----:B------:R-:W0:Y:S01]  /*0030*/  S2UR UR6, SR_CTAID.X ;  /* 0x00000000000679c3 */ /* 0x000e220000002500 */
[----:B------:R-:W-:Y:S01]  /*0040*/  BSSY.RECONVERGENT B0, `(.L_x_449) ;  /* 0x000006f000007945 */ /* 0x000fe20003800200 */
[----:B------:R-:W2:Y:S06]  /*0050*/  LDCU.64 UR4, c[0x0][0x358] ;  /* 0x00006b00ff0477ac */ /* 0x000eac0008000a00 */
[----:B------:R-:W0:Y:S08]  /*0060*/  LDC R0, c[0x0][0x360] ;  /* 0x0000d800ff007b82 */ /* 0x000e300000000800 */
[----:B------:R-:W3:Y:S01]  /*0070*/  LDC.64 R6, c[0x0][0x3a0] ;  /* 0x0000e800ff067b82 */ /* 0x000ee20000000a00 */
[----:B-1----:R-:W-:Y:S01]  /*0080*/  UISETP.GE.AND UP0, UPT, UR7, 0x1, UPT ;  /* 0x000000010700788c */ /* 0x002fe2000bf06270 */
[----:B0-----:R-:W-:-:S04]  /*0090*/  IMAD R0, R0, UR6, R3 ;  /* 0x0000000600007c24 */ /* 0x001fc8000f8e0203 */
[----:B---3--:R-:W-:-:S04]  /*00a0*/  IMAD.WIDE R6, R0, 0x30, R6 ;  /* 0x0000003000067825 */ /* 0x008fc800078e0206 */
[----:B--2---:R-:W-:Y:S05]  /*00b0*/  BRA.U !UP0, `(.L_x_450) ;  /* 0x00000005085c7547 */ /* 0x004fea000b800000 */
[----:B------:R-:W2:Y:S04]  /*00c0*/  LDG.E.64 R10, desc[UR4][R6.64] ;  /* 0x00000004060a7981 */ /* 0x000ea8000c1e1b00 */
[----:B------:R-:W3:Y:S04]  /*00d0*/  LDG.E.64 R4, desc[UR4][R6.64+0x10] ;  /* 0x0000100406047981 */ /* 0x000ee8000c1e1b00 */
[----:B------:R-:W4:Y:S01]  /*00e0*/  LDG.E.64 R8, desc[UR4][R6.64+0x8] ;  /* 0x0000080406087981 */ /* 0x000f22000c1e1b00 */
[----:B------:R-:W0:Y:S01]  /*00f0*/  LDC.64 R12, c[0x0][0x398] ;  /* 0x0000e600ff0c7b82 */ /* 0x000e220000000a00 */
[----:B------:R-:W1:Y:S07]  /*0100*/  LDCU UR6, c[0x0][0x390] ;  /* 0x00007200ff0677ac */ /* 0x000e6e0008000800 */
[----:B------:R-:W1:Y:S01]  /*0110*/  LDC.64 R14, c[0x0][0x380] ;  /* 0x0000e000ff0e7b82 */ /* 0x000e620000000a00 */
[----:B0-----:R0:W4:Y:S01]  /*0120*/  LDG.E R12, desc[UR4][R12.64] ;  /* 0x000000040c0c7981 */ /* 0x001122000c1e1900 */
[----:B--2---:R-:W-:-:S04]  /*0130*/  SHF.R.U32.HI R2, RZ, 0x2, R11 ;  /* 0x00000002ff027819 */ /* 0x004fc8000001160b */
[----:B------:R-:W-:Y:S01]  /*0140*/  LOP3.LUT R2, R2, R11, RZ, 0x3c, !PT ;  /* 0x0000000b02027212 */ /* 0x000fe200078e3cff */
[----:B---3--:R-:W-:-:S04]  /*0150*/  IMAD.SHL.U32 R3, R5, 0x10, RZ ;  /* 0x0000001005037824 */ /* 0x008fc800078e00ff */
[----:B------:R-:W-:Y:S01]  /*0160*/  IMAD.SHL.U32 R11, R2, 0x2, RZ ;  /* 0x00000002020b7824 */ /* 0x000fe200078e00ff */
[----:B------:R-:W-:-:S04]  /*0170*/  MOV R23, R4 ;  /* 0x0000000400177202 */ /* 0x000fc80000000f00 */
[----:B------:R-:W-:Y:S01]  /*0180*/  LOP3.LUT R16, R2, R11, R3, 0x96, !PT ;  /* 0x0000000b02107212 */ /* 0x000fe200078e9603 */
[----:B------:R-:W-:Y:S02]  /*0190*/  VIADD R18, R10, 0x587c5 ;  /* 0x000587c50a127836 */ /* 0x000fe40000000000 */
[----:B------:R-:W-:Y:S01]  /*01a0*/  IMAD.MOV.U32 R2, RZ, RZ, R5 ;  /* 0x000000ffff027224 */ /* 0x000fe200078e0005 */
[----:B------:R-:W-:Y:S01]  /*01b0*/  LOP3.LUT R3, R16, R5, RZ, 0x3c, !PT ;  /* 0x0000000510037212 */ /* 0x000fe200078e3cff */
[----:B----4-:R-:W-:Y:S02]  /*01c0*/  IMAD.MOV.U32 R22, RZ, RZ, R9 ;  /* 0x000000ffff167224 */ /* 0x010fe400078e0009 */
[----:B------:R-:W-:Y:S02]  /*01d0*/  IMAD.MOV.U32 R19, RZ, RZ, R8 ;  /* 0x000000ffff137224 */ /* 0x000fe400078e0008 */
[----:B------:R2:W-:Y:S04]  /*01e0*/  STG.E.64 desc[UR4][R6.64+0x10], R2 ;  /* 0x0000100206007986 */ /* 0x0005e8000c101b04 */
[----:B------:R2:W-:Y:S04]  /*01f0*/  STG.E.64 desc[UR4][R6.64+0x8], R22 ;  /* 0x0000081606007986 */ /* 0x0005e8000c101b04 */
[----:B------:R2:W-:Y:S04]  /*0200*/  STG.E.64 desc[UR4][R6.64], R18 ;  /* 0x0000001206007986 */ /* 0x0005e8000c101b04 */
[----:B-1----:R-:W5:Y:S01]  /*0210*/  LDG.E.64 R14, desc[UR4][R14.64] ;  /* 0x000000040e0e7981 */ /* 0x002f62000c1e1b00 */
[----:B------:R-:W-:Y:S01]  /*0220*/  IADD3 R11, PT, PT, R3, R18, RZ ;  /* 0x00000012030b7210 */ /* 0x000fe20007ffe0ff */
[----:B------:R-:W-:-:S03]  /*0230*/  IMAD.MOV.U32 R16, RZ, RZ, 0x2f800000 ;  /* 0x2f800000ff107424 */ /* 0x000fc600078e00ff */
[----:B------:R-:W-:Y:S01]  /*0240*/  I2FP.F32.U32 R11, R11 ;  /* 0x0000000b000b7245 */ /* 0x000fe20000201000 */
[----:B------:R-:W-:Y:S04]  /*0250*/  BSSY.RECONVERGENT B1, `(.L_x_451) ;  /* 0x0000015000017945 */ /* 0x000fe80003800200 */
[----:B------:R-:W-:Y:S01]  /*0260*/  FFMA R11, R11, R16, 1.1641532182693481445e-10 ;  /* 0x2f0000000b0b7423 */ /* 0x000fe20000000010 */
[----:B0-----:R-:W-:Y:S02]  /*0270*/  IMAD.MOV.U32 R13, RZ, RZ, RZ ;  /* 0x000000ffff0d7224 */ /* 0x001fe400078e00ff */
[----:B------:R-:W-:Y:S02]  /*0280*/  IMAD.MOV.U32 R21, RZ, RZ, RZ ;  /* 0x000000ffff157224 */ /* 0x000fe400078e00ff */
[----:B--2---:R-:W-:-:S07]  /*0290*/  FMUL R11, R12, R11 ;  /* 0x0000000b0c0b7220 */ /* 0x004fce0000400000 */
.L_x_453:
[----:B-----5:R-:W-:-:S05]  /*02a0*/  IMAD.WIDE.U32 R16, R21, 0x4, R14 ;  /* 0x0000000415107825 */ /* 0x020fca00078e000e */
[----:B------:R-:W2:Y:S02]  /*02b0*/  LDG.E R18, desc[UR4][R16.64] ;  /* 0x0000000410127981 */ /* 0x000ea4000c1e1900 */
[----:B--2---:R-:W-:-:S05]  /*02c0*/  FADD R13, R18, R13 ;  /* 0x0000000d120d7221 */ /* 0x004fca0000000000 */
[----:B------:R-:W-:-:S13]  /*02d0*/  FSETP.GEU.AND P0, PT, R11, R13, PT ;  /* 0x0000000d0b00720b */ /* 0x000fda0003f0e000 */
[----:B------:R-:W-:Y:S05]  /*02e0*/  @!P0 BRA `(.L_x_452) ;  /* 0x0000000000148947 */ /* 0x000fea0003800000 */
[----:B------:R-:W-:-:S04]  /*02f0*/  IADD3 R21, PT, PT, R21, 0x1, RZ ;  /* 0x0000000115157810 */ /* 0x000fc80007ffe0ff */
[----:B------:R-:W-:-:S13]  /*0300*/  ISETP.NE.AND P0, PT, R21, UR6, PT ;  /* 0x0000000615007c0c */ /* 0x000fda000bf05270 */
[----:B------:R-:W-:Y:S05]  /*0310*/  @P0 BRA `(.L_x_453) ;  /* 0xfffffffc00e00947 */ /* 0x000fea000383ffff */
[----:B------:R-:W-:Y:S01]  /*0320*/  IMAD.MOV.U32 R13, RZ, RZ, -0x1 ;  /* 0xffffffffff0d7424 */ /* 0x000fe200078e00ff */
[----:B------:R-:W-:Y:S06]  /*0330*/  BRA `(.L_x_454) ;  /* 0x0000000000187947 */ /* 0x000fec0003800000 */
.L_x_452:
[----:B------:R-:W0:Y:S02]  /*0340*/  LDC.64 R16, c[0x0][0x380] ;  /* 0x0000e000ff107b82 */ /* 0x000e240000000a00 */
[----:B0-----:R-:W2:Y:S02]  /*0350*/  LDG.E.64 R14, desc[UR4][R16.64+0x8] ;  /* 0x00000804100e7981 */ /* 0x001ea4000c1e1b00 */
[----:B--2---:R-:W-:-:S05]  /*0360*/  IMAD.WIDE.U32 R14, R21, 0x4, R14 ;  /* 0x00000004150e7825 */ /* 0x004fca00078e000e */
[----:B------:R0:W5:Y:S01]  /*0370*/  LDG.E R2, desc[UR4][R14.64] ;  /* 0x000000040e027981 */ /* 0x000162000c1e1900 */
[----:B------:R-:W-:Y:S01]  /*0380*/  FADD R12, R12, -R18 ;  /* 0x800000120c0c7221 */ /* 0x000fe20000000000 */
[----:B------:R-:W-:-:S07]  /*0390*/  IMAD.MOV.U32 R13, RZ, RZ, R21 ;  /* 0x000000ffff0d7224 */ /* 0x000fce00078e0015 */
.L_x_454:
[----:B------:R-:W-:Y:S05]  /*03a0*/  BSYNC.RECONVERGENT B1 ;  /* 0x0000000000017941 */ /* 0x000fea0003800200 */
.L_x_451:
[----:B------:R-:W-:Y:S01]  /*03b0*/  SHF.R.U32.HI R11, RZ, 0x2, R8 ;  /* 0x00000002ff0b7819 */ /* 0x000fe20000011608 */
[----:B------:R1:W-:Y:S01]  /*03c0*/  STG.E.64 desc[UR4][R6.64+0x8], R4 ;  /* 0x0000080406007986 */ /* 0x0003e2000c101b04 */
[----:B0-----:R-:W-:Y:S02]  /*03d0*/  HFMA2 R15, -RZ, RZ, 0.1171875, 0 ;  /* 0x2f800000ff0f7431 */ /* 0x001fe400000001ff */
[----:B------:R-:W-:Y:S01]  /*03e0*/  IMAD.MOV.U32 R19, RZ, RZ, RZ ;  /* 0x000000ffff137224 */ /* 0x000fe200078e00ff */
[----:B------:R-:W-:Y:S01]  /*03f0*/  LOP3.LUT R11, R11, R8, RZ, 0x3c, !PT ;  /* 0x000000080b0b7212 */ /* 0x000fe200078e3cff */
[----:B------:R-:W-:Y:S01]  /*0400*/  IMAD.SHL.U32 R8, R3, 0x10, RZ ;  /* 0x0000001003087824 */ /* 0x000fe200078e00ff */
[----:B------:R-:W0:Y:S02]  /*0410*/  LDCU UR8, c[0x0][0x390] ;  /* 0x00007200ff0877ac */ /* 0x000e240008000800 */
[----:B------:R-:W-:-:S04]  /*0420*/  SHF.L.U32 R14, R11, 0x1, RZ ;  /* 0x000000010b0e7819 */ /* 0x000fc800000006ff */
[----:B------:R-:W-:Y:S01]  /*0430*/  LOP3.LUT R14, R11, R14, R8, 0x96, !PT ;  /* 0x0000000e0b0e7212 */ /* 0x000fe200078e9608 */
[----:B------:R-:W-:Y:S02]  /*0440*/  VIADD R8, R10, 0xb0f8a ;  /* 0x000b0f8a0a087836 */ /* 0x000fe40000000000 */
[----:B------:R-:W-:Y:S01]  /*0450*/  IMAD.MOV.U32 R10, RZ, RZ, R3 ;  /* 0x000000ffff0a7224 */ /* 0x000fe200078e0003 */
[----:B------:R-:W-:Y:S02]  /*0460*/  LOP3.LUT R11, R14, R3, RZ, 0x3c, !PT ;  /* 0x000000030e0b7212 */ /* 0x000fe400078e3cff */
[----:B------:R1:W-:Y:S03]  /*0470*/  STG.E.64 desc[UR4][R6.64], R8 ;  /* 0x0000000806007986 */ /* 0x0003e6000c101b04 */
[----:B------:R-:W-:Y:S01]  /*0480*/  IMAD.IADD R14, R11, 0x1, R8 ;  /* 0x000000010b0e7824 */ /* 0x000fe200078e0208 */
[----:B------:R1:W-:Y:S04]  /*0490*/  STG.E.64 desc[UR4][R6.64+0x10], R10 ;  /* 0x0000100a06007986 */ /* 0x0003e8000c101b04 */
[----:B------:R-:W-:-:S05]  /*04a0*/  I2FP.F32.U32 R14, R14 ;  /* 0x0000000e000e7245 */ /* 0x000fca0000201000 */
[----:B------:R-:W-:-:S04]  /*04b0*/  FFMA R15, R14, R15, 1.1641532182693481445e-10 ;  /* 0x2f0000000e0f7423 */ /* 0x000fc8000000000f */
[----:B------:R-:W-:Y:S01]  /*04c0*/  FMUL R21, R15, R12 ;  /* 0x0000000c0f157220 */ /* 0x000fe20000400000 */
[----:B01----:R-:W-:-:S07]  /*04d0*/  IMAD.MOV.U32 R12, RZ, RZ, RZ ;  /* 0x000000ffff0c7224 */ /* 0x003fce00078e00ff */
.L_x_459:
[----:B------:R-:W-:Y:S01]  /*04e0*/  ISETP.NE.AND P0, PT, R19, R13, PT ;  /* 0x0000000d1300720c */ /* 0x000fe20003f05270 */
[----:B------:R-:W-:-:S12]  /*04f0*/  BSSY.RELIABLE B1, `(.L_x_455) ;  /* 0x000000e000017945 */ /* 0x000fd80003800100 */
[----:B------:R-:W-:Y:S05]  /*0500*/  @!P0 BRA `(.L_x_456) ;  /* 0x0000000000208947 */ /* 0x000fea0003800000 */
[----:B------:R-:W0:Y:S02]  /*0510*/  LDC.64 R14, c[0x0][0x380] ;  /* 0x0000e000ff0e7b82 */ /* 0x000e240000000a00 */
[----:B0-----:R-:W2:Y:S02]  /*0520*/  LDG.E.64 R16, desc[UR4][R14.64] ;  /* 0x000000040e107981 */ /* 0x001ea4000c1e1b00 */
[----:B--2---:R-:W-:-:S06]  /*0530*/  IMAD.WIDE.U32 R16, R19, 0x4, R16 ;  /* 0x0000000413107825 */ /* 0x004fcc00078e0010 */
[----:B------:R-:W2:Y:S02]  /*0540*/  LDG.E R17, desc[UR4][R16.64] ;  /* 0x0000000410117981 */ /* 0x000ea4000c1e1900 */
[----:B--2---:R-:W-:-:S05]  /*0550*/  FADD R12, R12, R17 ;  /* 0x000000110c0c7221 */ /* 0x004fca0000000000 */
[----:B------:R-:W-:-:S13]  /*0560*/  FSETP.GEU.AND P0, PT, R21, R12, PT ;  /* 0x0000000c1500720b */ /* 0x000fda0003f0e000 */
[----:B------:R-:W-:Y:S05]  /*0570*/  @!P0 BREAK.RELIABLE B1 ;  /* 0x0000000000018942 */ /* 0x000fea0003800100 */
[----:B------:R-:W-:Y:S05]  /*0580*/  @!P0 BRA `(.L_x_457) ;  /* 0x0000000000188947 */ /* 0x000fea0003800000 */
.L_x_456:
[----:B------:R-:W-:-:S05]  /*0590*/  VIADD R19, R19, 0x1 ;  /* 0x0000000113137836 */ /* 0x000fca0000000000 */
[----:B------:R-:W-:-:S13]  /*05a0*/  ISETP.NE.AND P0, PT, R19, UR8, PT ;  /* 0x0000000813007c0c */ /* 0x000fda000bf05270 */
[----:B------:R-:W-:Y:S05]  /*05b0*/  @!P0 BREAK.RELIABLE B1 ;  /* 0x0000000000018942 */ /* 0x000fea0003800100 */
[----:B------:R-:W-:Y:S05]  /*05c0*/  @!P0 BRA `(.L_x_458) ;  /* 0x0000000000588947 */ /* 0x000fea0003800000 */
[----:B------:R-:W-:Y:S05]  /*05d0*/  BSYNC.RELIABLE B1 ;  /* 0x0000000000017941 */ /* 0x000fea0003800100 */
.L_x_455:
[----:B------:R-:W-:Y:S05]  /*05e0*/  BRA `(.L_x_459) ;  /* 0xfffffffc00bc7947 */ /* 0x000fea000383ffff */
.L_x_457:
[----:B------:R-:W2:Y:S02]  /*05f0*/  LDG.E.64 R14, desc[UR4][R14.64+0x8] ;  /* 0x000008040e0e7981 */ /* 0x000ea4000c1e1b00 */
[----:B--2---:R-:W-:-:S05]  /*0600*/  IMAD.WIDE.U32 R12, R19, 0x4, R14 ;  /* 0x00000004130c7825 */ /* 0x004fca00078e000e */
[----:B------:R0:W5:Y:S01]  /*0610*/  LDG.E R10, desc[UR4][R12.64] ;  /* 0x000000040c0a7981 */ /* 0x000162000c1e1900 */
[----:B------:R-:W-:Y:S05]  /*0620*/  BRA `(.L_x_458) ;  /* 0x0000000000407947 */ /* 0x000fea0003800000 */
.L_x_450:
[----:B------:R-:W2:Y:S04]  /*0630*/  LDG.E.64 R2, desc[UR4][R6.64] ;  /* 0x0000000406027981 */ /* 0x000ea8000c1e1b00 */
[----:B------:R-:W3:Y:S04]  /*0640*/  LDG.E.64 R4, desc[UR4][R6.64+0x10] ;  /* 0x0000100406047981 */ /* 0x000ee8000c1e1b00 */
[----:B------:R-:W4:Y:S01]  /*0650*/  LDG.E.64 R8, desc[UR4][R6.64+0x8] ;  /* 0x0000080406087981 */ /* 0x000f22000c1e1b00 */
[----:B--2---:R-:W-:-:S04]  /*0660*/  SHF.R.U32.HI R10, RZ, 0x2, R3 ;  /* 0x00000002ff0a7819 */ /* 0x004fc80000011603 */
[----:B------:R-:W-:Y:S02]  /*0670*/  LOP3.LUT R10, R10, R3, RZ, 0x3c, !PT ;  /* 0x000000030a0a7212 */ /* 0x000fe400078e3cff */
[----:B---3--:R-:W-:Y:S02]  /*0680*/  SHF.L.U32 R3, R5, 0x4, RZ ;  /* 0x0000000405037819 */ /* 0x008fe400000006ff */
[----:B----4-:R-:W-:Y:S01]  /*0690*/  SHF.R.U32.HI R13, RZ, 0x2, R8 ;  /* 0x00000002ff0d7819 */ /* 0x010fe20000011608 */
[----:B------:R-:W-:-:S03]  /*06a0*/  IMAD.SHL.U32 R11, R10, 0x2, RZ ;  /* 0x000000020a0b7824 */ /* 0x000fc600078e00ff */
[----:B------:R-:W-:Y:S02]  /*06b0*/  LOP3.LUT R13, R13, R8, RZ, 0x3c, !PT ;  /* 0x000000080d0d7212 */ /* 0x000fe400078e3cff */
[----:B------:R-:W-:-:S04]  /*06c0*/  LOP3.LUT R10, R10, R11, R3, 0x96, !PT ;  /* 0x0000000b0a0a7212 */ /* 0x000fc800078e9603 */
[----:B------:R-:W-:Y:S01]  /*06d0*/  LOP3.LUT R3, R10, R5, RZ, 0x3c, !PT ;  /* 0x000000050a037212 */ /* 0x000fe200078e3cff */
[----:B------:R-:W-:-:S04]  /*06e0*/  IMAD.SHL.U32 R10, R13, 0x2, RZ ;  /* 0x000000020d0a7824 */ /* 0x000fc800078e00ff */
[----:B------:R-:W-:-:S05]  /*06f0*/  IMAD.SHL.U32 R8, R3, 0x10, RZ ;  /* 0x0000001003087824 */ /* 0x000fca00078e00ff */
[----:B------:R-:W-:Y:S02]  /*0700*/  LOP3.LUT R10, R13, R10, R8, 0x96, !PT ;  /* 0x0000000a0d0a7212 */ /* 0x000fe400078e9608 */
[----:B------:R-:W-:Y:S02]  /*0710*/  IADD3 R8, PT, PT, R2, 0xb0f8a, RZ ;  /* 0x000b0f8a02087810 */ /* 0x000fe40007ffe0ff */
[----:B------:R-:W-:-:S07]  /*0720*/  LOP3.LUT R11, R10, R3, RZ, 0x3c, !PT ;  /* 0x000000030a0b7212 */ /* 0x000fce00078e3cff */
.L_x_458:
[----:B------:R-:W-:Y:S05]  /*0730*/  BSYNC.RECONVERGENT B0 ;  /* 0x0000000000007941 */ /* 0x000fea0003800200 */
.L_x_449:
[----:B------:R-:W-:Y:S05]  /*0740*/  WARPSYNC.ALL ;  /* 0x0000000000007948 */ /* 0x000fea0003800000 */
[----:B0-----:R-:W-:Y:S01]  /*0750*/  SHF.R.U32.HI R12, RZ, 0x2, R9 ;  /* 0x00000002ff0c7819 */ /* 0x001fe20000011609 */
[----:B------:R-:W-:Y:S01]  /*0760*/  VIADD R14, R8, 0xb0f8a ;  /* 0x000b0f8a080e7836 */ /* 0x000fe20000000000 */
[----:B------:R-:W-:Y:S01]  /*0770*/  SHF.R.U32.HI R15, RZ, 0x2, R4 ;  /* 0x00000002ff0f7819 */ /* 0x000fe20000011604 */
[----:B------:R-:W-:Y:S01]  /*0780*/  UMOV UR6, 0x9999999a ;  /* 0x9999999a00067882 */ /* 0x000fe20000000000 */
[----:B------:R-:W-:Y:S01]  /*0790*/  LOP3.LUT R12, R12, R9, RZ, 0x3c, !PT ;  /* 0x000000090c0c7212 */ /* 0x000fe200078e3cff */
[----:B------:R-:W-:Y:S01]  /*07a0*/  IMAD.SHL.U32 R9, R11, 0x10, RZ ;  /* 0x000000100b097824 */ /* 0x000fe200078e00ff */
[----:B------:R-:W-:Y:S01]  /*07b0*/  LOP3.LUT R15, R15, R4, RZ, 0x3c, !PT ;  /* 0x000000040f0f7212 */ /* 0x000fe200078e3cff */
[----:B------:R-:W-:Y:S01]  /*07c0*/  UMOV UR7, 0x3fa99999 ;  /* 0x3fa9999900077882 */ /* 0x000fe20000000000 */
[----:B------:R-:W-:-:S02]  /*07d0*/  IMAD.MOV.U32 R18, RZ, RZ, R3 ;  /* 0x000000ffff127224 */ /* 0x000fc400078e0003 */
[----:B------:R-:W-:-:S05]  /*07e0*/  IMAD.SHL.U32 R13, R12, 0x2, RZ ;  /* 0x000000020c0d7824 */ /* 0x000fca00078e00ff */
[----:B------:R-:W-:Y:S01]  /*07f0*/  LOP3.LUT R12, R12, R13, R9, 0x96, !PT ;  /* 0x0000000d0c0c7212 */ /* 0x000fe200078e9609 */
[----:B------:R-:W-:-:S03]  /*0800*/  IMAD.MOV.U32 R13, RZ, RZ, 0x2f800000 ;  /* 0x2f800000ff0d7424 */ /* 0x000fc600078e00ff */
[----:B------:R-:W-:Y:S01]  /*0810*/  LOP3.LUT R9, R12, R11, RZ, 0x3c, !PT ;  /* 0x0000000b0c097212 */ /* 0x000fe200078e3cff */
[----:B------:R-:W-:-:S03]  /*0820*/  IMAD.SHL.U32 R12, R15, 0x2, RZ ;  /* 0x000000020f0c7824 */ /* 0x000fc600078e00ff */
[----:B------:R-:W-:-:S04]  /*0830*/  SHF.L.U32 R4, R9, 0x4, RZ ;  /* 0x0000000409047819 */ /* 0x000fc800000006ff */
[----:B------:R-:W-:-:S04]  /*0840*/  LOP3.LUT R4, R15, R12, R4, 0x96, !PT ;  /* 0x0000000c0f047212 */ /* 0x000fc800078e9604 */
[----:B------:R-:W-:-:S05]  /*0850*/  LOP3.LUT R15, R4, R9, RZ, 0x3c, !PT ;  /* 0x00000009040f7212 */ /* 0x000fca00078e3cff */
[----:B------:R-:W-:-:S05]  /*0860*/  IMAD.IADD R4, R15, 0x1, R14 ;  /* 0x000000010f047824 */ /* 0x000fca00078e020e */
[----:B------:R-:W-:-:S05]  /*0870*/  I2FP.F32.U32 R4, R4 ;  /* 0x0000000400047245 */ /* 0x000fca0000201000 */
[----:B------:R-:W-:-:S04]  /*0880*/  FFMA R4, R4, R13, 1.1641532182693481445e-10 ;  /* 0x2f00000004047423 */ /* 0x000fc8000000000d */
[----:B------:R0:W1:Y:S02]  /*0890*/  F2F.F64.F32 R12, R4 ;  /* 0x00000004000c7310 */ /* 0x0000640000201800 */
[----:B0-----:R-:W-:Y:S01]  /*08a0*/  MOV R4, R14 ;  /* 0x0000000e00047202 */ /* 0x001fe20000000f00 */
[----:B------:R-:W-:Y:S01]  /*08b0*/  IMAD.MOV.U32 R14, RZ, RZ, R9 ;  /* 0x000000ffff0e7224 */ /* 0x000fe200078e0009 */
[----:B-1----:R-:W-:Y:S01]  /*08c0*/  DSETP.GEU.AND P0, PT, R12, UR6, PT ;  /* 0x000000060c007e2a */ /* 0x002fe2000bf0e000 */
[----:B------:R-:W0:-:S13]  /*08d0*/  LDC.64 R12, c[0x0][0x388] ;  /* 0x0000e200ff0c7b82 */ /* 0x000e1a0000000a00 */
[----:B------:R-:W-:Y:S01]  /*08e0*/  @!P0 SHF.R.U32.HI R16, RZ, 0x2, R5 ;  /* 0x00000002ff108819 */ /* 0x000fe20000011605 */
[----:B------:R-:W-:Y:S01]  /*08f0*/  @!P0 IMAD.MOV.U32 R14, RZ, RZ, R15 ;  /* 0x000000ffff0e8224 */ /* 0x000fe200078e000f */
[----:B------:R-:W-:Y:S01]  /*0900*/  @!P0 SHF.L.U32 R17, R15, 0x4, RZ ;  /* 0x000000040f118819 */ /* 0x000fe200000006ff */
[----:B------:R-:W-:Y:S01]  /*0910*/  @!P0 IMAD.MOV.U32 R18, RZ, RZ, R11 ;  /* 0x000000ffff128224 */ /* 0x000fe200078e000b */
[----:B------:R-:W-:Y:S01]  /*0920*/  @!P0 LOP3.LUT R16, R16, R5, RZ, 0x3c, !PT ;  /* 0x0000000510108212 */ /* 0x000fe200078e3cff */
[----:B------:R-:W-:Y:S01]  /*0930*/  @!P0 IMAD.MOV.U32 R5, RZ, RZ, R3 ;  /* 0x000000ffff058224 */ /* 0x000fe200078e0003 */
[----:B------:R-:W-:-:S03]  /*0940*/  @!P0 IADD3 R4, PT, PT, R8, 0x10974f, RZ ;  /* 0x0010974f08048810 */ /* 0x000fc60007ffe0ff */
[C---:B------:R-:W-:Y:S02]  /*0950*/  @!P0 IMAD.SHL.U32 R19, R16.reuse, 0x2, RZ ;  /* 0x0000000210138824 */ /* 0x040fe400078e00ff */
[----:B------:R1:W-:Y:S03]  /*0960*/  STG.E.64 desc[UR4][R6.64], R4 ;  /* 0x0000000406007986 */ /* 0x0003e6000c101b04 */
[----:B------:R-:W-:Y:S01]  /*0970*/  @!P0 LOP3.LUT R16, R16, R19, R17, 0x96, !PT ;  /* 0x0000001310108212 */ /* 0x000fe200078e9611 */
[----:B------:R-:W-:Y:S02]  /*0980*/  IMAD.MOV.U32 R19, RZ, RZ, R11 ;  /* 0x000000ffff137224 */ /* 0x000fe400078e000b */
[----:B------:R-:W-:Y:S01]  /*0990*/  @!P0 IMAD.MOV.U32 R19, RZ, RZ, R9 ;  /* 0x000000ffff138224 */ /* 0x000fe200078e0009 */
[----:B------:R-:W-:-:S04]  /*09a0*/  @!P0 LOP3.LUT R15, R16, R15, RZ, 0x3c, !PT ;  /* 0x0000000f100f8212 */ /* 0x000fc800078e3cff */
[----:B------:R-:W-:Y:S04]  /*09b0*/  STG.E.64 desc[UR4][R6.64+0x8], R18 ;  /* 0x0000081206007986 */ /* 0x000fe8000c101b04 */
[----:B------:R2:W-:Y:S04]  /*09c0*/  STG.E.64 desc[UR4][R6.64+0x10], R14 ;  /* 0x0000100e06007986 */ /* 0x0005e8000c101b04 */
[----:B0-----:R-:W3:Y:S01]  /*09d0*/  LDG.E.64 R16, desc[UR4][R12.64+0x8] ;  /* 0x000008040c107981 */ /* 0x001ee2000c1e1b00 */
[----:B------:R-:W-:Y:S01]  /*09e0*/  IADD3 R8, PT, PT, R8, 0x587c5, R9 ;  /* 0x000587c508087810 */ /* 0x000fe20007ffe009 */
[----:B------:R-:W-:-:S04]  /*09f0*/  IMAD.MOV.U32 R9, RZ, RZ, -0x1 ;  /* 0xffffffffff097424 */ /* 0x000fc800078e00ff */
[----:B------:R-:W-:-:S05]  /*0a00*/  IMAD.HI.U32 R3, R8, 0x8421085, RZ ;  /* 0x0842108508037827 */ /* 0x000fca00078e00ff */
[----:B------:R-:W-:-:S04]  /*0a10*/  IADD3 R20, PT, PT, R8, -R3, RZ ;  /* 0x8000000308147210 */ /* 0x000fc80007ffe0ff */
[----:B------:R-:W-:-:S04]  /*0a20*/  LEA.HI R20, R20, R3, RZ, 0x1f ;  /* 0x0000000314147211 */ /* 0x000fc800078ff8ff */
[----:B------:R-:W-:-:S05]  /*0a30*/  SHF.R.U32.HI R3, RZ, 0x4, R20 ;  /* 0x00000004ff037819 */ /* 0x000fca0000011614 */
[----:B------:R-:W-:Y:S02]  /*0a40*/  IMAD R3, R3, -0x1f, R8 ;  /* 0xffffffe103037824 */ /* 0x000fe400078e0208 */
[----:B------:R-:W-:-:S03]  /*0a50*/  @!P0 IMAD.IADD R8, R15, 0x1, R4 ;  /* 0x000000010f088824 */ /* 0x000fc600078e0204 */
[----:B-1----:R-:W-:Y:S01]  /*0a60*/  IADD3 R4, PT, PT, -R3, 0x20, RZ ;  /* 0x0000002003047810 */ /* 0x002fe20007ffe1ff */
[----:B--2---:R-:W-:Y:S01]  /*0a70*/  @!P0 IMAD.HI.U32 R6, R8, -0x77777777, RZ ;  /* 0x8888888908068827 */ /* 0x004fe200078e00ff */
[----:B------:R-:W-:Y:S02]  /*0a80*/  SHF.L.U32 R3, R9, R3, RZ ;  /* 0x0000000309037219 */ /* 0x000fe400000006ff */
[----:B------:R-:W-:Y:S02]  /*0a90*/  SHF.R.U32.HI R5, RZ, R4, R9 ;  /* 0x00000004ff057219 */ /* 0x000fe40000011609 */
[----:B------:R-:W-:Y:S02]  /*0aa0*/  @!P0 SHF.R.U32.HI R7, RZ, 0x4, R6 ;  /* 0x00000004ff078819 */ /* 0x000fe40000011606 */
[----:B-----5:R-:W-:Y:S02]  /*0ab0*/  LOP3.LUT R2, R3, R2, RZ, 0xc0, !PT ;  /* 0x0000000203027212 */ /* 0x020fe400078ec0ff */
[----:B------:R-:W-:Y:S01]  /*0ac0*/  LOP3.LUT R5, R5, R10, RZ, 0xc0, !PT ;  /* 0x0000000a05057212 */ /* 0x000fe200078ec0ff */
[----:B------:R-:W-:Y:S01]  /*0ad0*/  @!P0 IMAD R7, R7, -0x1e, R8 ;  /* 0xffffffe207078824 */ /* 0x000fe200078e0208 */
[----:B------:R-:W-:-:S03]  /*0ae0*/  @!P0 MOV R4, 0x1 ;  /* 0x0000000100048802 */ /* 0x000fc60000000f00 */
[----:B------:R-:W-:Y:S01]  /*0af0*/  IMAD.IADD R5, R2, 0x1, R5 ;  /* 0x0000000102057824 */ /* 0x000fe200078e0205 */
[----:B------:R-:W-:-:S04]  /*0b00*/  @!P0 SHF.L.U32 R2, R4, R7, RZ ;  /* 0x0000000704028219 */ /* 0x000fc800000006ff */
[----:B------:R-:W-:Y:S01]  /*0b10*/  @!P0 LOP3.LUT R5, R2, R5, RZ, 0x3c, !PT ;  /* 0x0000000502058212 */ /* 0x000fe200078e3cff */
[----:B---3--:R-:W-:-:S05]  /*0b20*/  IMAD.WIDE R16, R0, 0x4, R16 ;  /* 0x0000000400107825 */ /* 0x008fca00078e0210 */
[----:B------:R0:W-:Y:S04]  /*0b30*/  STG.E desc[UR4][R16.64], R5 ;  /* 0x0000000510007986 */ /* 0x0001e8000c101904 */
[----:B------:R-:W2:Y:S01]  /*0b40*/  LDG.E.64 R2, desc[UR4][R12.64] ;  /* 0x000000040c027981 */ /* 0x000ea2000c1e1b00 */
[C---:B------:R-:W-:Y:S01]  /*0b50*/  ISETP.NE.AND P0, PT, R0.reuse, RZ, PT ;  /* 0x000000ff0000720c */ /* 0x040fe20003f05270 */
[----:B--2---:R-:W-:-:S05]  /*0b60*/  IMAD.WIDE R2, R0, 0x4, R2 ;  /* 0x0000000400027825 */ /* 0x004fca00078e0202 */
[----:B------:R0:W-:Y:S07]  /*0b70*/  STG.E desc[UR4][R2.64], RZ ;  /* 0x000000ff02007986 */ /* 0x0001ee000c101904 */
[----:B------:R-:W-:Y:S05]  /*0b80*/  @P0 EXIT ;  /* 0x000000000000094d */ /* 0x000fea0003800000 */
[----:B0-----:R-:W0:Y:S01]  /*0b90*/  LDC.64 R2, c[0x0][0x380] ;  /* 0x0000e000ff027b82 */ /* 0x001e220000000a00 */
[----:B------:R-:W2:Y:S04]  /*0ba0*/  LDG.E.64 R12, desc[UR4][R12.64+0x8] ;  /* 0x000008040c0c7981 */ /* 0x000ea8000c1e1b00 */
[----:B0-----:R-:W3:Y:S04]  /*0bb0*/  LDG.E.64 R2, desc[UR4][R2.64+0x8] ;  /* 0x0000080402027981 */ /* 0x001ee8000c1e1b00 */
[----:B---3--:R-:W2:Y:S04]  /*0bc0*/  LDG.E R5, desc[UR4][R2.64] ;  /* 0x0000000402057981 */ /* 0x008ea8000c1e1900 */
[----:B--2---:R-:W-:Y:S01]  /*0bd0*/  STG.E desc[UR4][R12.64], R5 ;  /* 0x000000050c007986 */ /* 0x004fe2000c101904 */
[----:B------:R-:W-:Y:S05]  /*0be0*/  EXIT ;  /* 0x000000000000794d */ /* 0x000fea0003800000 */
.L_x_460:
        /* <DEDUP_REMOVED lines=9> */
.L_x_501:


//--------------------- .text._Z7fitnessP10PopulationPf --------------------------
	.section	.text._Z7fitnessP10PopulationPf,"ax",@progbits
	.align	128
        .global         _Z7fitnessP10PopulationPf
        .type           _Z7fitnessP10PopulationPf,@function
        .size           _Z7fitnessP10PopulationPf,(.L_x_491 - _Z7fitnessP10PopulationPf)
        .other          _Z7fitnessP10PopulationPf,@"STO_CUDA_ENTRY STV_DEFAULT"
_Z7fitnessP10PopulationPf:
.text._Z7fitnessP10PopulationPf:
[----:B------:R-:W-:Y:S08]  /*0000*/  LDC R1, c[0x0][0x37c] ;  /* 0x0000df00ff017b82 */ /* 0x000ff00000000800 */
[----:B------:R-:W0:Y:S01]  /*0010*/  LDC.64 R6, c[0x0][0x380] ;  /* 0x0000e000ff067b82 */ /* 0x000e220000000a00 */
[----:B------:R-:W0:Y:S02]  /*0020*/  LDCU.64 UR6, c[0x0][0x358] ;  /* 0x00006b00ff0677ac */ /* 0x000e240008000a00 */
[----:B0-----:R-:W2:Y:S01]  /*0030*/  LDG.E.64 R4, desc[UR6][R6.64+0x8] ;  /* 0x0000080606047981 */ /* 0x001ea2000c1e1b00 */
[----:B------:R-:W2:Y:S01]  /*0040*/  S2R R2, SR_CTAID.X ;  /* 0x0000000000027919 */ /* 0x000ea20000002500 */
[----:B------:R-:W0:Y:S01]  /*0050*/  S2R R3, SR_TID.X ;  /* 0x0000000000037919 */ /* 0x000e220000002100 */
[----:B--2---:R-:W-:-:S06]  /*0060*/  IMAD.WIDE.U32 R4, R2, 0x4, R4 ;  /* 0x0000000402047825 */ /* 0x004fcc00078e0004 */
[----:B------:R-:W2:Y:S01]  /*0070*/  LD.E R4, desc[UR6][R4.64] ;  /* 0x0000000604047980 */ /* 0x000ea2000c101900 */
[----:B0-----:R-:W-:Y:S01]  /*0080*/  IMAD R0, R3, 0xa, RZ ;  /* 0x0000000a03007824 */ /* 0x001fe200078e02ff */
[----:B------:R-:W0:Y:S01]  /*0090*/  S2UR UR5, SR_CgaCtaId ;  /* 0x00000000000579c3 */ /* 0x000e220000008800 */
[----:B------:R-:W-:Y:S01]  /*00a0*/  IMAD.MOV.U32 R9, RZ, RZ, 0x3ff ;  /* 0x000003ffff097424 */ /* 0x000fe200078e00ff */
[----:B------:R-:W-:Y:S01]  /*00b0*/  UMOV UR4, 0x400 ;  /* 0x0000040000047882 */ /* 0x000fe20000000000 */
[----:B------:R-:W-:Y:S01]  /*00c0*/  IMAD.MOV.U32 R11, RZ, RZ, 0x3c23d70a ;  /* 0x3c23d70aff0b7424 */ /* 0x000fe200078e00ff */
[----:B------:R-:W-:Y:S01]  /*00d0*/  BSSY.RECONVERGENT B1, `(.L_x_461) ;  /* 0x0000013000017945 */ /* 0x000fe20003800200 */
[----:B------:R-:W-:Y:S01]  /*00e0*/  IMAD.MOV.U32 R6, RZ, RZ, 0x42c80000 ;  /* 0x42c80000ff067424 */ /* 0x000fe200078e00ff */
[----:B------:R-:W-:Y:S01]  /*00f0*/  SHF.L.U32 R9, R9, R0, RZ ;  /* 0x0000000009097219 */ /* 0x000fe200000006ff */
[----:B0-----:R-:W-:-:S03]  /*0100*/  ULEA UR4, UR5, UR4, 0x18 ;  /* 0x0000000405047291 */ /* 0x001fc6000f8ec0ff */
[----:B--2---:R-:W-:Y:S01]  /*0110*/  LOP3.LUT R9, R4, R9, RZ, 0xc0, !PT ;  /* 0x0000000904097212 */ /* 0x004fe200078ec0ff */
[----:B------:R-:W-:-:S03]  /*0120*/  FFMA R4, R11, -R6, 1 ;  /* 0x3f8000000b047423 */ /* 0x000fc60000000806 */
[----:B------:R-:W-:Y:S01]  /*0130*/  SHF.R.U32.HI R9, RZ, R0, R9 ;  /* 0x00000000ff097219 */ /* 0x000fe20000011609 */
[----:B------:R-:W-:Y:S01]  /*0140*/  FFMA R5, R4, R11, 0.0099999997764825820923 ;  /* 0x3c23d70a04057423 */ /* 0x000fe2000000000b */
[----:B------:R-:W-:Y:S02]  /*0150*/  LEA R4, R3, UR4, 0x2 ;  /* 0x0000000403047c11 */ /* 0x000fe4000f8e10ff */
[----:B------:R-:W-:-:S05]  /*0160*/  I2FP.F32.U32 R0, R9 ;  /* 0x0000000900007245 */ /* 0x000fca0000201000 */
[----:B------:R-:W-:-:S04]  /*0170*/  FADD R0, R0, -512 ;  /* 0xc400000000007421 */ /* 0x000fc80000000000 */
[----:B------:R-:W0:Y:S01]  /*0180*/  FCHK P0, R0, 100 ;  /* 0x42c8000000007902 */ /* 0x000e220000000000 */
[----:B------:R-:W-:-:S04]  /*0190*/  FFMA R6, R0, R5, RZ ;  /* 0x0000000500067223 */ /* 0x000fc800000000ff */
[----:B------:R-:W-:-:S04]  /*01a0*/  FFMA R7, R6, -100, R0 ;  /* 0xc2c8000006077823 */ /* 0x000fc80000000000 */
[----:B------:R-:W-:Y:S01]  /*01b0*/  FFMA R5, R5, R7, R6 ;  /* 0x0000000705057223 */ /* 0x000fe20000000006 */
[----:B0-----:R-:W-:Y:S06]  /*01c0*/  @!P0 BRA `(.L_x_462) ;  /* 0x00000000000c8947 */ /* 0x001fec0003800000 */
[----:B------:R-:W-:-:S07]  /*01d0*/  MOV R6, 0x1f0 ;  /* 0x000001f000067802 */ /* 0x000fce0000000f00 */
[----:B------:R-:W-:Y:S05]  /*01e0*/  CALL.REL.NOINC `($__internal_1_$__cuda_sm3x_div_rn_noftz_f32_slowpath) ;  /* 0x0000000400487944 */ /* 0x000fea0003c00000 */
[----:B------:R-:W-:-:S07]  /*01f0*/  IMAD.MOV.U32 R5, RZ, RZ, R0 ;  /* 0x000000ffff057224 */ /* 0x000fce00078e0000 */
.L_x_462:
[----:B------:R-:W-:Y:S05]  /*0200*/  BSYNC.RECONVERGENT B1 ;  /* 0x0000000000017941 */ /* 0x000fea0003800200 */
.L_x_461:
[----:B------:R0:W-:Y:S01]  /*0210*/  STS [R4], R5 ;  /* 0x0000000504007388 */ /* 0x0001e20000000800 */
[----:B------:R-:W-:Y:S01]  /*0220*/  BAR.SYNC.DEFER_BLOCKING 0x0 ;  /* 0x0000000000007b1d */ /* 0x000fe20000010000 */
[----:B------:R-:W-:-:S13]  /*0230*/  ISETP.NE.AND P0, PT, R3, RZ, PT ;  /* 0x000000ff0300720c */ /* 0x000fda0003f05270 */
[----:B0-----:R-:W-:Y:S05]  /*0240*/  @P0 EXIT ;  /* 0x000000000000094d */ /* 0x001fea0003800000 */
[----:B------:R-:W0:Y:S01]  /*0250*/  S2UR UR5, SR_CgaCtaId ;  /* 0x00000000000579c3 */ /* 0x000e220000008800 */
[----:B------:R-:W-:Y:S02]  /*0260*/  UMOV UR4, 0x400 ;  /* 0x0000040000047882 */ /* 0x000fe40000000000 */
[----:B0-----:R-:W-:-:S09]  /*0270*/  ULEA UR4, UR5, UR4, 0x18 ;  /* 0x0000000405047291 */ /* 0x001fd2000f8ec0ff */
[----:B------:R-:W0:Y:S02]  /*0280*/  LDS.128 R4, [UR4] ;  /* 0x00000004ff047984 */ /* 0x000e240008000c00 */
[----:B0-----:R-:W-:-:S04]  /*0290*/  FFMA R4, R4, R4, 1 ;  /* 0x3f80000004047423 */ /* 0x001fc80000000004 */
[----:B------:R-:W-:-:S04]  /*02a0*/  FFMA R5, R5, R5, R4 ;  /* 0x0000000505057223 */ /* 0x000fc80000000004 */
[----:B------:R-:W-:-:S04]  /*02b0*/  FFMA R0, R6, R6, R5 ;  /* 0x0000000606007223 */ /* 0x000fc80000000005 */
[----:B------:R-:W-:-:S05]  /*02c0*/  VIADD R3, R0, 0x1800000 ;  /* 0x0180000000037836 */ /* 0x000fca0000000000 */
[----:B------:R-:W-:-:S04]  /*02d0*/  LOP3.LUT R3, R3, 0x7f800000, RZ, 0xc0, !PT ;  /* 0x7f80000003037812 */ /* 0x000fc800078ec0ff */
[----:B------:R-:W-:-:S13]  /*02e0*/  ISETP.GT.U32.AND P0, PT, R3, 0x1ffffff, PT ;  /* 0x01ffffff0300780c */ /* 0x000fda0003f04070 */
[----:B------:R-:W-:Y:S05]  /*02f0*/  @P0 BRA `(.L_x_463) ;  /* 0x00000000000c0947 */ /* 0x000fea0003800000 */
[----:B------:R-:W-:-:S07]  /*0300*/  MOV R4, 0x320 ;  /* 0x0000032000047802 */ /* 0x000fce0000000f00 */
[----:B------:R-:W-:Y:S05]  /*0310*/  CALL.REL.NOINC `($__internal_0_$__cuda_sm20_rcp_rn_f32_slowpath) ;  /* 0x0000000000307944 */ /* 0x000fea0003c00000 */
[----:B------:R-:W-:Y:S05]  /*0320*/  BRA `(.L_x_464) ;  /* 0x0000000000107947 */ /* 0x000fea0003800000 */
.L_x_463:
[----:B------:R-:W0:Y:S02]  /*0330*/  MUFU.RCP R3, R0 ;  /* 0x0000000000037308 */ /* 0x000e240000001000 */
[----:B0-----:R-:W-:-:S04]  /*0340*/  FFMA R4, R0, R3, -1 ;  /* 0xbf80000000047423 */ /* 0x001fc80000000003 */
[----:B------:R-:W-:-:S04]  /*0350*/  FADD.FTZ R4, -R4, -RZ ;  /* 0x800000ff04047221 */ /* 0x000fc80000010100 */
[----:B------:R-:W-:-:S07]  /*0360*/  FFMA R3, R3, R4, R3 ;  /* 0x0000000403037223 */ /* 0x000fce0000000003 */
.L_x_464:
[----:B------:R-:W0:Y:S02]  /*0370*/  LDC.64 R8, c[0x0][0x380] ;  /* 0x0000e000ff087b82 */ /* 0x000e240000000a00 */
[----:B0-----:R-:W2:Y:S06]  /*0380*/  LDG.E.64 R4, desc[UR6][R8.64] ;  /* 0x0000000608047981 */ /* 0x001eac000c1e1b00 */
[----:B------:R-:W0:Y:S01]  /*0390*/  LDC.64 R6, c[0x0][0x388] ;  /* 0x0000e200ff067b82 */ /* 0x000e220000000a00 */
[----:B--2---:R-:W-:-:S05]  /*03a0*/  IMAD.WIDE.U32 R4, R2, 0x4, R4 ;  /* 0x0000000402047825 */ /* 0x004fca00078e0004 */
[----:B------:R-:W-:Y:S04]  /*03b0*/  ST.E desc[UR6][R4.64], R3 ;  /* 0x0000000304007985 */ /* 0x000fe8000c101906 */
[----:B0-----:R-:W-:Y:S01]  /*03c0*/  REDG.E.ADD.F32.FTZ.RN.STRONG.GPU desc[UR6][R6.64], R3 ;  /* 0x00000003060079a6 */ /* 0x001fe2000c12f306 */
[----:B------:R-:W-:Y:S05]  /*03d0*/  EXIT ;  /* 0x000000000000794d */ /* 0x000fea0003800000 */
        .weak           $__internal_0_$__cuda_sm20_rcp_rn_f32_slowpath
        .type           $__internal_0_$__cuda_sm20_rcp_rn_f32_slowpath,@function
        .size           $__internal_0_$__cuda_sm20_rcp_rn_f32_slowpath,($__internal_1_$__cuda_sm3x_div_rn_noftz_f32_slowpath - $__internal_0_$__cuda_sm20_rcp_rn_f32_slowpath)
$__internal_0_$__cuda_sm20_rcp_rn_f32_slowpath:
[----:B------:R-:W-:-:S05]  /*03e0*/  IMAD.SHL.U32 R3, R0, 0x2, RZ ;  /* 0x0000000200037824 */ /* 0x000fca00078e00ff */
[----:B------:R-:W-:-:S04]  /*03f0*/  SHF.R.U32.HI R3, RZ, 0x18, R3 ;  /* 0x00000018ff037819 */ /* 0x000fc80000011603 */
[----:B------:R-:W-:-:S13]  /*0400*/  ISETP.NE.U32.AND P0, PT, R3, RZ, PT ;  /* 0x000000ff0300720c */ /* 0x000fda0003f05070 */
[----:B------:R-:W-:Y:S05]  /*0410*/  @P0 BRA `(.L_x_465) ;  /* 0x00000000002c0947 */ /* 0x000fea0003800000 */
[----:B------:R-:W-:-:S05]  /*0420*/  IMAD.SHL.U32 R3, R0, 0x2, RZ ;  /* 0x0000000200037824 */ /* 0x000fca00078e00ff */
[----:B------:R-:W-:-:S13]  /*0430*/  ISETP.NE.AND P0, PT, R3, RZ, PT ;  /* 0x000000ff0300720c */ /* 0x000fda0003f05270 */
[----:B------:R2:W3:Y:S01]  /*0440*/  @!P0 MUFU.RCP R3, R0 ;  /* 0x0000000000038308 */ /* 0x0004e20000001000 */
[----:B------:R-:W-:Y:S05]  /*0450*/  @!P0 BRA `(.L_x_466) ;  /* 0x0000000000a48947 */ /* 0x000fea0003800000 */
[----:B------:R-:W-:-:S04]  /*0460*/  FFMA R5, R0, 1.84467440737095516160e+19, RZ ;  /* 0x5f80000000057823 */ /* 0x000fc800000000ff */
[----:B--2---:R-:W3:Y:S02]  /*0470*/  MUFU.RCP R0, R5 ;  /* 0x0000000500007308 */ /* 0x004ee40000001000 */
[----:B---3--:R-:W-:-:S04]  /*0480*/  FFMA R3, R5, R0, -1 ;  /* 0xbf80000005037423 */ /* 0x008fc80000000000 */
[----:B------:R-:W-:-:S04]  /*0490*/  FADD.FTZ R3, -R3, -RZ ;  /* 0x800000ff03037221 */ /* 0x000fc80000010100 */
[----:B------:R-:W-:-:S04]  /*04a0*/  FFMA R0, R0, R3, R0 ;  /* 0x0000000300007223 */ /* 0x000fc80000000000 */
[----:B------:R-:W-:Y:S01]  /*04b0*/  FFMA R3, R0, 1.84467440737095516160e+19, RZ ;  /* 0x5f80000000037823 */ /* 0x000fe200000000ff */
[----:B------:R-:W-:Y:S06]  /*04c0*/  BRA `(.L_x_466) ;  /* 0x0000000000887947 */ /* 0x000fec0003800000 */
.L_x_465:
[----:B------:R-:W-:-:S05]  /*04d0*/  VIADD R5, R3, 0xffffff03 ;  /* 0xffffff0303057836 */ /* 0x000fca0000000000 */
[----:B------:R-:W-:-:S13]  /*04e0*/  ISETP.GT.U32.AND P0, PT, R5, 0x1, PT ;  /* 0x000000010500780c */ /* 0x000fda0003f04070 */
[----:B------:R-:W-:Y:S05]  /*04f0*/  @P0 BRA `(.L_x_467) ;  /* 0x0000000000780947 */ /* 0x000fea0003800000 */
[----:B------:R-:W-:Y:S01]  /*0500*/  LOP3.LUT R6, R0, 0x7fffff, RZ, 0xc0, !PT ;  /* 0x007fffff00067812 */ /* 0x000fe200078ec0ff */
[----:B------:R-:W-:Y:S02]  /*0510*/  IMAD.MOV.U32 R10, RZ, RZ, 0x3 ;  /* 0x00000003ff0a7424 */ /* 0x000fe400078e00ff */
[----:B------:R-:W-:Y:S01]  /*0520*/  VIADD R3, R3, 0xffffff04 ;  /* 0xffffff0403037836 */ /* 0x000fe20000000000 */
[----:B------:R-:W-:Y:S02]  /*0530*/  LOP3.LUT R6, R6, 0x3f800000, RZ, 0xfc, !PT ;  /* 0x3f80000006067812 */ /* 0x000fe400078efcff */
[----:B------:R-:W-:Y:S02]  /*0540*/  SHF.L.U32 R11, R10, R5, RZ ;  /* 0x000000050a0b7219 */ /* 0x000fe400000006ff */
[----:B------:R-:W0:Y:S02]  /*0550*/  MUFU.RCP R7, R6 ;  /* 0x0000000600077308 */ /* 0x000e240000001000 */
[----:B0-----:R-:W-:-:S04]  /*0560*/  FFMA R8, R6, R7, -1 ;  /* 0xbf80000006087423 */ /* 0x001fc80000000007 */
[----:B------:R-:W-:-:S04]  /*0570*/  FADD.FTZ R8, -R8, -RZ ;  /* 0x800000ff08087221 */ /* 0x000fc80000010100 */
[CCC-:B------:R-:W-:Y:S01]  /*0580*/  FFMA.RM R9, R7.reuse, R8.reuse, R7.reuse ;  /* 0x0000000807097223 */ /* 0x1c0fe20000004007 */
[----:B------:R-:W-:-:S04]  /*0590*/  FFMA.RP R8, R7, R8, R7 ;  /* 0x0000000807087223 */ /* 0x000fc80000008007 */
[C---:B------:R-:W-:Y:S02]  /*05a0*/  LOP3.LUT R7, R9.reuse, 0x7fffff, RZ, 0xc0, !PT ;  /* 0x007fffff09077812 */ /* 0x040fe400078ec0ff */
[----:B------:R-:W-:Y:S02]  /*05b0*/  FSETP.NEU.FTZ.AND P0, PT, R9, R8, PT ;  /* 0x000000080900720b */ /* 0x000fe40003f1d000 */
[----:B------:R-:W-:Y:S02]  /*05c0*/  LOP3.LUT R8, R7, 0x800000, RZ, 0xfc, !PT ;  /* 0x0080000007087812 */ /* 0x000fe400078efcff */
[----:B------:R-:W-:Y:S02]  /*05d0*/  SEL R7, RZ, 0xffffffff, !P0 ;  /* 0xffffffffff077807 */ /* 0x000fe40004000000 */
[----:B------:R-:W-:Y:S02]  /*05e0*/  LOP3.LUT R6, R11, R8, RZ, 0xc0, !PT ;  /* 0x000000080b067212 */ /* 0x000fe400078ec0ff */
[----:B------:R-:W-:Y:S01]  /*05f0*/  SHF.R.U32.HI R3, RZ, R3, R8 ;  /* 0x00000003ff037219 */ /* 0x000fe20000011608 */
[----:B------:R-:W-:Y:S01]  /*0600*/  IMAD.MOV R7, RZ, RZ, -R7 ;  /* 0x000000ffff077224 */ /* 0x000fe200078e0a07 */
[----:B------:R-:W-:-:S04]  /*0610*/  SHF.R.U32.HI R6, RZ, R5, R6 ;  /* 0x00000005ff067219 */ /* 0x000fc80000011606 */
[----:B------:R-:W-:Y:S02]  /*0620*/  LOP3.LUT P1, RZ, R7, R5, R8, 0xf8, !PT ;  /* 0x0000000507ff7212 */ /* 0x000fe4000782f808 */
[C---:B------:R-:W-:Y:S02]  /*0630*/  LOP3.LUT P0, RZ, R6.reuse, 0x1, RZ, 0xc0, !PT ;  /* 0x0000000106ff7812 */ /* 0x040fe4000780c0ff */
[----:B------:R-:W-:-:S04]  /*0640*/  LOP3.LUT P2, RZ, R6, 0x2, RZ, 0xc0, !PT ;  /* 0x0000000206ff7812 */ /* 0x000fc8000784c0ff */
[----:B------:R-:W-:Y:S02]  /*0650*/  PLOP3.LUT P0, PT, P0, P1, P2, 0xe0, 0x0 ;  /* 0x000000000000781c */ /* 0x000fe40000703c20 */
[----:B------:R-:W-:Y:S02]  /*0660*/  LOP3.LUT P1, RZ, R0, 0x7fffff, RZ, 0xc0, !PT ;  /* 0x007fffff00ff7812 */ /* 0x000fe4000782c0ff */
[----:B------:R-:W-:-:S05]  /*0670*/  SEL R5, RZ, 0x1, !P0 ;  /* 0x00000001ff057807 */ /* 0x000fca0004000000 */
[----:B------:R-:W-:-:S05]  /*0680*/  IMAD.MOV R5, RZ, RZ, -R5 ;  /* 0x000000ffff057224 */ /* 0x000fca00078e0a05 */
[----:B------:R-:W-:-:S13]  /*0690*/  ISETP.GE.AND P0, PT, R5, RZ, PT ;  /* 0x000000ff0500720c */ /* 0x000fda0003f06270 */
[----:B------:R-:W-:-:S04]  /*06a0*/  @!P0 VIADD R3, R3, 0x1 ;  /* 0x0000000103038836 */ /* 0x000fc80000000000 */
[----:B------:R-:W-:-:S05]  /*06b0*/  @!P1 IMAD.SHL.U32 R3, R3, 0x2, RZ ;  /* 0x0000000203039824 */ /* 0x000fca00078e00ff */
[----:B------:R-:W-:Y:S01]  /*06c0*/  LOP3.LUT R3, R3, 0x80000000, R0, 0xf8, !PT ;  /* 0x8000000003037812 */ /* 0x000fe200078ef800 */
[----:B------:R-:W-:Y:S06]  /*06d0*/  BRA `(.L_x_466) ;  /* 0x0000000000047947 */ /* 0x000fec0003800000 */
.L_x_467:
[----:B------:R0:W1:Y:S02]  /*06e0*/  MUFU.RCP R3, R0 ;  /* 0x0000000000037308 */ /* 0x0000640000001000 */
.L_x_466:
[----:B------:R-:W-:-:S04]  /*06f0*/  IMAD.MOV.U32 R5, RZ, RZ, 0x0 ;  /* 0x00000000ff057424 */ /* 0x000fc800078e00ff */
[----:B0123--:R-:W-:Y:S05]  /*0700*/  RET.REL.NODEC R4 `(_Z7fitnessP10PopulationPf) ;  /* 0xfffffff8043c7950 */ /* 0x00ffea0003c3ffff */
        .weak           $__internal_1_$__cuda_sm3x_div_rn_noftz_f32_slowpath
        .type           $__internal_1_$__cuda_sm3x_div_rn_noftz_f32_slowpath,@function
        .size           $__internal_1_$__cuda_sm3x_div_rn_noftz_f32_slowpath,(.L_x_491 - $__internal_1_$__cuda_sm3x_div_rn_noftz_f32_slowpath)
$__internal_1_$__cuda_sm3x_div_rn_noftz_f32_slowpath:
[--C-:B------:R-:W-:Y:S01]  /*0710*/  SHF.R.U32.HI R5, RZ, 0x17, R0.reuse ;  /* 0x00000017ff057819 */ /* 0x100fe20000011600 */
[----:B------:R-:W-:Y:S04]  /*0720*/  BSSY.RECONVERGENT B0, `(.L_x_468) ;  /* 0x000005c000007945 */ /* 0x000fe80003800200 */
[----:B------:R-:W-:Y:S01]  /*0730*/  BSSY.RELIABLE B2, `(.L_x_469) ;  /* 0x000001a000027945 */ /* 0x000fe20003800100 */
[----:B------:R-:W-:Y:S01]  /*0740*/  IMAD.MOV.U32 R7, RZ, RZ, R0 ;  /* 0x000000ffff077224 */ /* 0x000fe200078e0000 */
[----:B------:R-:W-:-:S05]  /*0750*/  LOP3.LUT R5, R5, 0xff, RZ, 0xc0, !PT ;  /* 0x000000ff05057812 */ /* 0x000fca00078ec0ff */
[----:B------:R-:W-:-:S05]  /*0760*/  VIADD R9, R5, 0xffffffff ;  /* 0xffffffff05097836 */ /* 0x000fca0000000000 */
[----:B------:R-:W-:-:S13]  /*0770*/  ISETP.GT.U32.OR P0, PT, R9, 0xfd, !PT ;  /* 0x000000fd0900780c */ /* 0x000fda0007f04470 */
[----:B------:R-:W-:Y:S01]  /*0780*/  @!P0 IMAD.MOV.U32 R8, RZ, RZ, RZ ;  /* 0x000000ffff088224 */ /* 0x000fe200078e00ff */
[----:B------:R-:W-:Y:S06]  /*0790*/  @!P0 BRA `(.L_x_470) ;  /* 0x00000000004c8947 */ /* 0x000fec0003800000 */
[----:B------:R-:W-:-:S13]  /*07a0*/  FSETP.GTU.FTZ.AND P0, PT, |R0|, +INF , PT ;  /* 0x7f8000000000780b */ /* 0x000fda0003f1c200 */
[----:B------:R-:W-:Y:S05]  /*07b0*/  @P0 BREAK.RELIABLE B2 ;  /* 0x0000000000020942 */ /* 0x000fea0003800100 */
[----:B------:R-:W-:Y:S05]  /*07c0*/  @P0 BRA `(.L_x_471) ;  /* 0x0000000400400947 */ /* 0x000fea0003800000 */
[----:B------:R-:W-:-:S05]  /*07d0*/  IMAD.MOV.U32 R8, RZ, RZ, 0x42c80000 ;  /* 0x42c80000ff087424 */ /* 0x000fca00078e00ff */
[----:B------:R-:W-:-:S13]  /*07e0*/  LOP3.LUT P0, RZ, R8, 0x7fffffff, R7, 0xc8, !PT ;  /* 0x7fffffff08ff7812 */ /* 0x000fda000780c807 */
[----:B------:R-:W-:Y:S05]  /*07f0*/  @!P0 BREAK.RELIABLE B2 ;  /* 0x0000000000028942 */ /* 0x000fea0003800100 */
[----:B------:R-:W-:Y:S05]  /*0800*/  @!P0 BRA `(.L_x_472) ;  /* 0x0000000400288947 */ /* 0x000fea0003800000 */
[----:B------:R-:W-:-:S13]  /*0810*/  LOP3.LUT P0, RZ, R7, 0x7fffffff, RZ, 0xc0, !PT ;  /* 0x7fffffff07ff7812 */ /* 0x000fda000780c0ff */
[----:B------:R-:W-:Y:S05]  /*0820*/  @!P0 BREAK.RELIABLE B2 ;  /* 0x0000000000028942 */ /* 0x000fea0003800100 */
[----:B------:R-:W-:Y:S05]  /*0830*/  @!P0 BRA `(.L_x_473) ;  /* 0x0000000400148947 */ /* 0x000fea0003800000 */
[----:B------:R-:W-:Y:S02]  /*0840*/  FSETP.NEU.FTZ.AND P0, PT, |R0|, +INF , PT ;  /* 0x7f8000000000780b */ /* 0x000fe40003f1d200 */
[----:B------:R-:W-:-:S04]  /*0850*/  LOP3.LUT P1, RZ, R8, 0x7fffffff, RZ, 0xc0, !PT ;  /* 0x7fffffff08ff7812 */ /* 0x000fc8000782c0ff */
[----:B------:R-:W-:-:S13]  /*0860*/  PLOP3.LUT P0, PT, P0, P1, PT, 0x2f, 0xf2 ;  /* 0x0000000000f2781c */ /* 0x000fda0000702577 */
[----:B------:R-:W-:Y:S05]  /*0870*/  @P0 BREAK.RELIABLE B2 ;  /* 0x0000000000020942 */ /* 0x000fea0003800100 */
[----:B------:R-:W-:Y:S05]  /*0880*/  @P0 BRA `(.L_x_474) ;  /* 0x0000000000f40947 */ /* 0x000fea0003800000 */
[----:B------:R-:W-:-:S13]  /*0890*/  ISETP.GE.AND P0, PT, R9, RZ, PT ;  /* 0x000000ff0900720c */ /* 0x000fda0003f06270 */
[----:B------:R-:W-:Y:S02]  /*08a0*/  @P0 IMAD.MOV.U32 R8, RZ, RZ, RZ ;  /* 0x000000ffff080224 */ /* 0x000fe400078e00ff */
[----:B------:R-:W-:Y:S01]  /*08b0*/  @!P0 FFMA R7, R0, 1.84467440737095516160e+19, RZ ;  /* 0x5f80000000078823 */ /* 0x000fe200000000ff */
[----:B------:R-:W-:-:S07]  /*08c0*/  @!P0 IMAD.MOV.U32 R8, RZ, RZ, -0x40 ;  /* 0xffffffc0ff088424 */ /* 0x000fce00078e00ff */
.L_x_470:
[----:B------:R-:W-:Y:S05]  /*08d0*/  BSYNC.RELIABLE B2 ;  /* 0x0000000000027941 */ /* 0x000fea0003800100 */
.L_x_469:
[----:B------:R-:W-:Y:S01]  /*08e0*/  UMOV UR4, 0x42c80000 ;  /* 0x42c8000000047882 */ /* 0x000fe20000000000 */
[----:B------:R-:W-:Y:S01]  /*08f0*/  VIADD R5, R5, 0xffffff81 ;  /* 0xffffff8105057836 */ /* 0x000fe20000000000 */
[----:B------:R-:W-:Y:S01]  /*0900*/  UIADD3 UR4, UPT, UPT, UR4, -0x3000000, URZ ;  /* 0xfd00000004047890 */ /* 0x000fe2000fffe0ff */
[----:B------:R-:W-:Y:S02]  /*0910*/  BSSY.RECONVERGENT B2, `(.L_x_475) ;  /* 0x0000033000027945 */ /* 0x000fe40003800200 */
[----:B------:R-:W-:Y:S01]  /*0920*/  IMAD R0, R5, -0x800000, R7 ;  /* 0xff80000005007824 */ /* 0x000fe200078e0207 */
[----:B------:R-:W-:Y:S02]  /*0930*/  IADD3 R8, PT, PT, R8, -0x6, R5 ;  /* 0xfffffffa08087810 */ /* 0x000fe40007ffe005 */
[----:B------:R-:W-:-:S03]  /*0940*/  FADD.FTZ R11, -RZ, -UR4 ;  /* 0x80000004ff0b7e21 */ /* 0x000fc60008010100 */
[----:B------:R-:W0:Y:S02]  /*0950*/  MUFU.RCP R9, UR4 ;  /* 0x0000000400097d08 */ /* 0x000e240008001000 */
[----:B0-----:R-:W-:-:S04]  /*0960*/  FFMA R10, R9, R11, 1 ;  /* 0x3f800000090a7423 */ /* 0x001fc8000000000b */
[----:B------:R-:W-:-:S04]  /*0970*/  FFMA R9, R9, R10, R9 ;  /* 0x0000000a09097223 */ /* 0x000fc80000000009 */
[----:B------:R-:W-:-:S04]  /*0980*/  FFMA R10, R0, R9, RZ ;  /* 0x00000009000a7223 */ /* 0x000fc800000000ff */
[----:B------:R-:W-:-:S04]  /*0990*/  FFMA R7, R11, R10, R0 ;  /* 0x0000000a0b077223 */ /* 0x000fc80000000000 */
[----:B------:R-:W-:-:S04]  /*09a0*/  FFMA R10, R9, R7, R10 ;  /* 0x00000007090a7223 */ /* 0x000fc8000000000a */
[----:B------:R-:W-:-:S04]  /*09b0*/  FFMA R11, R11, R10, R0 ;  /* 0x0000000a0b0b7223 */ /* 0x000fc80000000000 */
[----:B------:R-:W-:-:S05]  /*09c0*/  FFMA R0, R9, R11, R10 ;  /* 0x0000000b09007223 */ /* 0x000fca000000000a */
[----:B------:R-:W-:-:S04]  /*09d0*/  SHF.R.U32.HI R7, RZ, 0x17, R0 ;  /* 0x00000017ff077819 */ /* 0x000fc80000011600 */
[----:B------:R-:W-:-:S05]  /*09e0*/  LOP3.LUT R7, R7, 0xff, RZ, 0xc0, !PT ;  /* 0x000000ff07077812 */ /* 0x000fca00078ec0ff */
[----:B------:R-:W-:-:S04]  /*09f0*/  IMAD.IADD R12, R7, 0x1, R8 ;  /* 0x00000001070c7824 */ /* 0x000fc800078e0208 */
[----:B------:R-:W-:-:S05]  /*0a00*/  VIADD R5, R12, 0xffffffff ;  /* 0xffffffff0c057836 */ /* 0x000fca0000000000 */
[----:B------:R-:W-:-:S13]  /*0a10*/  ISETP.GE.U32.AND P0, PT, R5, 0xfe, PT ;  /* 0x000000fe0500780c */ /* 0x000fda0003f06070 */
[----:B------:R-:W-:Y:S05]  /*0a20*/  @!P0 BRA `(.L_x_476) ;  /* 0x0000000000808947 */ /* 0x000fea0003800000 */
[----:B------:R-:W-:-:S13]  /*0a30*/  ISETP.GT.AND P0, PT, R12, 0xfe, PT ;  /* 0x000000fe0c00780c */ /* 0x000fda0003f04270 */
[----:B------:R-:W-:Y:S05]  /*0a40*/  @P0 BRA `(.L_x_477) ;  /* 0x00000000006c0947 */ /* 0x000fea0003800000 */
[----:B------:R-:W-:-:S13]  /*0a50*/  ISETP.GE.AND P0, PT, R12, 0x1, PT ;  /* 0x000000010c00780c */ /* 0x000fda0003f06270 */
[----:B------:R-:W-:Y:S05]  /*0a60*/  @P0 BRA `(.L_x_478) ;  /* 0x0000000000740947 */ /* 0x000fea0003800000 */
[----:B------:R-:W-:Y:S02]  /*0a70*/  ISETP.GE.AND P0, PT, R12, -0x18, PT ;  /* 0xffffffe80c00780c */ /* 0x000fe40003f06270 */
[----:B------:R-:W-:-:S11]  /*0a80*/  LOP3.LUT R0, R0, 0x80000000, RZ, 0xc0, !PT ;  /* 0x8000000000007812 */ /* 0x000fd600078ec0ff */
[----:B------:R-:W-:Y:S05]  /*0a90*/  @!P0 BRA `(.L_x_478) ;  /* 0x0000000000688947 */ /* 0x000fea0003800000 */
[CCC-:B------:R-:W-:Y:S01]  /*0aa0*/  FFMA.RZ R5, R9.reuse, R11.reuse, R10.reuse ;  /* 0x0000000b09057223 */ /* 0x1c0fe2000000c00a */
[-CC-:B------:R-:W-:Y:S01]  /*0ab0*/  FFMA.RM R8, R9, R11.reuse, R10.reuse ;  /* 0x0000000b09087223 */ /* 0x180fe2000000400a */
[C---:B------:R-:W-:Y:S02]  /*0ac0*/  ISETP.NE.AND P2, PT, R12.reuse, RZ, PT ;  /* 0x000000ff0c00720c */ /* 0x040fe40003f45270 */
[C---:B------:R-:W-:Y:S02]  /*0ad0*/  ISETP.NE.AND P1, PT, R12.reuse, RZ, PT ;  /* 0x000000ff0c00720c */ /* 0x040fe40003f25270 */
[----:B------:R-:W-:Y:S01]  /*0ae0*/  LOP3.LUT R7, R5, 0x7fffff, RZ, 0xc0, !PT ;  /* 0x007fffff05077812 */ /* 0x000fe200078ec0ff */
[----:B------:R-:W-:Y:S01]  /*0af0*/  FFMA.RP R5, R9, R11, R10 ;  /* 0x0000000b09057223 */ /* 0x000fe2000000800a */
[----:B------:R-:W-:Y:S02]  /*0b00*/  VIADD R10, R12, 0x20 ;  /* 0x000000200c0a7836 */ /* 0x000fe40000000000 */
[----:B------:R-:W-:Y:S01]  /*0b10*/  LOP3.LUT R7, R7, 0x800000, RZ, 0xfc, !PT ;  /* 0x0080000007077812 */ /* 0x000fe200078efcff */
[----:B------:R-:W-:Y:S01]  /*0b20*/  IMAD.MOV R9, RZ, RZ, -R12 ;  /* 0x000000ffff097224 */ /* 0x000fe200078e0a0c */
[----:B------:R-:W-:-:S02]  /*0b30*/  FSETP.NEU.FTZ.AND P0, PT, R5, R8, PT ;  /* 0x000000080500720b */ /* 0x000fc40003f1d000 */
[----:B------:R-:W-:Y:S02]  /*0b40*/  SHF.L.U32 R10, R7, R10, RZ ;  /* 0x0000000a070a7219 */ /* 0x000fe400000006ff */
[----:B------:R-:W-:Y:S02]  /*0b50*/  SEL R8, R9, RZ, P2 ;  /* 0x000000ff09087207 */ /* 0x000fe40001000000 */
[----:B------:R-:W-:Y:S02]  /*0b60*/  ISETP.NE.AND P1, PT, R10, RZ, P1 ;  /* 0x000000ff0a00720c */ /* 0x000fe40000f25270 */
[----:B------:R-:W-:Y:S02]  /*0b70*/  SHF.R.U32.HI R8, RZ, R8, R7 ;  /* 0x00000008ff087219 */ /* 0x000fe40000011607 */
[----:B------:R-:W-:Y:S02]  /*0b80*/  PLOP3.LUT P0, PT, P0, P1, PT, 0xf8, 0x8f ;  /* 0x00000000008f781c */ /* 0x000fe40000703f70 */
[----:B------:R-:W-:-:S02]  /*0b90*/  SHF.R.U32.HI R10, RZ, 0x1, R8 ;  /* 0x00000001ff0a7819 */ /* 0x000fc40000011608 */
[----:B------:R-:W-:-:S04]  /*0ba0*/  SEL R5, RZ, 0x1, !P0 ;  /* 0x00000001ff057807 */ /* 0x000fc80004000000 */
[----:B------:R-:W-:-:S04]  /*0bb0*/  LOP3.LUT R5, R5, 0x1, R10, 0xf8, !PT ;  /* 0x0000000105057812 */ /* 0x000fc800078ef80a */
[----:B------:R-:W-:-:S05]  /*0bc0*/  LOP3.LUT R5, R5, R8, RZ, 0xc0, !PT ;  /* 0x0000000805057212 */ /* 0x000fca00078ec0ff */
[----:B------:R-:W-:-:S05]  /*0bd0*/  IMAD.IADD R5, R10, 0x1, R5 ;  /* 0x000000010a057824 */ /* 0x000fca00078e0205 */
[----:B------:R-:W-:Y:S01]  /*0be0*/  LOP3.LUT R0, R5, R0, RZ, 0xfc, !PT ;  /* 0x0000000005007212 */ /* 0x000fe200078efcff */
[----:B------:R-:W-:Y:S06]  /*0bf0*/  BRA `(.L_x_478) ;  /* 0x0000000000107947 */ /* 0x000fec0003800000 */
.L_x_477:
[----:B------:R-:W-:-:S04]  /*0c00*/  LOP3.LUT R0, R0, 0x80000000, RZ, 0xc0, !PT ;  /* 0x8000000000007812 */ /* 0x000fc800078ec0ff */
[----:B------:R-:W-:Y:S01]  /*0c10*/  LOP3.LUT R0, R0, 0x7f800000, RZ, 0xfc, !PT ;  /* 0x7f80000000007812 */ /* 0x000fe200078efcff */
[----:B------:R-:W-:Y:S06]  /*0c20*/  BRA `(.L_x_478) ;  /* 0x0000000000047947 */ /* 0x000fec0003800000 */
.L_x_476:
[----:B------:R-:W-:-:S07]  /*0c30*/  IMAD R0, R8, 0x800000, R0 ;  /* 0x0080000008007824 */ /* 0x000fce00078e0200 */
.L_x_478:
[----:B------:R-:W-:Y:S05]  /*0c40*/  BSYNC.RECONVERGENT B2 ;  /* 0x0000000000027941 */ /* 0x000fea0003800200 */
.L_x_475:
[----:B------:R-:W-:Y:S05]  /*0c50*/  BRA `(.L_x_479) ;  /* 0x0000000000207947 */ /* 0x000fea0003800000 */
.L_x_474:
[----:B------:R-:W-:-:S04]  /*0c60*/  LOP3.LUT R0, R8, 0x80000000, R7, 0x48, !PT ;  /* 0x8000000008007812 */ /* 0x000fc800078e4807 */
[----:B------:R-:W-:Y:S01]  /*0c70*/  LOP3.LUT R0, R0, 0x7f800000, RZ, 0xfc, !PT ;  /* 0x7f80000000007812 */ /* 0x000fe200078efcff */
[----:B------:R-:W-:Y:S06]  /*0c80*/  BRA `(.L_x_479) ;  /* 0x0000000000147947 */ /* 0x000fec0003800000 */
.L_x_473:
[----:B------:R-:W-:Y:S01]  /*0c90*/  LOP3.LUT R0, R8, 0x80000000, R7, 0x48, !PT ;  /* 0x8000000008007812 */ /* 0x000fe200078e4807 */
[----:B------:R-:W-:Y:S06]  /*0ca0*/  BRA `(.L_x_479) ;  /* 0x00000000000c7947 */ /* 0x000fec0003800000 */
.L_x_472:
[----:B------:R-:W0:Y:S01]  /*0cb0*/  MUFU.RSQ R0, -QNAN ;  /* 0xffc0000000007908 */ /* 0x000e220000001400 */
[----:B------:R-:W-:Y:S05]  /*0cc0*/  BRA `(.L_x_479) ;  /* 0x0000000000047947 */ /* 0x000fea0003800000 */
.L_x_471:
[----:B------:R-:W-:-:S07]  /*0cd0*/  FADD.FTZ R0, R0, 100 ;  /* 0x42c8000000007421 */ /* 0x000fce0000010000 */
.L_x_479:
[----:B------:R-:W-:Y:S05]  /*0ce0*/  BSYNC.RECONVERGENT B0 ;  /* 0x0000000000007941 */ /* 0x000fea0003800200 */
.L_x_468:
[----:B------:R-:W-:-:S04]  /*0cf0*/  IMAD.MOV.U32 R7, RZ, RZ, 0x0 ;  /* 0x00000000ff077424 */ /* 0x000fc800078e00ff */
[----:B0-----:R-:W-:Y:S05]  /*0d00*/  RET.REL.NODEC R6 `(_Z7fitnessP10PopulationPf) ;  /* 0xfffffff006bc7950 */ /* 0x001fea0003c3ffff */
.L_x_480:
        /* <DEDUP_REMOVED lines=15> */
.L_x_491:


//--------------------- .text._Z16createPopulationP10PopulationjP17curandStateXORWOW --------------------------
	.section	.text._Z16createPopulationP10PopulationjP17curandStateXORWOW,"ax",@progbits
	.align	128
        .global         _Z16createPopulationP10PopulationjP17curandStateXORWOW
        .type           _Z16createPopulationP10PopulationjP17curandStateXORWOW,@function
        .size           _Z16createPopulationP10PopulationjP17curandStateXORWOW,(.L_x_503 - _Z16createPopulationP10PopulationjP17curandStateXORWOW)
        .other          _Z16createPopulationP10PopulationjP17curandStateXORWOW,@"STO_CUDA_ENTRY STV_DEFAULT"
_Z16createPopulationP10PopulationjP17curandStateXORWOW:
.text._Z16createPopulationP10PopulationjP17curandStateXORWOW:
[----:B------:R-:W-:Y:S01]  /*0000*/  LDC R1, c[0x0][0x37c] ;  /* 0x0000df00ff017b82 */ /* 0x000fe20000000800 */
[----:B------:R-:W0:Y:S07]  /*0010*/  S2R R3, SR_TID.X ;  /* 0x0000000000037919 */ /* 0x000e2e0000002100 */
[----:B------:R-:W1:Y:S01]  /*0020*/  LDC R2, c[0x0][0x388] ;  /* 0x0000e200ff027b82 */ /* 0x000e620000000800 */
[----:B------:R-:W2:Y:S01]  /*0030*/  LDCU.64 UR4, c[0x0][0x358] ;  /* 0x00006b00ff0477ac */ /* 0x000ea20008000a00 */
[----:B------:R-:W-:Y:S01]  /*0040*/  IMAD.MOV.U32 R7, RZ, RZ, -0x75bd8fc ;  /* 0xf8a42704ff077424 */ /* 0x000fe200078e00ff */
[----:B------:R-:W-:Y:S01]  /*0050*/  BSSY.RECONVERGENT B0, `(.L_x_481) ;  /* 0x00000e2000007945 */ /* 0x000fe20003800200 */
[----:B------:R-:W-:-:S04]  /*0060*/  IMAD.MOV.U32 R10, RZ, RZ, -0x23270784 ;  /* 0xdcd8f87cff0a7424 */ /* 0x000fc800078e00ff */
[----:B------:R-:W0:Y:S08]  /*0070*/  S2UR UR6, SR_CTAID.X ;  /* 0x00000000000679c3 */ /* 0x000e300000002500 */
[----:B------:R-:W0:Y:S08]  /*0080*/  LDC R0, c[0x0][0x360] ;  /* 0x0000d800ff007b82 */ /* 0x000e300000000800 */
[----:B------:R-:W3:Y:S01]  /*0090*/  LDC.64 R8, c[0x0][0x390] ;  /* 0x0000e400ff087b82 */ /* 0x000ee20000000a00 */
[----:B-1----:R-:W-:-:S05]  /*00a0*/  LOP3.LUT R2, R2, 0xaad26b49, RZ, 0x3c, !PT ;  /* 0xaad26b4902027812 */ /* 0x002fca00078e3cff */
[----:B------:R-:W-:-:S04]  /*00b0*/  IMAD R2, R2, 0x4182bed5, RZ ;  /* 0x4182bed502027824 */ /* 0x000fc800078e02ff */
[C---:B------:R-:W-:Y:S01]  /*00c0*/  VIADD R4, R2.reuse, 0xd9f6dc18 ;  /* 0xd9f6dc1802047836 */ /* 0x040fe20000000000 */
[C---:B------:R-:W-:Y:S01]  /*00d0*/  LOP3.LUT R6, R2.reuse, 0x159a55e5, RZ, 0x3c, !PT ;  /* 0x159a55e502067812 */ /* 0x040fe200078e3cff */
[C---:B------:R-:W-:Y:S02]  /*00e0*/  VIADD R5, R2.reuse, 0x75bcd15 ;  /* 0x075bcd1502057836 */ /* 0x040fe40000000000 */
[----:B------:R-:W-:Y:S02]  /*00f0*/  VIADD R11, R2, 0x583f19 ;  /* 0x00583f19020b7836 */ /* 0x000fe40000000000 */
[----:B0-----:R-:W-:-:S05]  /*0100*/  IMAD R0, R0, UR6, R3 ;  /* 0x0000000600007c24 */ /* 0x001fca000f8e0203 */
[C---:B------:R-:W-:Y:S02]  /*0110*/  ISETP.NE.AND P0, PT, R0.reuse, RZ, PT ;  /* 0x000000ff0000720c */ /* 0x040fe40003f05270 */
[----:B------:R-:W-:Y:S01]  /*0120*/  SHF.R.S32.HI R12, RZ, 0x1f, R0 ;  /* 0x0000001fff0c7819 */ /* 0x000fe20000011400 */
[----:B---3--:R-:W-:-:S05]  /*0130*/  IMAD.WIDE R8, R0, 0x30, R8 ;  /* 0x0000003000087825 */ /* 0x008fca00078e0208 */
[----:B--2---:R0:W-:Y:S04]  /*0140*/  STG.E.64 desc[UR4][R8.64], R4 ;  /* 0x0000000408007986 */ /* 0x0041e8000c101b04 */
[----:B------:R0:W-:Y:S04]  /*0150*/  STG.E.64 desc[UR4][R8.64+0x8], R6 ;  /* 0x0000080608007986 */ /* 0x0001e8000c101b04 */
[----:B------:R0:W-:Y:S01]  /*0160*/  STG.E.64 desc[UR4][R8.64+0x10], R10 ;  /* 0x0000100a08007986 */ /* 0x0001e2000c101b04 */
[----:B------:R-:W-:Y:S05]  /*0170*/  @!P0 BRA `(.L_x_482) ;  /* 0x0000000c003c8947 */ /* 0x000fea0003800000 */
[----:B------:R-:W-:Y:S02]  /*0180*/  IMAD.MOV.U32 R13, RZ, RZ, RZ ;  /* 0x000000ffff0d7224 */ /* 0x000fe400078e00ff */
[----:B------:R-:W-:-:S07]  /*0190*/  IMAD.MOV.U32 R15, RZ, RZ, R0 ;  /* 0x000000ffff0f7224 */ /* 0x000fce00078e0000 */
.L_x_488:
[----:B------:R-:W-:Y:S01]  /*01a0*/  LOP3.LUT R14, R15, 0x3, RZ, 0xc0, !PT ;  /* 0x000000030f0e7812 */ /* 0x000fe200078ec0ff */
[----:B------:R-:W-:Y:S03]  /*01b0*/  BSSY.RECONVERGENT B1, `(.L_x_483) ;  /* 0x00000c5000017945 */ /* 0x000fe60003800200 */
[----:B------:R-:W-:-:S04]  /*01c0*/  ISETP.NE.U32.AND P0, PT, R14, RZ, PT ;  /* 0x000000ff0e00720c */ /* 0x000fc80003f05070 */
[----:B------:R-:W-:-:S13]  /*01d0*/  ISETP.NE.AND.EX P0, PT, RZ, RZ, PT, P0 ;  /* 0x000000ffff00720c */ /* 0x000fda0003f05300 */
[----:B-1----:R-:W-:Y:S05]  /*01e0*/  @!P0 BRA `(.L_x_484) ;  /* 0x0000000c00048947 */ /* 0x002fea0003800000 */
[----:B0-----:R-:W0:Y:S01]  /*01f0*/  LDC.64 R6, c[0x4][RZ] ;  /* 0x01000000ff067b82 */ /* 0x001e220000000a00 */
[----:B------:R-:W-:Y:S02]  /*0200*/  IMAD.MOV.U32 R17, RZ, RZ, RZ ;  /* 0x000000ffff117224 */ /* 0x000fe400078e00ff */
[----:B0-----:R-:W-:-:S07]  /*0210*/  IMAD.WIDE.U32 R6, R13, 0xc80, R6 ;  /* 0x00000c800d067825 */ /* 0x001fce00078e0006 */
.L_x_487:
[----:B-1----:R-:W-:Y:S01]  /*0220*/  IMAD.MOV.U32 R19, RZ, RZ, RZ ;  /* 0x000000ffff137224 */ /* 0x002fe200078e00ff */
[----:B------:R-:W-:Y:S01]  /*0230*/  CS2R R4, SRZ ;  /* 0x0000000000047805 */ /* 0x000fe2000001ff00 */
[----:B------:R-:W-:Y:S01]  /*0240*/  IMAD.MOV.U32 R21, RZ, RZ, RZ ;  /* 0x000000ffff157224 */ /* 0x000fe200078e00ff */
[----:B------:R-:W-:-:S07]  /*0250*/  CS2R R2, SRZ ;  /* 0x0000000000027805 */ /* 0x000fce000001ff00 */
.L_x_486:
[----:B------:R-:W-:-:S05]  /*0260*/  IMAD.WIDE.U32 R10, R21, 0x4, R8 ;  /* 0x00000004150a7825 */ /* 0x000fca00078e0008 */
[----:B------:R0:W5:Y:S01]  /*0270*/  LDG.E R16, desc[UR4][R10.64+0x4] ;  /* 0x000004040a107981 */ /* 0x000162000c1e1900 */
[----:B------:R-:W-:Y:S02]  /*0280*/  IMAD.SHL.U32 R18, R21, 0x20, RZ ;  /* 0x0000002015127824 */ /* 0x000fe400078e00ff */
[----:B------:R-:W-:-:S07]  /*0290*/  IMAD.MOV.U32 R23, RZ, RZ, RZ ;  /* 0x000000ffff177224 */ /* 0x000fce00078e00ff */
.L_x_485:
[----:B-----5:R-:W-:Y:S01]  /*02a0*/  SHF.R.U32.HI R22, RZ, R23, R16 ;  /* 0x00000017ff167219 */ /* 0x020fe20000011610 */
[----:B0-----:R-:W-:-:S03]  /*02b0*/  IMAD.IADD R10, R18, 0x1, R23 ;  /* 0x00000001120a7824 */ /* 0x001fc600078e0217 */
[----:B------:R-:W-:-:S04]  /*02c0*/  LOP3.LUT R11, R22, 0x1, RZ, 0xc0, !PT ;  /* 0x00000001160b7812 */ /* 0x000fc800078ec0ff */
[----:B------:R-:W-:Y:S01]  /*02d0*/  ISETP.NE.U32.AND P0, PT, R11, 0x1, PT ;  /* 0x000000010b00780c */ /* 0x000fe20003f05070 */
[----:B------:R-:W-:-:S03]  /*02e0*/  IMAD R11, R10, 0x5, RZ ;  /* 0x000000050a0b7824 */ /* 0x000fc600078e02ff */
[----:B------:R-:W-:Y:S01]  /*02f0*/  R2P PR, R22, 0x7e ;  /* 0x0000007e16007804 */ /* 0x000fe20000000000 */
[----:B------:R-:W-:-:S08]  /*0300*/  IMAD.WIDE.U32 R10, R11, 0x4, R6 ;  /* 0x000000040b0a7825 */ /* 0x000fd000078e0006 */
[----:B------:R-:W2:Y:S04]  /*0310*/  @!P0 LDG.E R20, desc[UR4][R10.64+0x10] ;  /* 0x000010040a148981 */ /* 0x000ea8000c1e1900 */
[----:B------:R-:W3:Y:S04]  /*0320*/  @P1 LDG.E R24, desc[UR4][R10.64+0x24] ;  /* 0x000024040a181981 */ /* 0x000ee8000c1e1900 */
[----:B------:R-:W4:Y:S04]  /*0330*/  @P2 LDG.E R26, desc[UR4][R10.64+0x38] ;  /* 0x000038040a1a2981 */ /* 0x000f28000c1e1900 */
[----:B------:R-:W4:Y:S04]  /*0340*/  @P3 LDG.E R28, desc[UR4][R10.64+0x4c] ;  /* 0x00004c040a1c3981 */ /* 0x000f28000c1e1900 */
[----:B------:R-:W4:Y:S04]  /*0350*/  @!P0 LDG.E R25, desc[UR4][R10.64+0x4] ;  /* 0x000004040a198981 */ /* 0x000f28000c1e1900 */
[----:B------:R-:W4:Y:S01]  /*0360*/  @P1 LDG.E R27, desc[UR4][R10.64+0x20] ;  /* 0x000020040a1b1981 */ /* 0x000f22000c1e1900 */
[----:B--2---:R-:W-:-:S03]  /*0370*/  @!P0 LOP3.LUT R5, R5, R20, RZ, 0x3c, !PT ;  /* 0x0000001405058212 */ /* 0x004fc600078e3cff */
[----:B------:R-:W2:Y:S01]  /*0380*/  @!P0 LDG.E R20, desc[UR4][R10.64] ;  /* 0x000000040a148981 */ /* 0x000ea2000c1e1900 */
[----:B---3--:R-:W-:-:S03]  /*0390*/  @P1 LOP3.LUT R5, R5, R24, RZ, 0x3c, !PT ;  /* 0x0000001805051212 */ /* 0x008fc600078e3cff */
[----:B------:R-:W3:Y:S01]  /*03a0*/  @P4 LDG.E R24, desc[UR4][R10.64+0x60] ;  /* 0x000060040a184981 */ /* 0x000ee2000c1e1900 */
[----:B----4-:R-:W-:-:S03]  /*03b0*/  @P2 LOP3.LUT R5, R5, R26, RZ, 0x3c, !PT ;  /* 0x0000001a05052212 */ /* 0x010fc600078e3cff */
[----:B------:R-:W4:Y:S01]  /*03c0*/  @P5 LDG.E R26, desc[UR4][R10.64+0x74] ;  /* 0x000074040a1a5981 */ /* 0x000f22000c1e1900 */
[----:B------:R-:W-:Y:S02]  /*03d0*/  @P3 LOP3.LUT R5, R5, R28, RZ, 0x3c, !PT ;  /* 0x0000001c05053212 */ /* 0x000fe400078e3cff */
[----:B------:R-:W-:Y:S02]  /*03e0*/  @!P0 LOP3.LUT R2, R2, R25, RZ, 0x3c, !PT ;  /* 0x0000001902028212 */ /* 0x000fe400078e3cff */
[----:B------:R-:W4:Y:S01]  /*03f0*/  @!P0 LDG.E R25, desc[UR4][R10.64+0xc] ;  /* 0x00000c040a198981 */ /* 0x000f22000c1e1900 */
[----:B--2---:R-:W-:-:S03]  /*0400*/  @!P0 LOP3.LUT R19, R19, R20, RZ, 0x3c, !PT ;  /* 0x0000001413138212 */ /* 0x004fc600078e3cff */
[----:B------:R-:W2:Y:S01]  /*0410*/  @!P0 LDG.E R20, desc[UR4][R10.64+0x8] ;  /* 0x000008040a148981 */ /* 0x000ea2000c1e1900 */
[----:B---3--:R-:W-:-:S03]  /*0420*/  @P4 LOP3.LUT R5, R5, R24, RZ, 0x3c, !PT ;  /* 0x0000001805054212 */ /* 0x008fc600078e3cff */
[----:B------:R-:W3:Y:S01]  /*0430*/  @P1 LDG.E R24, desc[UR4][R10.64+0x14] ;  /* 0x000014040a181981 */ /* 0x000ee2000c1e1900 */
[----:B----4-:R-:W-:-:S03]  /*0440*/  @!P0 LOP3.LUT R4, R4, R25, RZ, 0x3c, !PT ;  /* 0x0000001904048212 */ /* 0x010fc600078e3cff */
[----:B------:R-:W4:Y:S01]  /*0450*/  @P1 LDG.E R25, desc[UR4][R10.64+0x18] ;  /* 0x000018040a191981 */ /* 0x000f22000c1e1900 */
[----:B--2---:R-:W-:-:S03]  /*0460*/  @!P0 LOP3.LUT R3, R3, R20, RZ, 0x3c, !PT ;  /* 0x0000001403038212 */ /* 0x004fc600078e3cff */
[----:B------:R-:W2:Y:S01]  /*0470*/  @P1 LDG.E R20, desc[UR4][R10.64+0x1c] ;  /* 0x00001c040a141981 */ /* 0x000ea2000c1e1900 */
[----:B---3--:R-:W-:-:S03]  /*0480*/  @P1 LOP3.LUT R19, R19, R24, RZ, 0x3c, !PT ;  /* 0x0000001813131212 */ /* 0x008fc600078e3cff */
[----:B------:R-:W3:Y:S01]  /*0490*/  @P2 LDG.E R24, desc[UR4][R10.64+0x28] ;  /* 0x000028040a182981 */ /* 0x000ee2000c1e1900 */
[----:B------:R-:W-:-:S03]  /*04a0*/  @P1 LOP3.LUT R4, R4, R27, RZ, 0x3c, !PT ;  /* 0x0000001b04041212 */ /* 0x000fc600078e3cff */
[----:B------:R-:W3:Y:S01]  /*04b0*/  @P2 LDG.E R27, desc[UR4][R10.64+0x34] ;  /* 0x000034040a1b2981 */ /* 0x000ee2000c1e1900 */
[----:B----4-:R-:W-:-:S03]  /*04c0*/  @P1 LOP3.LUT R2, R2, R25, RZ, 0x3c, !PT ;  /* 0x0000001902021212 */ /* 0x010fc600078e3cff */
[----:B------:R-:W4:Y:S01]  /*04d0*/  @P2 LDG.E R25, desc[UR4][R10.64+0x2c] ;  /* 0x00002c040a192981 */ /* 0x000f22000c1e1900 */
[----:B--2---:R-:W-:-:S03]  /*04e0*/  @P1 LOP3.LUT R3, R3, R20, RZ, 0x3c, !PT ;  /* 0x0000001403031212 */ /* 0x004fc600078e3cff */
        /* <DEDUP_REMOVED lines=27> */
[----:B------:R-:W-:Y:S02]  /*06a0*/  LOP3.LUT P0, RZ, R22, 0x80, RZ, 0xc0, !PT ;  /* 0x0000008016ff7812 */ /* 0x000fe4000780c0ff */
[----:B------:R-:W-:Y:S02]  /*06b0*/  @P5 LOP3.LUT R4, R4, R27, RZ, 0x3c, !PT ;  /* 0x0000001b04045212 */ /* 0x000fe400078e3cff */
        /* <DEDUP_REMOVED lines=17> */
[----:B------:R-:W-:Y:S02]  /*07d0*/  @P6 LOP3.LUT R5, R5, R26, RZ, 0x3c, !PT ;  /* 0x0000001a05056212 */ /* 0x000fe400078e3cff */
[----:B------:R-:W-:Y:S02]  /*07e0*/  @P0 LOP3.LUT R4, R4, R27, RZ, 0x3c, !PT ;  /* 0x0000001b04040212 */ /* 0x000fe400078e3cff */
[----:B----4-:R-:W-:Y:S02]  /*07f0*/  @P0 LOP3.LUT R2, R2, R25, RZ, 0x3c, !PT ;  /* 0x0000001902020212 */ /* 0x010fe400078e3cff */
[----:B--2---:R-:W-:Y:S02]  /*0800*/  @P0 LOP3.LUT R3, R3, R20, RZ, 0x3c, !PT ;  /* 0x0000001403030212 */ /* 0x004fe400078e3cff */
[----:B---3--:R-:W-:Y:S02]  /*0810*/  @P0 LOP3.LUT R5, R5, R24, RZ, 0x3c, !PT ;  /* 0x0000001805050212 */ /* 0x008fe400078e3cff */
[----:B------:R-:W-:-:S13]  /*0820*/  R2P PR, R22.B1, 0x7f ;  /* 0x0000007f16007804 */ /* 0x000fda0000001000 */
[----:B------:R-:W2:Y:S04]  /*0830*/  @P0 LDG.E R20, desc[UR4][R10.64+0xa0] ;  /* 0x0000a0040a140981 */ /* 0x000ea8000c1e1900 */
[----:B------:R-:W3:Y:S04]  /*0840*/  @P1 LDG.E R26, desc[UR4][R10.64+0xb4] ;  /* 0x0000b4040a1a1981 */ /* 0x000ee8000c1e1900 */
[----:B------:R-:W4:Y:S04]  /*0850*/  @P0 LDG.E R25, desc[UR4][R10.64+0xa4] ;  /* 0x0000a4040a190981 */ /* 0x000f28000c1e1900 */
[----:B------:R-:W4:Y:S04]  /*0860*/  @P0 LDG.E R24, desc[UR4][R10.64+0xa8] ;  /* 0x0000a8040a180981 */ /* 0x000f28000c1e1900 */
[----:B------:R-:W4:Y:S01]  /*0870*/  @P0 LDG.E R27, desc[UR4][R10.64+0xac] ;  /* 0x0000ac040a1b0981 */ /* 0x000f22000c1e1900 */
[----:B--2---:R-:W-:-:S03]  /*0880*/  @P0 LOP3.LUT R19, R19, R20, RZ, 0x3c, !PT ;  /* 0x0000001413130212 */ /* 0x004fc600078e3cff */
[----:B------:R-:W2:Y:S01]  /*0890*/  @P1 LDG.E R20, desc[UR4][R10.64+0xbc] ;  /* 0x0000bc040a141981 */ /* 0x000ea2000c1e1900 */
[----:B---3--:R-:W-:-:S03]  /*08a0*/  @P1 LOP3.LUT R19, R19, R26, RZ, 0x3c, !PT ;  /* 0x0000001a13131212 */ /* 0x008fc600078e3cff */
[----:B------:R-:W3:Y:S01]  /*08b0*/  @P0 LDG.E R26, desc[UR4][R10.64+0xb0] ;  /* 0x0000b0040a1a0981 */ /* 0x000ee2000c1e1900 */
[----:B----4-:R-:W-:-:S03]  /*08c0*/  @P0 LOP3.LUT R2, R2, R25, RZ, 0x3c, !PT ;  /* 0x0000001902020212 */ /* 0x010fc600078e3cff */
[----:B------:R-:W4:Y:S01]  /*08d0*/  @P1 LDG.E R25, desc[UR4][R10.64+0xb8] ;  /* 0x0000b8040a191981 */ /* 0x000f22000c1e1900 */
[----:B------:R-:W-:-:S03]  /*08e0*/  @P0 LOP3.LUT R3, R3, R24, RZ, 0x3c, !PT ;  /* 0x0000001803030212 */ /* 0x000fc600078e3cff */
[----:B------:R-:W2:Y:S01]  /*08f0*/  @P2 LDG.E R24, desc[UR4][R10.64+0xc8] ;  /* 0x0000c8040a182981 */ /* 0x000ea2000c1e1900 */
[----:B------:R-:W-:-:S03]  /*0900*/  @P0 LOP3.LUT R4, R4, R27, RZ, 0x3c, !PT ;  /* 0x0000001b04040212 */ /* 0x000fc600078e3cff */
[----:B------:R-:W2:Y:S01]  /*0910*/  @P2 LDG.E R27, desc[UR4][R10.64+0xcc] ;  /* 0x0000cc040a1b2981 */ /* 0x000ea2000c1e1900 */
[----:B---3--:R-:W-:Y:S02]  /*0920*/  @P0 LOP3.LUT R5, R5, R26, RZ, 0x3c, !PT ;  /* 0x0000001a05050212 */ /* 0x008fe400078e3cff */
[----:B------:R-:W-:Y:S02]  /*0930*/  LOP3.LUT P0, RZ, R22, 0x8000, RZ, 0xc0, !PT ;  /* 0x0000800016ff7812 */ /* 0x000fe4000780c0ff */
[----:B----4-:R-:W-:Y:S01]  /*0940*/  @P1 LOP3.LUT R2, R2, R25, RZ, 0x3c, !PT ;  /* 0x0000001902021212 */ /* 0x010fe200078e3cff */
[----:B------:R-:W3:Y:S01]  /*0950*/  @P1 LDG.E R22, desc[UR4][R10.64+0xc4] ;  /* 0x0000c4040a161981 */ /* 0x000ee2000c1e1900 */
[----:B--2---:R-:W-:-:S03]  /*0960*/  @P1 LOP3.LUT R3, R3, R20, RZ, 0x3c, !PT ;  /* 0x0000001403031212 */ /* 0x004fc600078e3cff */
[----:B------:R-:W2:Y:S01]  /*0970*/  @P1 LDG.E R25, desc[UR4][R10.64+0xc0] ;  /* 0x0000c0040a191981 */ /* 0x000ea2000c1e1900 */
[----:B------:R-:W-:-:S03]  /*0980*/  @P2 LOP3.LUT R19, R19, R24, RZ, 0x3c, !PT ;  /* 0x0000001813132212 */ /* 0x000fc600078e3cff */
[----:B------:R-:W4:Y:S04]  /*0990*/  @P3 LDG.E R24, desc[UR4][R10.64+0xdc] ;  /* 0x0000dc040a183981 */ /* 0x000f28000c1e1900 */
[----:B------:R-:W4:Y:S01]  /*09a0*/  @P2 LDG.E R20, desc[UR4][R10.64+0xd0] ;  /* 0x0000d0040a142981 */ /* 0x000f22000c1e1900 */
[----:B------:R-:W-:-:S03]  /*09b0*/  @P2 LOP3.LUT R2, R2, R27, RZ, 0x3c, !PT ;  /* 0x0000001b02022212 */ /* 0x000fc600078e3cff */
[----:B------:R-:W4:Y:S04]  /*09c0*/  @P3 LDG.E R27, desc[UR4][R10.64+0xe0] ;  /* 0x0000e0040a1b3981 */ /* 0x000f28000c1e1900 */
[----:B------:R-:W4:Y:S01]  /*09d0*/  @P0 LDG.E R29, desc[UR4][R10.64+0x138] ;  /* 0x000138040a1d0981 */ /* 0x000f22000c1e1900 */
[----:B---3--:R-:W-:-:S03]  /*09e0*/  @P1 LOP3.LUT R5, R5, R22, RZ, 0x3c, !PT ;  /* 0x0000001605051212 */ /* 0x008fc600078e3cff */
[----:B------:R-:W3:Y:S01]  /*09f0*/  @P2 LDG.E R22, desc[UR4][R10.64+0xd8] ;  /* 0x0000d8040a162981 */ /* 0x000ee2000c1e1900 */
[----:B--2---:R-:W-:-:S03]  /*0a00*/  @P1 LOP3.LUT R4, R4, R25, RZ, 0x3c, !PT ;  /* 0x0000001904041212 */ /* 0x004fc600078e3cff */
[----:B------:R-:W2:Y:S01]  /*0a10*/  @P2 LDG.E R25, desc[UR4][R10.64+0xd4] ;  /* 0x0000d4040a192981 */ /* 0x000ea2000c1e1900 */
[----:B----4-:R-:W-:-:S03]  /*0a20*/  @P3 LOP3.LUT R19, R19, R24, RZ, 0x3c, !PT ;  /* 0x0000001813133212 */ /* 0x010fc600078e3cff */
[----:B------:R-:W4:Y:S01]  /*0a30*/  @P4 LDG.E R24, desc[UR4][R10.64+0xf0] ;  /* 0x0000f0040a184981 */ /* 0x000f22000c1e1900 */
[----:B------:R-:W-:-:S03]  /*0a40*/  @P2 LOP3.LUT R3, R3, R20, RZ, 0x3c, !PT ;  /* 0x0000001403032212 */ /* 0x000fc600078e3cff */
[----:B------:R-:W4:Y:S01]  /*0a50*/  @P3 LDG.E R20, desc[UR4][R10.64+0xe4] ;  /* 0x0000e4040a143981 */ /* 0x000f22000c1e1900 */
[----:B------:R-:W-:-:S03]  /*0a60*/  @P3 LOP3.LUT R2, R2, R27, RZ, 0x3c, !PT ;  /* 0x0000001b02023212 */ /* 0x000fc600078e3cff */
        /* <DEDUP_REMOVED lines=39> */
[----:B------:R-:W-:-:S05]  /*0ce0*/  VIADD R23, R23, 0x10 ;  /* 0x0000001017177836 */ /* 0x000fca0000000000 */
[----:B------:R-:W-:Y:S02]  /*0cf0*/  ISETP.NE.AND P1, PT, R23, 0x20, PT ;  /* 0x000000201700780c */ /* 0x000fe40003f25270 */
[----:B------:R-:W-:Y:S02]  /*0d00*/  @P0 LOP3.LUT R2, R2, R27, RZ, 0x3c, !PT ;  /* 0x0000001b02020212 */ /* 0x000fe400078e3cff */
[----:B---3--:R-:W-:Y:S02]  /*0d10*/  @P6 LOP3.LUT R5, R5, R22, RZ, 0x3c, !PT ;  /* 0x0000001605056212 */ /* 0x008fe400078e3cff */
[----:B--2---:R-:W-:Y:S02]  /*0d20*/  @P6 LOP3.LUT R4, R4, R25, RZ, 0x3c, !PT ;  /* 0x0000001904046212 */ /* 0x004fe400078e3cff */
[----:B----4-:R-:W-:Y:S02]  /*0d30*/  @P0 LOP3.LUT R5, R5, R24, RZ, 0x3c, !PT ;  /* 0x0000001805050212 */ /* 0x010fe400078e3cff */
[----:B------:R-:W-:-:S02]  /*0d40*/  @P0 LOP3.LUT R4, R4, R29, RZ, 0x3c, !PT ;  /* 0x0000001d04040212 */ /* 0x000fc400078e3cff */
[----:B------:R-:W-:Y:S01]  /*0d50*/  @P0 LOP3.LUT R3, R3, R20, RZ, 0x3c, !PT ;  /* 0x0000001403030212 */ /* 0x000fe200078e3cff */
[----:B------:R-:W-:Y:S06]  /*0d60*/  @P1 BRA `(.L_x_485) ;  /* 0xfffffff4004c1947 */ /* 0x000fec000383ffff */
[----:B------:R-:W-:-:S05]  /*0d70*/  VIADD R21, R21, 0x1 ;  /* 0x0000000115157836 */ /* 0x000fca0000000000 */
[----:B------:R-:W-:-:S13]  /*0d80*/  ISETP.NE.AND P0, PT, R21, 0x5, PT ;  /* 0x000000051500780c */ /* 0x000fda0003f05270 */
[----:B------:R-:W-:Y:S05]  /*0d90*/  @P0 BRA `(.L_x_486) ;  /* 0xfffffff400300947 */ /* 0x000fea000383ffff */
[----:B------:R1:W-:Y:S01]  /*0da0*/  STG.E.64 desc[UR4][R8.64+0x8], R2 ;  /* 0x0000080208007986 */ /* 0x0003e2000c101b04 */
[----:B------:R-:W-:-:S03]  /*0db0*/  VIADD R17, R17, 0x1 ;  /* 0x0000000111117836 */ /* 0x000fc60000000000 */
[----:B------:R1:W-:Y:S02]  /*0dc0*/  STG.E.64 desc[UR4][R8.64+0x10], R4 ;  /* 0x0000100408007986 */ /* 0x0003e4000c101b04 */
[----:B------:R-:W-:Y:S02]  /*0dd0*/  ISETP.GE.U32.AND P0, PT, R17, R14, PT ;  /* 0x0000000e1100720c */ /* 0x000fe40003f06070 */
[----:B------:R1:W-:Y:S11]  /*0de0*/  STG.E desc[UR4][R8.64+0x4], R19 ;  /* 0x0000041308007986 */ /* 0x0003f6000c101904 */
[----:B------:R-:W-:Y:S05]  /*0df0*/  @!P0 BRA `(.L_x_487) ;  /* 0xfffffff400088947 */ /* 0x000fea000383ffff */
.L_x_484:
[----:B------:R-:W-:Y:S05]  /*0e00*/  BSYNC.RECONVERGENT B1 ;  /* 0x0000000000017941 */ /* 0x000fea0003800200 */
.L_x_483:
[----:B------:R-:W-:Y:S01]  /*0e10*/  ISETP.GT.U32.AND P0, PT, R15, 0x3, PT ;  /* 0x000000030f00780c */ /* 0x000fe20003f04070 */
[----:B------:R-:W-:Y:S01]  /*0e20*/  VIADD R13, R13, 0x1 ;  /* 0x000000010d0d7836 */ /* 0x000fe20000000000 */
[--C-:B------:R-:W-:Y:S02]  /*0e30*/  SHF.R.U64 R15, R15, 0x2, R12.reuse ;  /* 0x000000020f0f7819 */ /* 0x100fe4000000120c */
[----:B------:R-:W-:Y:S02]  /*0e40*/  ISETP.GT.U32.AND.EX P0, PT, R12, RZ, PT, P0 ;  /* 0x000000ff0c00720c */ /* 0x000fe40003f04100 */
[----:B------:R-:W-:-:S11]  /*0e50*/  SHF.R.U32.HI R12, RZ, 0x2, R12 ;  /* 0x00000002ff0c7819 */ /* 0x000fd6000001160c */
[----:B------:R-:W-:Y:S05]  /*0e60*/  @P0 BRA `(.L_x_488) ;  /* 0xfffffff000cc0947 */ /* 0x000fea000383ffff */
.L_x_482:
[----:B------:R-:W-:Y:S05]  /*0e70*/  BSYNC.RECONVERGENT B0 ;  /* 0x0000000000007941 */ /* 0x000fea0003800200 */
.L_x_481:
[----:B-1----:R-:W0:Y:S01]  /*0e80*/  LDC.64 R2, c[0x0][0x380] ;  /* 0x0000e000ff027b82 */ /* 0x002e220000000a00 */
[----:B------:R-:W-:Y:S04]  /*0e90*/  STG.E.64 desc[UR4][R8.64+0x18], RZ ;  /* 0x000018ff08007986 */ /* 0x000fe8000c101b04 */
[----:B------:R-:W-:Y:S04]  /*0ea0*/  STG.E desc[UR4][R8.64+0x20], RZ ;  /* 0x000020ff08007986 */ /* 0x000fe8000c101904 */
[----:B------:R-:W-:Y:S04]  /*0eb0*/  STG.E.64 desc[UR4][R8.64+0x28], RZ ;  /* 0x000028ff08007986 */ /* 0x000fe8000c101b04 */
[----:B0-----:R-:W2:Y:S01]  /*0ec0*/  LDG.E.64 R6, desc[UR4][R2.64] ;  /* 0x0000000402067981 */ /* 0x001ea2000c1e1b00 */
[----:B------:R-:W-:Y:S01]  /*0ed0*/  IMAD.SHL.U32 R4, R0, 0x4, RZ ;  /* 0x0000000400047824 */ /* 0x000fe200078e00ff */
[----:B------:R-:W-:-:S04]  /*0ee0*/  SHF.R.S32.HI R5, RZ, 0x1f, R0 ;  /* 0x0000001fff057819 */ /* 0x000fc80000011400 */
[----:B------:R-:W-:Y:S02]  /*0ef0*/  SHF.L.U64.HI R0, R0, 0x2, R5 ;  /* 0x0000000200007819 */ /* 0x000fe40000010205 */
[----:B--2---:R-:W-:-:S05]  /*0f00*/  IADD3 R12, P0, PT, R6, R4, RZ ;  /* 0x00000004060c7210 */ /* 0x004fca0007f1e0ff */
[----:B------:R-:W-:-:S05]  /*0f10*/  IMAD.X R13, R7, 0x1, R0, P0 ;  /* 0x00000001070d7824 */ /* 0x000fca00000e0600 */
[----:B------:R0:W-:Y:S04]  /*0f20*/  STG.E desc[UR4][R12.64], RZ ;  /* 0x000000ff0c007986 */ /* 0x0001e8000c101904 */
[----:B------:R-:W2:Y:S04]  /*0f30*/  LDG.E.64 R10, desc[UR4][R8.64] ;  /* 0x00000004080a7981 */ /* 0x000ea8000c1e1b00 */
[----:B------:R-:W3:Y:S04]  /*0f40*/  LDG.E.64 R6, desc[UR4][R8.64+0x10] ;  /* 0x0000100408067981 */ /* 0x000ee8000c1e1b00 */
[----:B------:R-:W4:Y:S01]  /*0f50*/  LDG.E.64 R16, desc[UR4][R8.64+0x8] ;  /* 0x0000080408107981 */ /* 0x000f22000c1e1b00 */
[----:B--2---:R-:W-:Y:S01]  /*0f60*/  SHF.R.U32.HI R14, RZ, 0x2, R11 ;  /* 0x00000002ff0e7819 */ /* 0x004fe2000001160b */
[----:B------:R-:W-:-:S03]  /*0f70*/  VIADD R10, R10, 0x587c5 ;  /* 0x000587c50a0a7836 */ /* 0x000fc60000000000 */
[----:B------:R-:W-:Y:S01]  /*0f80*/  LOP3.LUT R14, R14, R11, RZ, 0x3c, !PT ;  /* 0x0000000b0e0e7212 */ /* 0x000fe200078e3cff */
[----:B---3--:R-:W-:Y:S02]  /*0f90*/  IMAD.SHL.U32 R5, R7, 0x10, RZ ;  /* 0x0000001007057824 */ /* 0x008fe400078e00ff */
[----:B------:R-:W-:Y:S02]  /*0fa0*/  IMAD.MOV.U32 R19, RZ, RZ, R6 ;  /* 0x000000ffff137224 */ /* 0x000fe400078e0006 */
[C---:B------:R-:W-:Y:S02]  /*0fb0*/  IMAD.SHL.U32 R11, R14.reuse, 0x2, RZ ;  /* 0x000000020e0b7824 */ /* 0x040fe400078e00ff */
[----:B----4-:R-:W-:Y:S02]  /*0fc0*/  IMAD.MOV.U32 R18, RZ, RZ, R17 ;  /* 0x000000ffff127224 */ /* 0x010fe400078e0011 */
[----:B0-----:R-:W-:Y:S01]  /*0fd0*/  IMAD.MOV.U32 R12, RZ, RZ, R7 ;  /* 0x000000ffff0c7224 */ /* 0x001fe200078e0007 */
[----:B------:R-:W-:Y:S01]  /*0fe0*/  LOP3.LUT R14, R14, R11, R5, 0x96, !PT ;  /* 0x0000000b0e0e7212 */ /* 0x000fe200078e9605 */
[----:B------:R-:W-:Y:S01]  /*0ff0*/  IMAD.MOV.U32 R11, RZ, RZ, R16 ;  /* 0x000000ffff0b7224 */ /* 0x000fe200078e0010 */
[----:B------:R-:W-:Y:S02]  /*1000*/  STG.E.64 desc[UR4][R8.64+0x8], R18 ;  /* 0x0000081208007986 */ /* 0x000fe4000c101b04 */
[----:B------:R-:W-:-:S02]  /*1010*/  LOP3.LUT R13, R14, R7, RZ, 0x3c, !PT ;  /* 0x000000070e0d7212 */ /* 0x000fc400078e3cff */
[----:B------:R-:W-:Y:S04]  /*1020*/  STG.E.64 desc[UR4][R8.64], R10 ;  /* 0x0000000a08007986 */ /* 0x000fe8000c101b04 */
[----:B------:R-:W-:Y:S04]  /*1030*/  STG.E.64 desc[UR4][R8.64+0x10], R12 ;  /* 0x0000100c08007986 */ /* 0x000fe8000c101b04 */
[----:B------:R-:W2:Y:S01]  /*1040*/  LDG.E.64 R2, desc[UR4][R2.64+0x8] ;  /* 0x0000080402027981 */ /* 0x000ea2000c1e1b00 */
[----:B------:R-:W-:Y:S01]  /*1050*/  IMAD.IADD R7, R13, 0x1, R10 ;  /* 0x000000010d077824 */ /* 0x000fe200078e020a */
[----:B--2---:R-:W-:-:S05]  /*1060*/  IADD3 R4, P0, PT, R2, R4, RZ ;  /* 0x0000000402047210 */ /* 0x004fca0007f1e0ff */
[----:B------:R-:W-:-:S05]  /*1070*/  IMAD.X R5, R3, 0x1, R0, P0 ;  /* 0x0000000103057824 */ /* 0x000fca00000e0600 */
[----:B------:R-:W-:Y:S01]  /*1080*/  STG.E desc[UR4][R4.64], R7 ;  /* 0x0000000704007986 */ /* 0x000fe2000c101904 */
[----:B------:R-:W-:Y:S05]  /*1090*/  EXIT ;  /* 0x000000000000794d */ /* 0x000fea0003800000 */
.L_x_489:
        /* <DEDUP_REMOVED lines=14> */
.L_x_503:


//--------------------- .nv.global.init           --------------------------
	.section	.nv.global.init,"aw",@progbits
	.align	4
.nv.global.init:
	.type		mrg32k3aM1SubSeq,@object
	.size		mrg32k3aM1SubSeq,(mrg32k3aM2SubSeq - mrg32k3aM1SubSeq)
mrg32k3aM1SubSeq:
        /*0000*/ 	.byte	0x0b, 0xcc, 0xee, 0x04, 0x73, 0x29, 0x8b, 0x6f, 0xf6, 0x53, 0x03, 0xf6, 0x23, 0xf6, 0xea, 0xda
        /* <DEDUP_REMOVED lines=125> */
	.type		mrg32k3aM2SubSeq,@object
	.size		mrg32k3aM2SubSeq,(mrg32k3aM1 - mrg32k3aM2SubSeq)
mrg32k3aM2SubSeq:
        /* <DEDUP_REMOVED lines=126> */
	.type		mrg32k3aM1,@object
	.size		mrg32k3aM1,(mrg32k3aM1Seq - mrg32k3aM1)
mrg32k3aM1:
        /* <DEDUP_REMOVED lines=144> */
	.type		mrg32k3aM1Seq,@object
	.size		mrg32k3aM1Seq,(mrg32k3aM2 - mrg32k3aM1Seq)
mrg32k3aM1Seq:
        /* <DEDUP_REMOVED lines=144> */
	.type		mrg32k3aM2,@object
	.size		mrg32k3aM2,(mrg32k3aM2Seq - mrg32k3aM2)
mrg32k3aM2:
        /* <DEDUP_REMOVED lines=144> */
	.type		mrg32k3aM2Seq,@object
	.size		mrg32k3aM2Seq,(precalc_xorwow_matrix - mrg32k3aM2Seq)
mrg32k3aM2Seq:
        /* <DEDUP_REMOVED lines=144> */
	.type		precalc_xorwow_matrix,@object
	.size		precalc_xorwow_matrix,(precalc_xorwow_offset_matrix - precalc_xorwow_matrix)
precalc_xorwow_matrix:
        /* <DEDUP_REMOVED lines=6400> */
	.type		precalc_xorwow_offset_matrix,@object
	.size		precalc_xorwow_offset_matrix,(.L_1 - precalc_xorwow_offset_matrix)
precalc_xorwow_offset_matrix:
        /* <DEDUP_REMOVED lines=6400> */
.L_1:


//--------------------- .nv.shared._ZN3cub18CUB_300001_SM_10006detail10radix_sort29DeviceRadixSortOnesweepKernelINS1_5radix10policy_hubIffyE10Policy1000ELNS0_9SortOrderE1EffyiiNS1_21identity_decomposer_tEEEvPT5_SB_PT3_PKSC_PT1_PKSG_PT2_PKSK_T4_iiT6_ --------------------------
	.section	.nv.shared._ZN3cub18CUB_300001_SM_10006detail10radix_sort29DeviceRadixSortOnesweepKernelINS1_5radix10policy_hubIffyE10Policy1000ELNS0_9SortOrderE1EffyiiNS1_21identity_decomposer_tEEEvPT5_SB_PT3_PKSC_PT1_PKSG_PT2_PKSK_T4_iiT6_,"aw",@nobits
	.sectionflags	@""
	.align	16
.nv.shared._ZN3cub18CUB_300001_SM_10006detail10radix_sort29DeviceRadixSortOnesweepKernelINS1_5radix10policy_hubIffyE10Policy1000ELNS0_9SortOrderE1EffyiiNS1_21identity_decomposer_tEEEvPT5_SB_PT3_PKSC_PT1_PKSG_PT2_PKSK_T4_iiT6_:
	.zero		29184


//--------------------- .nv.shared.reserved.0     --------------------------
	.section	.nv.shared.reserved.0,"aw",@nobits
	.weak		__nv_reservedSMEM_offset_0_alias
	.size		__nv_reservedSMEM_offset_0_alias, 0, 64
	.other		__nv_reservedSMEM_offset_0_alias,@"STO_CUDA_RESERVED_SHARED STV_DEFAULT"
__nv_reservedSMEM_offset_0_alias:
	.zero		0
	.zero		64


//--------------------- .nv.global                --------------------------
	.section	.nv.global,"aw",@nobits
.nv.global:
	.type		_ZN34_INTERNAL_0dcbc430_4_k_cu_95e02e426thrust24THRUST_300001_SM_1000_NS12placeholders2_8E,@object
	.size		_ZN34_INTERNAL_0dcbc430_4_k_cu_95e02e426thrust24THRUST_300001_SM_1000_NS12placeholders2_8E,(_ZN34_INTERNAL_0dcbc430_4_k_cu_95e02e424cuda3std3__436_GLOBAL__N__0dcbc430_4_k_cu_95e02e426ignoreE - _ZN34_INTERNAL_0dcbc430_4_k_cu_95e02e426thrust24THRUST_300001_SM_1000_NS12placeholders2_8E)
_ZN34_INTERNAL_0dcbc430_4_k_cu_95e02e426thrust24THRUST_300001_SM_1000_NS12placeholders2_8E:
	.zero		1
	.type		_ZN34_INTERNAL_0dcbc430_4_k_cu_95e02e424cuda3std3__436_GLOBAL__N__0dcbc430_4_k_cu_95e02e426ignoreE,@object
	.size		_ZN34_INTERNAL_0dcbc430_4_k_cu_95e02e424cuda3std3__436_GLOBAL__N__0dcbc430_4_k_cu_95e02e426ignoreE,(_ZN34_INTERNAL_0dcbc430_4_k_cu_95e02e424cuda3std6ranges3__45__cpo4dataE - _ZN34_INTERNAL_0dcbc430_4_k_cu_95e02e424cuda3std3__436_GLOBAL__N__0dcbc430_4_k_cu_95e02e426ignoreE)
_ZN34_INTERNAL_0dcbc430_4_k_cu_95e02e424cuda3std3__436_GLOBAL__N__0dcbc430_4_k_cu_95e02e426ignoreE:
	.zero		1
	.type		_ZN34_INTERNAL_0dcbc430_4_k_cu_95e02e424cuda3std6ranges3__45__cpo4dataE,@object
	.size		_ZN34_INTERNAL_0dcbc430_4_k_cu_95e02e424cuda3std6ranges3__45__cpo4dataE,(_ZN34_INTERNAL_0dcbc430_4_k_cu_95e02e426thrust24THRUST_300001_SM_1000_NS6system3cpp3parE - _ZN34_INTERNAL_0dcbc430_4_k_cu_95e02e424cuda3std6ranges3__45__cpo4dataE)
_ZN34_INTERNAL_0dcbc430_4_k_cu_95e02e424cuda3std6ranges3__45__cpo4dataE:
	.zero		1
	.type		_ZN34_INTERNAL_0dcbc430_4_k_cu_95e02e426thrust24THRUST_300001_SM_1000_NS6system3cpp3parE,@object
	.size		_ZN34_INTERNAL_0dcbc430_4_k_cu_95e02e426thrust24THRUST_300001_SM_1000_NS6system3cpp3parE,(_ZN34_INTERNAL_0dcbc430_4_k_cu_95e02e424cuda3std3__45__cpo5beginE - _ZN34_INTERNAL_0dcbc430_4_k_cu_95e02e426thrust24THRUST_300001_SM_1000_NS6system3cpp3parE)
_ZN34_INTERNAL_0dcbc430_4_k_cu_95e02e426thrust24THRUST_300001_SM_1000_NS6system3cpp3parE:
	.zero		1
	.type		_ZN34_INTERNAL_0dcbc430_4_k_cu_95e02e424cuda3std3__45__cpo5beginE,@object
	.size		_ZN34_INTERNAL_0dcbc430_4_k_cu_95e02e424cuda3std3__45__cpo5beginE,(_ZN34_INTERNAL_0dcbc430_4_k_cu_95e02e424cuda3std6ranges3__45__cpo5beginE - _ZN34_INTERNAL_0dcbc430_4_k_cu_95e02e424cuda3std3__45__cpo5beginE)
_ZN34_INTERNAL_0dcbc430_4_k_cu_95e02e424cuda3std3__45__cpo5beginE:
	.zero		1
	.type		_ZN34_INTERNAL_0dcbc430_4_k_cu_95e02e424cuda3std6ranges3__45__cpo5beginE,@object
	.size		_ZN34_INTERNAL_0dcbc430_4_k_cu_95e02e424cuda3std6ranges3__45__cpo5beginE,(_ZN34_INTERNAL_0dcbc430_4_k_cu_95e02e426thrust24THRUST_300001_SM_1000_NS6deviceE - _ZN34_INTERNAL_0dcbc430_4_k_cu_95e02e424cuda3std6ranges3__45__cpo5beginE)
_ZN34_INTERNAL_0dcbc430_4_k_cu_95e02e424cuda3std6ranges3__45__cpo5beginE:
	.zero		1
	.type		_ZN34_INTERNAL_0dcbc430_4_k_cu_95e02e426thrust24THRUST_300001_SM_1000_NS6deviceE,@object
	.size		_ZN34_INTERNAL_0dcbc430_4_k_cu_95e02e426thrust24THRUST_300001_SM_1000_NS6deviceE,(_ZN34_INTERNAL_0dcbc430_4_k_cu_95e02e424cuda3std3__47nulloptE - _ZN34_INTERNAL_0dcbc430_4_k_cu_95e02e426thrust24THRUST_300001_SM_1000_NS6deviceE)
_ZN34_INTERNAL_0dcbc430_4_k_cu_95e02e426thrust24THRUST_300001_SM_1000_NS6deviceE:
	.zero		1
	.type		_ZN34_INTERNAL_0dcbc430_4_k_cu_95e02e424cuda3std3__47nulloptE,@object
	.size		_ZN34_INTERNAL_0dcbc430_4_k_cu_95e02e424cuda3std3__47nulloptE,(_ZN34_INTERNAL_0dcbc430_4_k_cu_95e02e424cuda3std6ranges3__45__cpo8distanceE - _ZN34_INTERNAL_0dcbc430_4_k_cu_95e02e424cuda3std3__47nulloptE)
_ZN34_INTERNAL_0dcbc430_4_k_cu_95e02e424cuda3std3__47nulloptE:
	.zero		1
	.type		_ZN34_INTERNAL_0dcbc430_4_k_cu_95e02e424cuda3std6ranges3__45__cpo8distanceE,@object
	.size		_ZN34_INTERNAL_0dcbc430_4_k_cu_95e02e424cuda3std6ranges3__45__cpo8distanceE,(_ZN34_INTERNAL_0dcbc430_4_k_cu_95e02e426thrust24THRUST_300001_SM_1000_NS12placeholders2_4E - _ZN34_INTERNAL_0dcbc430_4_k_cu_95e02e424cuda3std6ranges3__45__cpo8distanceE)
_ZN34_INTERNAL_0dcbc430_4_k_cu_95e02e424cuda3std6ranges3__45__cpo8distanceE:
	.zero		1
	.type		_ZN34_INTERNAL_0dcbc430_4_k_cu_95e02e426thrust24THRUST_300001_SM_1000_NS12placeholders2_4E,@object
	.size		_ZN34_INTERNAL_0dcbc430_4_k_cu_95e02e426thrust24THRUST_300001_SM_1000_NS12placeholders2_4E,(_ZN34_INTERNAL_0dcbc430_4_k_cu_95e02e424cuda3std3__45__cpo6rbeginE - _ZN34_INTERNAL_0dcbc430_4_k_cu_95e02e426thrust24THRUST_300001_SM_1000_NS12placeholders2_4E)
_ZN34_INTERNAL_0dcbc430_4_k_cu_95e02e426thrust24THRUST_300001_SM_1000_NS12placeholders2_4E:
	.zero		1
	.type		_ZN34_INTERNAL_0dcbc430_4_k_cu_95e02e424cuda3std3__45__cpo6rbeginE,@object
	.size		_ZN34_INTERNAL_0dcbc430_4_k_cu_95e02e424cuda3std3__45__cpo6rbeginE,(_ZN34_INTERNAL_0dcbc430_4_k_cu_95e02e424cuda3std6ranges3__45__cpo7advanceE - _ZN34_INTERNAL_0dcbc430_4_k_cu_95e02e424cuda3std3__45__cpo6rbeginE)
_ZN34_INTERNAL_0dcbc430_4_k_cu_95e02e424cuda3std3__45__cpo6rbeginE:
	.zero		1
	.type		_ZN34_INTERNAL_0dcbc430_4_k_cu_95e02e424cuda3std6ranges3__45__cpo7advanceE,@object
	.size		_ZN34_INTERNAL_0dcbc430_4_k_cu_95e02e424cuda3std6ranges3__45__cpo7advanceE,(_ZN34_INTERNAL_0dcbc430_4_k_cu_95e02e426thrust24THRUST_300001_SM_1000_NS12placeholders3_10E - _ZN34_INTERNAL_0dcbc430_4_k_cu_95e02e424cuda3std6ranges3__45__cpo7advanceE)
_ZN34_INTERNAL_0dcbc430_4_k_cu_95e02e424cuda3std6ranges3__45__cpo7advanceE:
	.zero		1
	.type		_ZN34_INTERNAL_0dcbc430_4_k_cu_95e02e426thrust24THRUST_300001_SM_1000_NS12placeholders3_10E,@object
	.size		_ZN34_INTERNAL_0dcbc430_4_k_cu_95e02e426thrust24THRUST_300001_SM_1000_NS12placeholders3_10E,(_ZN34_INTERNAL_0dcbc430_4_k_cu_95e02e424cuda3std3__48in_placeE - _ZN34_INTERNAL_0dcbc430_4_k_cu_95e02e426thrust24THRUST_300001_SM_1000_NS12placeholders3_10E)
_ZN34_INTERNAL_0dcbc430_4_k_cu_95e02e426thrust24THRUST_300001_SM_1000_NS12placeholders3_10E:
	.zero		1
	.type		_ZN34_INTERNAL_0dcbc430_4_k_cu_95e02e424cuda3std3__48in_placeE,@object
	.size		_ZN34_INTERNAL_0dcbc430_4_k_cu_95e02e424cuda3std3__48in_placeE,(_ZN34_INTERNAL_0dcbc430_4_k_cu_95e02e424cuda3std6ranges3__45__cpo4sizeE - _ZN34_INTERNAL_0dcbc430_4_k_cu_95e02e424cuda3std3__48in_placeE)
_ZN34_INTERNAL_0dcbc430_4_k_cu_95e02e424cuda3std3__48in_placeE:
	.zero		1
	.type		_ZN34_INTERNAL_0dcbc430_4_k_cu_95e02e424cuda3std6ranges3__45__cpo4sizeE,@object
	.size		_ZN34_INTERNAL_0dcbc430_4_k_cu_95e02e424cuda3std6ranges3__45__cpo4sizeE,(_ZN34_INTERNAL_0dcbc430_4_k_cu_95e02e426thrust24THRUST_300001_SM_1000_NS12placeholders2_2E - _ZN34_INTERNAL_0dcbc430_4_k_cu_95e02e424cuda3std6ranges3__45__cpo4sizeE)
_ZN34_INTERNAL_0dcbc430_4_k_cu_95e02e424cuda3std6ranges3__45__cpo4sizeE:
	.zero		1
	.type		_ZN34_INTERNAL_0dcbc430_4_k_cu_95e02e426thrust24THRUST_300001_SM_1000_NS12placeholders2_2E,@object
	.size		_ZN34_INTERNAL_0dcbc430_4_k_cu_95e02e426thrust24THRUST_300001_SM_1000_NS12placeholders2_2E,(_ZN34_INTERNAL_0dcbc430_4_k_cu_95e02e424cuda3std3__45__cpo6cbeginE - _ZN34_INTERNAL_0dcbc430_4_k_cu_95e02e426thrust24THRUST_300001_SM_1000_NS12placeholders2_2E)
_ZN34_INTERNAL_0dcbc430_4_k_cu_95e02e426thrust24THRUST_300001_SM_1000_NS12placeholders2_2E:
	.zero		1
	.type		_ZN34_INTERNAL_0dcbc430_4_k_cu_95e02e424cuda3std3__45__cpo6cbeginE,@object
	.size		_ZN34_INTERNAL_0dcbc430_4_k_cu_95e02e424cuda3std3__45__cpo6cbeginE,(_ZN34_INTERNAL_0dcbc430_4_k_cu_95e02e424cuda3std6ranges3__45__cpo6cbeginE - _ZN34_INTERNAL_0dcbc430_4_k_cu_95e02e424cuda3std3__45__cpo6cbeginE)
_ZN34_INTERNAL_0dcbc430_4_k_cu_95e02e424cuda3std3__45__cpo6cbeginE:
	.zero		1
	.type		_ZN34_INTERNAL_0dcbc430_4_k_cu_95e02e424cuda3std6ranges3__45__cpo6cbeginE,@object
	.size		_ZN34_INTERNAL_0dcbc430_4_k_cu_95e02e424cuda3std6ranges3__45__cpo6cbeginE,(_ZN34_INTERNAL_0dcbc430_4_k_cu_95e02e426thrust24THRUST_300001_SM_1000_NS12placeholders2_6E - _ZN34_INTERNAL_0dcbc430_4_k_cu_95e02e424cuda3std6ranges3__45__cpo6cbeginE)
_ZN34_INTERNAL_0dcbc430_4_k_cu_95e02e424cuda3std6ranges3__45__cpo6cbeginE:
	.zero		1
	.type		_ZN34_INTERNAL_0dcbc430_4_k_cu_95e02e426thrust24THRUST_300001_SM_1000_NS12placeholders2_6E,@object
	.size		_ZN34_INTERNAL_0dcbc430_4_k_cu_95e02e426thrust24THRUST_300001_SM_1000_NS12placeholders2_6E,(_ZN34_INTERNAL_0dcbc430_4_k_cu_95e02e424cuda3std3__45__cpo7crbeginE - _ZN34_INTERNAL_0dcbc430_4_k_cu_95e02e426thrust24THRUST_300001_SM_1000_NS12placeholders2_6E)
_ZN34_INTERNAL_0dcbc430_4_k_cu_95e02e426thrust24THRUST_300001_SM_1000_NS12placeholders2_6E:
	.zero		1
	.type		_ZN34_INTERNAL_0dcbc430_4_k_cu_95e02e424cuda3std3__45__cpo7crbeginE,@object
	.size		_ZN34_INTERNAL_0dcbc430_4_k_cu_95e02e424cuda3std3__45__cpo7crbeginE,(_ZN34_INTERNAL_0dcbc430_4_k_cu_95e02e424cuda3std6ranges3__45__cpo4nextE - _ZN34_INTERNAL_0dcbc430_4_k_cu_95e02e424cuda3std3__45__cpo7crbeginE)
_ZN34_INTERNAL_0dcbc430_4_k_cu_95e02e424cuda3std3__45__cpo7crbeginE:
	.zero		1
	.type		_ZN34_INTERNAL_0dcbc430_4_k_cu_95e02e424cuda3std6ranges3__45__cpo4nextE,@object
	.size		_ZN34_INTERNAL_0dcbc430_4_k_cu_95e02e424cuda3std6ranges3__45__cpo4nextE,(_ZN34_INTERNAL_0dcbc430_4_k_cu_95e02e424cuda3std6ranges3__45__cpo4swapE - _ZN34_INTERNAL_0dcbc430_4_k_cu_95e02e424cuda3std6ranges3__45__cpo4nextE)
_ZN34_INTERNAL_0dcbc430_4_k_cu_95e02e424cuda3std6ranges3__45__cpo4nextE:
	.zero		1
	.type		_ZN34_INTERNAL_0dcbc430_4_k_cu_95e02e424cuda3std6ranges3__45__cpo4swapE,@object
	.size		_ZN34_INTERNAL_0dcbc430_4_k_cu_95e02e424cuda3std6ranges3__45__cpo4swapE,(_ZN34_INTERNAL_0dcbc430_4_k_cu_95e02e426thrust24THRUST_300001_SM_1000_NS8cuda_cub10par_nosyncE - _ZN34_INTERNAL_0dcbc430_4_k_cu_95e02e424cuda3std6ranges3__45__cpo4swapE)
_ZN34_INTERNAL_0dcbc430_4_k_cu_95e02e424cuda3std6ranges3__45__cpo4swapE:
	.zero		1
	.type		_ZN34_INTERNAL_0dcbc430_4_k_cu_95e02e426thrust24THRUST_300001_SM_1000_NS8cuda_cub10par_nosyncE,@object
	.size		_ZN34_INTERNAL_0dcbc430_4_k_cu_95e02e426thrust24THRUST_300001_SM_1000_NS8cuda_cub10par_nosyncE,(_ZN34_INTERNAL_0dcbc430_4_k_cu_95e02e426thrust24THRUST_300001_SM_1000_NS3seqE - _ZN34_INTERNAL_0dcbc430_4_k_cu_95e02e426thrust24THRUST_300001_SM_1000_NS8cuda_cub10par_nosyncE)
_ZN34_INTERNAL_0dcbc430_4_k_cu_95e02e426thrust24THRUST_300001_SM_1000_NS8cuda_cub10par_nosyncE:
	.zero		1
	.type		_ZN34_INTERNAL_0dcbc430_4_k_cu_95e02e426thrust24THRUST_300001_SM_1000_NS3seqE,@object
	.size		_ZN34_INTERNAL_0dcbc430_4_k_cu_95e02e426thrust24THRUST_300001_SM_1000_NS3seqE,(_ZN34_INTERNAL_0dcbc430_4_k_cu_95e02e424cuda3std3__420unreachable_sentinelE - _ZN34_INTERNAL_0dcbc430_4_k_cu_95e02e426thrust24THRUST_300001_SM_1000_NS3seqE)
_ZN34_INTERNAL_0dcbc430_4_k_cu_95e02e426thrust24THRUST_300001_SM_1000_NS3seqE:
	.zero		1
	.type		_ZN34_INTERNAL_0dcbc430_4_k_cu_95e02e424cuda3std3__420unreachable_sentinelE,@object
	.size		_ZN34_INTERNAL_0dcbc430_4_k_cu_95e02e424cuda3std3__420unreachable_sentinelE,(_ZN34_INTERNAL_0dcbc430_4_k_cu_95e02e424cuda3std6ranges3__45__cpo5ssizeE - _ZN34_INTERNAL_0dcbc430_4_k_cu_95e02e424cuda3std3__420unreachable_sentinelE)
_ZN34_INTERNAL_0dcbc430_4_k_cu_95e02e424cuda3std3__420unreachable_sentinelE:
	.zero		1
	.type		_ZN34_INTERNAL_0dcbc430_4_k_cu_95e02e424cuda3std6ranges3__45__cpo5ssizeE,@object
	.size		_ZN34_INTERNAL_0dcbc430_4_k_cu_95e02e424cuda3std6ranges3__45__cpo5ssizeE,(_ZN34_INTERNAL_0dcbc430_4_k_cu_95e02e426thrust24THRUST_300001_SM_1000_NS12placeholders2_3E - _ZN34_INTERNAL_0dcbc430_4_k_cu_95e02e424cuda3std6ranges3__45__cpo5ssizeE)
_ZN34_INTERNAL_0dcbc430_4_k_cu_95e02e424cuda3std6ranges3__45__cpo5ssizeE:
	.zero		1
	.type		_ZN34_INTERNAL_0dcbc430_4_k_cu_95e02e426thrust24THRUST_300001_SM_1000_NS12placeholders2_3E,@object
	.size		_ZN34_INTERNAL_0dcbc430_4_k_cu_95e02e426thrust24THRUST_300001_SM_1000_NS12placeholders2_3E,(_ZN34_INTERNAL_0dcbc430_4_k_cu_95e02e424cuda3std3__45__cpo4cendE - _ZN34_INTERNAL_0dcbc430_4_k_cu_95e02e426thrust24THRUST_300001_SM_1000_NS12placeholders2_3E)
_ZN34_INTERNAL_0dcbc430_4_k_cu_95e02e426thrust24THRUST_300001_SM_1000_NS12placeholders2_3E:
	.zero		1
	.type		_ZN34_INTERNAL_0dcbc430_4_k_cu_95e02e424cuda3std3__45__cpo4cendE,@object
	.size		_ZN34_INTERNAL_0dcbc430_4_k_cu_95e02e424cuda3std3__45__cpo4cendE,(_ZN34_INTERNAL_0dcbc430_4_k_cu_95e02e424cuda3std6ranges3__45__cpo4cendE - _ZN34_INTERNAL_0dcbc430_4_k_cu_95e02e424cuda3std3__45__cpo4cendE)
_ZN34_INTERNAL_0dcbc430_4_k_cu_95e02e424cuda3std3__45__cpo4cendE:
	.zero		1
	.type		_ZN34_INTERNAL_0dcbc430_4_k_cu_95e02e424cuda3std6ranges3__45__cpo4cendE,@object
	.size		_ZN34_INTERNAL_0dcbc430_4_k_cu_95e02e424cuda3std6ranges3__45__cpo4cendE,(_ZN34_INTERNAL_0dcbc430_4_k_cu_95e02e426thrust24THRUST_300001_SM_1000_NS12placeholders2_7E - _ZN34_INTERNAL_0dcbc430_4_k_cu_95e02e424cuda3std6ranges3__45__cpo4cendE)
_ZN34_INTERNAL_0dcbc430_4_k_cu_95e02e424cuda3std6ranges3__45__cpo4cendE:
	.zero		1
	.type		_ZN34_INTERNAL_0dcbc430_4_k_cu_95e02e426thrust24THRUST_300001_SM_1000_NS12placeholders2_7E,@object
	.size		_ZN34_INTERNAL_0dcbc430_4_k_cu_95e02e426thrust24THRUST_300001_SM_1000_NS12placeholders2_7E,(_ZN34_INTERNAL_0dcbc430_4_k_cu_95e02e424cuda3std3__45__cpo5crendE - _ZN34_INTERNAL_0dcbc430_4_k_cu_95e02e426thrust24THRUST_300001_SM_1000_NS12placeholders2_7E)
_ZN34_INTERNAL_0dcbc430_4_k_cu_95e02e426thrust24THRUST_300001_SM_1000_NS12placeholders2_7E:
	.zero		1
	.type		_ZN34_INTERNAL_0dcbc430_4_k_cu_95e02e424cuda3std3__45__cpo5crendE,@object
	.size		_ZN34_INTERNAL_0dcbc430_4_k_cu_95e02e424cuda3std3__45__cpo5crendE,(_ZN34_INTERNAL_0dcbc430_4_k_cu_95e02e424cuda3std6ranges3__45__cpo4prevE - _ZN34_INTERNAL_0dcbc430_4_k_cu_95e02e424cuda3std3__45__cpo5crendE)
_ZN34_INTERNAL_0dcbc430_4_k_cu_95e02e424cuda3std3__45__cpo5crendE:
	.zero		1
	.type		_ZN34_INTERNAL_0dcbc430_4_k_cu_95e02e424cuda3std6ranges3__45__cpo4prevE,@object
	.size		_ZN34_INTERNAL_0dcbc430_4_k_cu_95e02e424cuda3std6ranges3__45__cpo4prevE,(_ZN34_INTERNAL_0dcbc430_4_k_cu_95e02e424cuda3std6ranges3__45__cpo9iter_moveE - _ZN34_INTERNAL_0dcbc430_4_k_cu_95e02e424cuda3std6ranges3__45__cpo4prevE)
_ZN34_INTERNAL_0dcbc430_4_k_cu_95e02e424cuda3std6ranges3__45__cpo4prevE:
	.zero		1
	.type		_ZN34_INTERNAL_0dcbc430_4_k_cu_95e02e424cuda3std6ranges3__45__cpo9iter_moveE,@object
	.size		_ZN34_INTERNAL_0dcbc430_4_k_cu_95e02e424cuda3std6ranges3__45__cpo9iter_moveE,(_ZN34_INTERNAL_0dcbc430_4_k_cu_95e02e426thrust24THRUST_300001_SM_1000_NS6system6detail10sequential3seqE - _ZN34_INTERNAL_0dcbc430_4_k_cu_95e02e424cuda3std6ranges3__45__cpo9iter_moveE)
_ZN34_INTERNAL_0dcbc430_4_k_cu_95e02e424cuda3std6ranges3__45__cpo9iter_moveE:
	.zero		1
	.type		_ZN34_INTERNAL_0dcbc430_4_k_cu_95e02e426thrust24THRUST_300001_SM_1000_NS6system6detail10sequential3seqE,@object
	.size		_ZN34_INTERNAL_0dcbc430_4_k_cu_95e02e426thrust24THRUST_300001_SM_1000_NS6system6detail10sequential3seqE,(_ZN34_INTERNAL_0dcbc430_4_k_cu_95e02e426thrust24THRUST_300001_SM_1000_NS12placeholders2_9E - _ZN34_INTERNAL_0dcbc430_4_k_cu_95e02e426thrust24THRUST_300001_SM_1000_NS6system6detail10sequential3seqE)
_ZN34_INTERNAL_0dcbc430_4_k_cu_95e02e426thrust24THRUST_300001_SM_1000_NS6system6detail10sequential3seqE:
	.zero		1
	.type		_ZN34_INTERNAL_0dcbc430_4_k_cu_95e02e426thrust24THRUST_300001_SM_1000_NS12placeholders2_9E,@object
	.size		_ZN34_INTERNAL_0dcbc430_4_k_cu_95e02e426thrust24THRUST_300001_SM_1000_NS12placeholders2_9E,(_ZN34_INTERNAL_0dcbc430_4_k_cu_95e02e424cuda3std3__419piecewise_constructE - _ZN34_INTERNAL_0dcbc430_4_k_cu_95e02e426thrust24THRUST_300001_SM_1000_NS12placeholders2_9E)
_ZN34_INTERNAL_0dcbc430_4_k_cu_95e02e426thrust24THRUST_300001_SM_1000_NS12placeholders2_9E:
	.zero		1
	.type		_ZN34_INTERNAL_0dcbc430_4_k_cu_95e02e424cuda3std3__419piecewise_constructE,@object
	.size		_ZN34_INTERNAL_0dcbc430_4_k_cu_95e02e424cuda3std3__419piecewise_constructE,(_ZN34_INTERNAL_0dcbc430_4_k_cu_95e02e424cuda3std6ranges3__45__cpo5cdataE - _ZN34_INTERNAL_0dcbc430_4_k_cu_95e02e424cuda3std3__419piecewise_constructE)
_ZN34_INTERNAL_0dcbc430_4_k_cu_95e02e424cuda3std3__419piecewise_constructE:
	.zero		1
	.type		_ZN34_INTERNAL_0dcbc430_4_k_cu_95e02e424cuda3std6ranges3__45__cpo5cdataE,@object
	.size		_ZN34_INTERNAL_0dcbc430_4_k_cu_95e02e424cuda3std6ranges3__45__cpo5cdataE,(_ZN34_INTERNAL_0dcbc430_4_k_cu_95e02e426thrust24THRUST_300001_SM_1000_NS12placeholders2_1E - _ZN34_INTERNAL_0dcbc430_4_k_cu_95e02e424cuda3std6ranges3__45__cpo5cdataE)
_ZN34_INTERNAL_0dcbc430_4_k_cu_95e02e424cuda3std6ranges3__45__cpo5cdataE:
	.zero		1
	.type		_ZN34_INTERNAL_0dcbc430_4_k_cu_95e02e426thrust24THRUST_300001_SM_1000_NS12placeholders2_1E,@object
	.size		_ZN34_INTERNAL_0dcbc430_4_k_cu_95e02e426thrust24THRUST_300001_SM_1000_NS12placeholders2_1E,(_ZN34_INTERNAL_0dcbc430_4_k_cu_95e02e424cuda3std3__45__cpo3endE - _ZN34_INTERNAL_0dcbc430_4_k_cu_95e02e426thrust24THRUST_300001_SM_1000_NS12placeholders2_1E)
_ZN34_INTERNAL_0dcbc430_4_k_cu_95e02e426thrust24THRUST_300001_SM_1000_NS12placeholders2_1E:
	.zero		1
	.type		_ZN34_INTERNAL_0dcbc430_4_k_cu_95e02e424cuda3std3__45__cpo3endE,@object
	.size		_ZN34_INTERNAL_0dcbc430_4_k_cu_95e02e424cuda3std3__45__cpo3endE,(_ZN34_INTERNAL_0dcbc430_4_k_cu_95e02e424cuda3std6ranges3__45__cpo3endE - _ZN34_INTERNAL_0dcbc430_4_k_cu_95e02e424cuda3std3__45__cpo3endE)
_ZN34_INTERNAL_0dcbc430_4_k_cu_95e02e424cuda3std3__45__cpo3endE:
	.zero		1
	.type		_ZN34_INTERNAL_0dcbc430_4_k_cu_95e02e424cuda3std6ranges3__45__cpo3endE,@object
	.size		_ZN34_INTERNAL_0dcbc430_4_k_cu_95e02e424cuda3std6ranges3__45__cpo3endE,(_ZN34_INTERNAL_0dcbc430_4_k_cu_95e02e426thrust24THRUST_300001_SM_1000_NS12placeholders2_5E - _ZN34_INTERNAL_0dcbc430_4_k_cu_95e02e424cuda3std6ranges3__45__cpo3endE)
_ZN34_INTERNAL_0dcbc430_4_k_cu_95e02e424cuda3std6ranges3__45__cpo3endE:
	.zero		1
	.type		_ZN34_INTERNAL_0dcbc430_4_k_cu_95e02e426thrust24THRUST_300001_SM_1000_NS12placeholders2_5E,@object
	.size		_ZN34_INTERNAL_0dcbc430_4_k_cu_95e02e426thrust24THRUST_300001_SM_1000_NS12placeholders2_5E,(_ZN34_INTERNAL_0dcbc430_4_k_cu_95e02e424cuda3std3__45__cpo4rendE - _ZN34_INTERNAL_0dcbc430_4_k_cu_95e02e426thrust24THRUST_300001_SM_1000_NS12placeholders2_5E)
_ZN34_INTERNAL_0dcbc430_4_k_cu_95e02e426thrust24THRUST_300001_SM_1000_NS12placeholders2_5E:
	.zero		1
	.type		_ZN34_INTERNAL_0dcbc430_4_k_cu_95e02e424cuda3std3__45__cpo4rendE,@object
	.size		_ZN34_INTERNAL_0dcbc430_4_k_cu_95e02e424cuda3std3__45__cpo4rendE,(_ZN34_INTERNAL_0dcbc430_4_k_cu_95e02e424cuda3std6ranges3__45__cpo9iter_swapE - _ZN34_INTERNAL_0dcbc430_4_k_cu_95e02e424cuda3std3__45__cpo4rendE)
_ZN34_INTERNAL_0dcbc430_4_k_cu_95e02e424cuda3std3__45__cpo4rendE:
	.zero		1
	.type		_ZN34_INTERNAL_0dcbc430_4_k_cu_95e02e424cuda3std6ranges3__45__cpo9iter_swapE,@object
	.size		_ZN34_INTERNAL_0dcbc430_4_k_cu_95e02e424cuda3std6ranges3__45__cpo9iter_swapE,(_ZN34_INTERNAL_0dcbc430_4_k_cu_95e02e424cuda3std3__48unexpectE - _ZN34_INTERNAL_0dcbc430_4_k_cu_95e02e424cuda3std6ranges3__45__cpo9iter_swapE)
_ZN34_INTERNAL_0dcbc430_4_k_cu_95e02e424cuda3std6ranges3__45__cpo9iter_swapE:
	.zero		1
	.type		_ZN34_INTERNAL_0dcbc430_4_k_cu_95e02e424cuda3std3__48unexpectE,@object
	.size		_ZN34_INTERNAL_0dcbc430_4_k_cu_95e02e424cuda3std3__48unexpectE,(_ZN34_INTERNAL_0dcbc430_4_k_cu_95e02e426thrust24THRUST_300001_SM_1000_NS8cuda_cub3parE - _ZN34_INTERNAL_0dcbc430_4_k_cu_95e02e424cuda3std3__48unexpectE)
_ZN34_INTERNAL_0dcbc430_4_k_cu_95e02e424cuda3std3__48unexpectE:
	.zero		1
	.type		_ZN34_INTERNAL_0dcbc430_4_k_cu_95e02e426thrust24THRUST_300001_SM_1000_NS8cuda_cub3parE,@object
	.size		_ZN34_INTERNAL_0dcbc430_4_k_cu_95e02e426thrust24THRUST_300001_SM_1000_NS8cuda_cub3parE,(.L_38 - _ZN34_INTERNAL_0dcbc430_4_k_cu_95e02e426thrust24THRUST_300001_SM_1000_NS8cuda_cub3parE)
_ZN34_INTERNAL_0dcbc430_4_k_cu_95e02e426thrust24THRUST_300001_SM_1000_NS8cuda_cub3parE:
	.zero		1
.L_38:


//--------------------- .nv.shared._ZN3cub18CUB_300001_SM_10006detail10radix_sort33DeviceRadixSortExclusiveSumKernelINS1_5radix10policy_hubIffyE10Policy1000EyEEvPT0_ --------------------------
	.section	.nv.shared._ZN3cub18CUB_300001_SM_10006detail10radix_sort33DeviceRadixSortExclusiveSumKernelINS1_5radix10policy_hubIffyE10Policy1000EyEEvPT0_,"aw",@nobits
	.sectionflags	@""
	.align	16
.nv.shared._ZN3cub18CUB_300001_SM_10006detail10radix_sort33DeviceRadixSortExclusiveSumKernelINS1_5radix10policy_hubIffyE10Policy1000EyEEvPT0_:
	.zero		3360


//--------------------- .nv.shared._ZN3cub18CUB_300001_SM_10006detail10radix_sort30DeviceRadixSortHistogramKernelINS1_5radix10policy_hubIffyE10Policy1000ELNS0_9SortOrderE1EfyNS1_21identity_decomposer_tEEEvPT2_PKT1_SA_iiT3_ --------------------------
	.section	.nv.shared._ZN3cub18CUB_300001_SM_10006detail10radix_sort30DeviceRadixSortHistogramKernelINS1_5radix10policy_hubIffyE10Policy1000ELNS0_9SortOrderE1EfyNS1_21identity_decomposer_tEEEvPT2_PKT1_SA_iiT3_,"aw",@nobits
	.sectionflags	@""
	.align	4
.nv.shared._ZN3cub18CUB_300001_SM_10006detail10radix_sort30DeviceRadixSortHistogramKernelINS1_5radix10policy_hubIffyE10Policy1000ELNS0_9SortOrderE1EfyNS1_21identity_decomposer_tEEEvPT2_PKT1_SA_iiT3_:
	.zero		5120


//--------------------- .nv.shared._ZN3cub18CUB_300001_SM_10006detail10radix_sort31DeviceRadixSortSingleTileKernelINS1_5radix10policy_hubIffyE10Policy1000ELNS0_9SortOrderE1EffyNS1_21identity_decomposer_tEEEvPKT1_PSA_PKT2_PSE_T3_iiT4_ --------------------------
	.section	.nv.shared._ZN3cub18CUB_300001_SM_10006detail10radix_sort31DeviceRadixSortSingleTileKernelINS1_5radix10policy_hubIffyE10Policy1000ELNS0_9SortOrderE1EffyNS1_21identity_decomposer_tEEEvPKT1_PSA_PKT2_PSE_T3_iiT4_,"aw",@nobits
	.sectionflags	@""
	.align	16
.nv.shared._ZN3cub18CUB_300001_SM_10006detail10radix_sort31DeviceRadixSortSingleTileKernelINS1_5radix10policy_hubIffyE10Policy1000ELNS0_9SortOrderE1EffyNS1_21identity_decomposer_tEEEvPKT1_PSA_PKT2_PSE_T3_iiT4_:
	.zero		34880


//--------------------- .nv.shared._ZN3cub18CUB_300001_SM_10006detail10radix_sort29DeviceRadixSortOnesweepKernelINS1_5radix10policy_hubIfjyE10Policy1000ELNS0_9SortOrderE1EfjyiiNS1_21identity_decomposer_tEEEvPT5_SB_PT3_PKSC_PT1_PKSG_PT2_PKSK_T4_iiT6_ --------------------------
	.section	.nv.shared._ZN3cub18CUB_300001_SM_10006detail10radix_sort29DeviceRadixSortOnesweepKernelINS1_5radix10policy_hubIfjyE10Policy1000ELNS0_9SortOrderE1EfjyiiNS1_21identity_decomposer_tEEEvPT5_SB_PT3_PKSC_PT1_PKSG_PT2_PKSK_T4_iiT6_,"aw",@nobits
	.sectionflags	@""
	.align	16
.nv.shared._ZN3cub18CUB_300001_SM_10006detail10radix_sort29DeviceRadixSortOnesweepKernelINS1_5radix10policy_hubIfjyE10Policy1000ELNS0_9SortOrderE1EfjyiiNS1_21identity_decomposer_tEEEvPT5_SB_PT3_PKSC_PT1_PKSG_PT2_PKSK_T4_iiT6_:
	.zero		29184


//--------------------- .nv.shared._ZN3cub18CUB_300001_SM_10006detail10radix_sort33DeviceRadixSortExclusiveSumKernelINS1_5radix10policy_hubIfjyE10Policy1000EyEEvPT0_ --------------------------
	.section	.nv.shared._ZN3cub18CUB_300001_SM_10006detail10radix_sort33DeviceRadixSortExclusiveSumKernelINS1_5radix10policy_hubIfjyE10Policy1000EyEEvPT0_,"aw",@nobits
	.sectionflags	@""
	.align	16
.nv.shared._ZN3cub18CUB_300001_SM_10006detail10radix_sort33DeviceRadixSortExclusiveSumKernelINS1_5radix10policy_hubIfjyE10Policy1000EyEEvPT0_:
	.zero		3360


//--------------------- .nv.shared._ZN3cub18CUB_300001_SM_10006detail10radix_sort30DeviceRadixSortHistogramKernelINS1_5radix10policy_hubIfjyE10Policy1000ELNS0_9SortOrderE1EfyNS1_21identity_decomposer_tEEEvPT2_PKT1_SA_iiT3_ --------------------------
	.section	.nv.shared._ZN3cub18CUB_300001_SM_10006detail10radix_sort30DeviceRadixSortHistogramKernelINS1_5radix10policy_hubIfjyE10Policy1000ELNS0_9SortOrderE1EfyNS1_21identity_decomposer_tEEEvPT2_PKT1_SA_iiT3_,"aw",@nobits
	.sectionflags	@""
	.align	4
.nv.shared._ZN3cub18CUB_300001_SM_10006detail10radix_sort30DeviceRadixSortHistogramKernelINS1_5radix10policy_hubIfjyE10Policy1000ELNS0_9SortOrderE1EfyNS1_21identity_decomposer_tEEEvPT2_PKT1_SA_iiT3_:
	.zero		5120


//--------------------- .nv.shared._ZN3cub18CUB_300001_SM_10006detail10radix_sort31DeviceRadixSortSingleTileKernelINS1_5radix10policy_hubIfjyE10Policy1000ELNS0_9SortOrderE1EfjyNS1_21identity_decomposer_tEEEvPKT1_PSA_PKT2_PSE_T3_iiT4_ --------------------------
	.section	.nv.shared._ZN3cub18CUB_300001_SM_10006detail10radix_sort31DeviceRadixSortSingleTileKernelINS1_5radix10policy_hubIfjyE10Policy1000ELNS0_9SortOrderE1EfjyNS1_21identity_decomposer_tEEEvPKT1_PSA_PKT2_PSE_T3_iiT4_,"aw",@nobits
	.sectionflags	@""
	.align	16
.nv.shared._ZN3cub18CUB_300001_SM_10006detail10radix_sort31DeviceRadixSortSingleTileKernelINS1_5radix10policy_hubIfjyE10Policy1000ELNS0_9SortOrderE1EfjyNS1_21identity_decomposer_tEEEvPKT1_PSA_PKT2_PSE_T3_iiT4_:
	.zero		34880


//--------------------- .nv.shared._Z7fitnessP10PopulationPf --------------------------
	.section	.nv.shared._Z7fitnessP10PopulationPf,"aw",@nobits
	.sectionflags	@""
	.align	4
.nv.shared._Z7fitnessP10PopulationPf:
	.zero		1036


//--------------------- .nv.constant0._ZN3cub18CUB_300001_SM_10006detail10radix_sort29DeviceRadixSortOnesweepKernelINS1_5radix10policy_hubIffyE10Policy1000ELNS0_9SortOrderE1EffyiiNS1_21identity_decomposer_tEEEvPT5_SB_PT3_PKSC_PT1_PKSG_PT2_PKSK_T4_iiT6_ --------------------------
	.section	.nv.constant0._ZN3cub18CUB_300001_SM_10006detail10radix_sort29DeviceRadixSortOnesweepKernelINS1_5radix10policy_hubIffyE10Policy1000ELNS0_9SortOrderE1EffyiiNS1_21identity_decomposer_tEEEvPT5_SB_PT3_PKSC_PT1_PKSG_PT2_PKSK_T4_iiT6_,"a",@progbits
	.sectionflags	@""
	.align	4
.nv.constant0._ZN3cub18CUB_300001_SM_10006detail10radix_sort29DeviceRadixSortOnesweepKernelINS1_5radix10policy_hubIffyE10Policy1000ELNS0_9SortOrderE1EffyiiNS1_21identity_decomposer_tEEEvPT5_SB_PT3_PKSC_PT1_PKSG_PT2_PKSK_T4_iiT6_:
	.zero		973


//--------------------- .nv.constant0._ZN3cub18CUB_300001_SM_10006detail10radix_sort33DeviceRadixSortExclusiveSumKernelINS1_5radix10policy_hubIffyE10Policy1000EyEEvPT0_ --------------------------
	.section	.nv.constant0._ZN3cub18CUB_300001_SM_10006detail10radix_sort33DeviceRadixSortExclusiveSumKernelINS1_5radix10policy_hubIffyE10Policy1000EyEEvPT0_,"a",@progbits
	.sectionflags	@""
	.align	4
.nv.constant0._ZN3cub18CUB_300001_SM_10006detail10radix_sort33DeviceRadixSortExclusiveSumKernelINS1_5radix10policy_hubIffyE10Policy1000EyEEvPT0_:
	.zero		904


//--------------------- .nv.constant0._ZN3cub18CUB_300001_SM_10006detail10radix_sort30DeviceRadixSortHistogramKernelINS1_5radix10policy_hubIffyE10Policy1000ELNS0_9SortOrderE1EfyNS1_21identity_decomposer_tEEEvPT2_PKT1_SA_iiT3_ --------------------------
	.section	.nv.constant0._ZN3cub18CUB_300001_SM_10006detail10radix_sort30DeviceRadixSortHistogramKernelINS1_5radix10policy_hubIffyE10Policy1000ELNS0_9SortOrderE1EfyNS1_21identity_decomposer_tEEEvPT2_PKT1_SA_iiT3_,"a",@progbits
	.sectionflags	@""
	.align	4
.nv.constant0._ZN3cub18CUB_300001_SM_10006detail10radix_sort30DeviceRadixSortHistogramKernelINS1_5radix10policy_hubIffyE10Policy1000ELNS0_9SortOrderE1EfyNS1_21identity_decomposer_tEEEvPT2_PKT1_SA_iiT3_:
	.zero		929


//--------------------- .nv.constant0._ZN3cub18CUB_300001_SM_10006detail10radix_sort31DeviceRadixSortSingleTileKernelINS1_5radix10policy_hubIffyE10Policy1000ELNS0_9SortOrderE1EffyNS1_21identity_decomposer_tEEEvPKT1_PSA_PKT2_PSE_T3_iiT4_ --------------------------
	.section	.nv.constant0._ZN3cub18CUB_300001_SM_10006detail10radix_sort31DeviceRadixSortSingleTileKernelINS1_5radix10policy_hubIffyE10Policy1000ELNS0_9SortOrderE1EffyNS1_21identity_decomposer_tEEEvPKT1_PSA_PKT2_PSE_T3_iiT4_,"a",@progbits
	.sectionflags	@""
	.align	4
.nv.constant0._ZN3cub18CUB_300001_SM_10006detail10radix_sort31DeviceRadixSortSingleTileKernelINS1_5radix10policy_hubIffyE10Policy1000ELNS0_9SortOrderE1EffyNS1_21identity_decomposer_tEEEvPKT1_PSA_PKT2_PSE_T3_iiT4_:
	.zero		945


//--------------------- .nv.constant0._ZN3cub18CUB_300001_SM_10006detail10radix_sort29DeviceRadixSortOnesweepKernelINS1_5radix10policy_hubIfjyE10Policy1000ELNS0_9SortOrderE1EfjyiiNS1_21identity_decomposer_tEEEvPT5_SB_PT3_PKSC_PT1_PKSG_PT2_PKSK_T4_iiT6_ --------------------------
	.section	.nv.constant0._ZN3cub18CUB_300001_SM_10006detail10radix_sort29DeviceRadixSortOnesweepKernelINS1_5radix10policy_hubIfjyE10Policy1000ELNS0_9SortOrderE1EfjyiiNS1_21identity_decomposer_tEEEvPT5_SB_PT3_PKSC_PT1_PKSG_PT2_PKSK_T4_iiT6_,"a",@progbits
	.sectionflags	@""
	.align	4
.nv.constant0._ZN3cub18CUB_300001_SM_10006detail10radix_sort29DeviceRadixSortOnesweepKernelINS1_5radix10policy_hubIfjyE10Policy1000ELNS0_9SortOrderE1EfjyiiNS1_21identity_decomposer_tEEEvPT5_SB_PT3_PKSC_PT1_PKSG_PT2_PKSK_T4_iiT6_:
	.zero		973


//--------------------- .nv.constant0._ZN3cub18CUB_300001_SM_10006detail10radix_sort33DeviceRadixSortExclusiveSumKernelINS1_5radix10policy_hubIfjyE10Policy1000EyEEvPT0_ --------------------------
	.section	.nv.constant0._ZN3cub18CUB_300001_SM_10006detail10radix_sort33DeviceRadixSortExclusiveSumKernelINS1_5radix10policy_hubIfjyE10Policy1000EyEEvPT0_,"a",@progbits
	.sectionflags	@""
	.align	4
.nv.constant0._ZN3cub18CUB_300001_SM_10006detail10radix_sort33DeviceRadixSortExclusiveSumKernelINS1_5radix10policy_hubIfjyE10Policy1000EyEEvPT0_:
	.zero		904


//--------------------- .nv.constant0._ZN3cub18CUB_300001_SM_10006detail10radix_sort30DeviceRadixSortHistogramKernelINS1_5radix10policy_hubIfjyE10Policy1000ELNS0_9SortOrderE1EfyNS1_21identity_decomposer_tEEEvPT2_PKT1_SA_iiT3_ --------------------------
	.section	.nv.constant0._ZN3cub18CUB_300001_SM_10006detail10radix_sort30DeviceRadixSortHistogramKernelINS1_5radix10policy_hubIfjyE10Policy1000ELNS0_9SortOrderE1EfyNS1_21identity_decomposer_tEEEvPT2_PKT1_SA_iiT3_,"a",@progbits
	.sectionflags	@""
	.align	4
.nv.constant0._ZN3cub18CUB_300001_SM_10006detail10radix_sort30DeviceRadixSortHistogramKernelINS1_5radix10policy_hubIfjyE10Policy1000ELNS0_9SortOrderE1EfyNS1_21identity_decomposer_tEEEvPT2_PKT1_SA_iiT3_:
	.zero		929


//--------------------- .nv.constant0._ZN3cub18CUB_300001_SM_10006detail10radix_sort31DeviceRadixSortSingleTileKernelINS1_5radix10policy_hubIfjyE10Policy1000ELNS0_9SortOrderE1EfjyNS1_21identity_decomposer_tEEEvPKT1_PSA_PKT2_PSE_T3_iiT4_ --------------------------
	.section	.nv.constant0._ZN3cub18CUB_300001_SM_10006detail10radix_sort31DeviceRadixSortSingleTileKernelINS1_5radix10policy_hubIfjyE10Policy1000ELNS0_9SortOrderE1EfjyNS1_21identity_decomposer_tEEEvPKT1_PSA_PKT2_PSE_T3_iiT4_,"a",@progbits
	.sectionflags	@""
	.align	4
.nv.constant0._ZN3cub18CUB_300001_SM_10006detail10radix_sort31DeviceRadixSortSingleTileKernelINS1_5radix10policy_hubIfjyE10Policy1000ELNS0_9SortOrderE1EfjyNS1_21identity_decomposer_tEEEvPKT1_PSA_PKT2_PSE_T3_iiT4_:
	.zero		945


//--------------------- .nv.constant0._ZN3cub18CUB_300001_SM_10006detail11EmptyKernelIvEEvv --------------------------
	.section	.nv.constant0._ZN3cub18CUB_300001_SM_10006detail11EmptyKernelIvEEvv,"a",@progbits
	.sectionflags	@""
	.align	4
.nv.constant0._ZN3cub18CUB_300001_SM_10006detail11EmptyKernelIvEEvv:
	.zero		896


//--------------------- .nv.constant0._Z9reproduceP10PopulationS0_iPfP17curandStateXORWOW --------------------------
	.section	.nv.constant0._Z9reproduceP10PopulationS0_iPfP17curandStateXORWOW,"a",@progbits
	.sectionflags	@""
	.align	4
.nv.constant0._Z9reproduceP10PopulationS0_iPfP17curandStateXORWOW:
	.zero		936


//--------------------- .nv.constant0._Z7fitnessP10PopulationPf --------------------------
	.section	.nv.constant0._Z7fitnessP10PopulationPf,"a",@progbits
	.sectionflags	@""
	.align	4
.nv.constant0._Z7fitnessP10PopulationPf:
	.zero		912


//--------------------- .nv.constant0._Z16createPopulationP10PopulationjP17curandStateXORWOW --------------------------
	.section	.nv.constant0._Z16createPopulationP10PopulationjP17curandStateXORWOW,"a",@progbits
	.sectionflags	@""
	.align	4
.nv.constant0._Z16createPopulationP10PopulationjP17curandStateXORWOW:
	.zero		920


//--------------------- SYMBOLS --------------------------

	.type		.nv.reservedSmem.offset0,@object
	.size		.nv.reservedSmem.offset0,0x4
	.type		.nv.reservedSmem.cap,@object
	.size		.nv.reservedSmem.cap,0x4
